	.target	sm_80

	.elftype	@"ET_EXEC"


//--------------------- .note.nv.tkinfo           --------------------------
	.section	.note.nv.tkinfo,"",@"SHT_NOTE"
	.sectionflags	@"SHF_NOTE_NV_TKINFO"
	.tkinfo
        /*0018*/ 	.word	0x00000002
        /*0030*/ 	.string	""
        /*0030*/ 	.string	"ptxas"
        /*0030*/ 	.string	"Cuda compilation tools, release 13.0, V13.0.88"
        /*0030*/ 	.string	"Build cuda_13.0.r13.0/compiler.36424714_0"
        /*0030*/ 	.string	"-arch sm_80 -m 64 "



//--------------------- .note.nv.cuinfo           --------------------------
	.section	.note.nv.cuinfo,"",@"SHT_NOTE"
	.sectionflags	@"SHF_NOTE_NV_CUINFO"
        /*0018*/ 	.short	0x0002
        /*001a*/ 	.short	0x0050
        /*001c*/ 	.short	0x0082
	.zero		2


//--------------------- .nv.info                  --------------------------
	.section	.nv.info,"",@"SHT_CUDA_INFO"
	.align	4


	//----- nvinfo : EIATTR_REGCOUNT
	.align		4
        /*0000*/ 	.byte	0x04, 0x2f
        /*0002*/ 	.short	(.L_38 - .L_37)
	.align		4
.L_37:
        /*0004*/ 	.word	index@(_ZN2at6native55_GLOBAL__N__1da31dc6_22_DistributionUniform_cu_67fa25cf43distribution_elementwise_grid_stride_kernelIdLi2EZNS0_9templates4cuda21uniform_and_transformIddPNS_17CUDAGeneratorImplEZZZNS4_14uniform_kernelIS7_EEvRNS_18TensorIteratorBaseEddT_ENKUlvE_clEvENKUlvE_clEvEUldE_EEvSA_T1_T2_EUlP24curandStatePhilox4_32_10E_ZNS1_27distribution_nullary_kernelIdd7double2S7_SJ_SE_EEvSA_SG_RKT3_T4_EUlidE_EEvlNS_15PhiloxCudaStateESF_SG_)
        /*0008*/ 	.word	0x0000002b


	//----- nvinfo : EIATTR_FRAME_SIZE
	.align		4
.L_38:
        /*000c*/ 	.byte	0x04, 0x11
        /*000e*/ 	.short	(.L_40 - .L_39)
	.align		4
.L_39:
        /*0010*/ 	.word	index@($__internal_15_$__cuda_sm20_div_s64)
        /*0014*/ 	.word	0x00000000


	//----- nvinfo : EIATTR_FRAME_SIZE
	.align		4
.L_40:
        /*0018*/ 	.byte	0x04, 0x11
        /*001a*/ 	.short	(.L_42 - .L_41)
	.align		4
.L_41:
        /*001c*/ 	.word	index@(_ZN2at6native55_GLOBAL__N__1da31dc6_22_DistributionUniform_cu_67fa25cf43distribution_elementwise_grid_stride_kernelIdLi2EZNS0_9templates4cuda21uniform_and_transformIddPNS_17CUDAGeneratorImplEZZZNS4_14uniform_kernelIS7_EEvRNS_18TensorIteratorBaseEddT_ENKUlvE_clEvENKUlvE_clEvEUldE_EEvSA_T1_T2_EUlP24curandStatePhilox4_32_10E_ZNS1_27distribution_nullary_kernelIdd7double2S7_SJ_SE_EEvSA_SG_RKT3_T4_EUlidE_EEvlNS_15PhiloxCudaStateESF_SG_)
        /*0020*/ 	.word	0x00000000


	//----- nvinfo : EIATTR_REGCOUNT
	.align		4
.L_42:
        /*0024*/ 	.byte	0x04, 0x2f
        /*0026*/ 	.short	(.L_44 - .L_43)
	.align		4
.L_43:
        /*0028*/ 	.word	index@(_ZN2at6native55_GLOBAL__N__1da31dc6_22_DistributionUniform_cu_67fa25cf43distribution_elementwise_grid_stride_kernelIdLi2EZNS0_9templates4cuda21uniform_and_transformIddPNS_17CUDAGeneratorImplEZZZNS4_14uniform_kernelIS7_EEvRNS_18TensorIteratorBaseEddT_ENKUlvE_clEvENKUlvE_clEvEUldE_EEvSA_T1_T2_EUlP24curandStatePhilox4_32_10E_ZNS1_27distribution_nullary_kernelIdd7double2S7_SJ_SE_EEvSA_SG_RKT3_T4_EUlidE0_EEvlNS_15PhiloxCudaStateESF_SG_)
        /*002c*/ 	.word	0x00000026


	//----- nvinfo : EIATTR_FRAME_SIZE
	.align		4
.L_44:
        /*0030*/ 	.byte	0x04, 0x11
        /*0032*/ 	.short	(.L_46 - .L_45)
	.align		4
.L_45:
        /*0034*/ 	.word	index@($__internal_14_$__cuda_sm20_div_s64)
        /*0038*/ 	.word	0x00000000


	//----- nvinfo : EIATTR_FRAME_SIZE
	.align		4
.L_46:
        /*003c*/ 	.byte	0x04, 0x11
        /*003e*/ 	.short	(.L_48 - .L_47)
	.align		4
.L_47:
        /*0040*/ 	.word	index@(_ZN2at6native55_GLOBAL__N__1da31dc6_22_DistributionUniform_cu_67fa25cf43distribution_elementwise_grid_stride_kernelIdLi2EZNS0_9templates4cuda21uniform_and_transformIddPNS_17CUDAGeneratorImplEZZZNS4_14uniform_kernelIS7_EEvRNS_18TensorIteratorBaseEddT_ENKUlvE_clEvENKUlvE_clEvEUldE_EEvSA_T1_T2_EUlP24curandStatePhilox4_32_10E_ZNS1_27distribution_nullary_kernelIdd7double2S7_SJ_SE_EEvSA_SG_RKT3_T4_EUlidE0_EEvlNS_15PhiloxCudaStateESF_SG_)
        /*0044*/ 	.word	0x00000000


	//----- nvinfo : EIATTR_REGCOUNT
	.align		4
.L_48:
        /*0048*/ 	.byte	0x04, 0x2f
        /*004a*/ 	.short	(.L_50 - .L_49)
	.align		4
.L_49:
        /*004c*/ 	.word	index@(_ZN2at6native55_GLOBAL__N__1da31dc6_22_DistributionUniform_cu_67fa25cf43distribution_elementwise_grid_stride_kernelIdLi2EZNS0_9templates4cuda21uniform_and_transformIddPNS_17CUDAGeneratorImplEZZZNS4_14uniform_kernelIS7_EEvRNS_18TensorIteratorBaseEddT_ENKUlvE_clEvENKUlvE_clEvEUldE_EEvSA_T1_T2_EUlP24curandStatePhilox4_32_10E0_ZNS1_27distribution_nullary_kernelIdd6float4S7_SJ_SE_EEvSA_SG_RKT3_T4_EUlidE_EEvlNS_15PhiloxCudaStateESF_SG_)
        /*0050*/ 	.word	0x0000002f


	//----- nvinfo : EIATTR_FRAME_SIZE
	.align		4
.L_50:
        /*0054*/ 	.byte	0x04, 0x11
        /*0056*/ 	.short	(.L_52 - .L_51)
	.align		4
.L_51:
        /*0058*/ 	.word	index@($__internal_13_$__cuda_sm20_div_s64)
        /*005c*/ 	.word	0x00000000


	//----- nvinfo : EIATTR_FRAME_SIZE
	.align		4
.L_52:
        /*0060*/ 	.byte	0x04, 0x11
        /*0062*/ 	.short	(.L_54 - .L_53)
	.align		4
.L_53:
        /*0064*/ 	.word	index@(_ZN2at6native55_GLOBAL__N__1da31dc6_22_DistributionUniform_cu_67fa25cf43distribution_elementwise_grid_stride_kernelIdLi2EZNS0_9templates4cuda21uniform_and_transformIddPNS_17CUDAGeneratorImplEZZZNS4_14uniform_kernelIS7_EEvRNS_18TensorIteratorBaseEddT_ENKUlvE_clEvENKUlvE_clEvEUldE_EEvSA_T1_T2_EUlP24curandStatePhilox4_32_10E0_ZNS1_27distribution_nullary_kernelIdd6float4S7_SJ_SE_EEvSA_SG_RKT3_T4_EUlidE_EEvlNS_15PhiloxCudaStateESF_SG_)
        /*0068*/ 	.word	0x00000000


	//----- nvinfo : EIATTR_REGCOUNT
	.align		4
.L_54:
        /*006c*/ 	.byte	0x04, 0x2f
        /*006e*/ 	.short	(.L_56 - .L_55)
	.align		4
.L_55:
        /*0070*/ 	.word	index@(_ZN2at6native55_GLOBAL__N__1da31dc6_22_DistributionUniform_cu_67fa25cf43distribution_elementwise_grid_stride_kernelIdLi2EZNS0_9templates4cuda21uniform_and_transformIddPNS_17CUDAGeneratorImplEZZZNS4_14uniform_kernelIS7_EEvRNS_18TensorIteratorBaseEddT_ENKUlvE_clEvENKUlvE_clEvEUldE_EEvSA_T1_T2_EUlP24curandStatePhilox4_32_10E0_ZNS1_27distribution_nullary_kernelIdd6float4S7_SJ_SE_EEvSA_SG_RKT3_T4_EUlidE0_EEvlNS_15PhiloxCudaStateESF_SG_)
        /*0074*/ 	.word	0x00000026


	//----- nvinfo : EIATTR_FRAME_SIZE
	.align		4
.L_56:
        /*0078*/ 	.byte	0x04, 0x11
        /*007a*/ 	.short	(.L_58 - .L_57)
	.align		4
.L_57:
        /*007c*/ 	.word	index@($__internal_12_$__cuda_sm20_div_s64)
        /*0080*/ 	.word	0x00000000


	//----- nvinfo : EIATTR_FRAME_SIZE
	.align		4
.L_58:
        /*0084*/ 	.byte	0x04, 0x11
        /*0086*/ 	.short	(.L_60 - .L_59)
	.align		4
.L_59:
        /*0088*/ 	.word	index@(_ZN2at6native55_GLOBAL__N__1da31dc6_22_DistributionUniform_cu_67fa25cf43distribution_elementwise_grid_stride_kernelIdLi2EZNS0_9templates4cuda21uniform_and_transformIddPNS_17CUDAGeneratorImplEZZZNS4_14uniform_kernelIS7_EEvRNS_18TensorIteratorBaseEddT_ENKUlvE_clEvENKUlvE_clEvEUldE_EEvSA_T1_T2_EUlP24curandStatePhilox4_32_10E0_ZNS1_27distribution_nullary_kernelIdd6float4S7_SJ_SE_EEvSA_SG_RKT3_T4_EUlidE0_EEvlNS_15PhiloxCudaStateESF_SG_)
        /*008c*/ 	.word	0x00000000


	//----- nvinfo : EIATTR_REGCOUNT
	.align		4
.L_60:
        /*0090*/ 	.byte	0x04, 0x2f
        /*0092*/ 	.short	(.L_62 - .L_61)
	.align		4
.L_61:
        /*0094*/ 	.word	index@(_ZN2at6native55_GLOBAL__N__1da31dc6_22_DistributionUniform_cu_67fa25cf43distribution_elementwise_grid_stride_kernelIfLi4EZNS0_9templates4cuda21uniform_and_transformIffPNS_17CUDAGeneratorImplEZZZNS4_14uniform_kernelIS7_EEvRNS_18TensorIteratorBaseEddT_ENKUlvE_clEvENKUlvE0_clEvEUlfE_EEvSA_T1_T2_EUlP24curandStatePhilox4_32_10E_ZNS1_27distribution_nullary_kernelIff7double2S7_SJ_SE_EEvSA_SG_RKT3_T4_EUlifE_EEvlNS_15PhiloxCudaStateESF_SG_)
        /*0098*/ 	.word	0x00000030


	//----- nvinfo : EIATTR_FRAME_SIZE
	.align		4
.L_62:
        /*009c*/ 	.byte	0x04, 0x11
        /*009e*/ 	.short	(.L_64 - .L_63)
	.align		4
.L_63:
        /*00a0*/ 	.word	index@($__internal_11_$__cuda_sm20_div_s64)
        /*00a4*/ 	.word	0x00000000


	//----- nvinfo : EIATTR_FRAME_SIZE
	.align		4
.L_64:
        /*00a8*/ 	.byte	0x04, 0x11
        /*00aa*/ 	.short	(.L_66 - .L_65)
	.align		4
.L_65:
        /*00ac*/ 	.word	index@(_ZN2at6native55_GLOBAL__N__1da31dc6_22_DistributionUniform_cu_67fa25cf43distribution_elementwise_grid_stride_kernelIfLi4EZNS0_9templates4cuda21uniform_and_transformIffPNS_17CUDAGeneratorImplEZZZNS4_14uniform_kernelIS7_EEvRNS_18TensorIteratorBaseEddT_ENKUlvE_clEvENKUlvE0_clEvEUlfE_EEvSA_T1_T2_EUlP24curandStatePhilox4_32_10E_ZNS1_27distribution_nullary_kernelIff7double2S7_SJ_SE_EEvSA_SG_RKT3_T4_EUlifE_EEvlNS_15PhiloxCudaStateESF_SG_)
        /*00b0*/ 	.word	0x00000000


	//----- nvinfo : EIATTR_REGCOUNT
	.align		4
.L_66:
        /*00b4*/ 	.byte	0x04, 0x2f
        /*00b6*/ 	.short	(.L_68 - .L_67)
	.align		4
.L_67:
        /*00b8*/ 	.word	index@(_ZN2at6native55_GLOBAL__N__1da31dc6_22_DistributionUniform_cu_67fa25cf43distribution_elementwise_grid_stride_kernelIfLi4EZNS0_9templates4cuda21uniform_and_transformIffPNS_17CUDAGeneratorImplEZZZNS4_14uniform_kernelIS7_EEvRNS_18TensorIteratorBaseEddT_ENKUlvE_clEvENKUlvE0_clEvEUlfE_EEvSA_T1_T2_EUlP24curandStatePhilox4_32_10E_ZNS1_27distribution_nullary_kernelIff7double2S7_SJ_SE_EEvSA_SG_RKT3_T4_EUlifE0_EEvlNS_15PhiloxCudaStateESF_SG_)
        /*00bc*/ 	.word	0x00000026


	//----- nvinfo : EIATTR_FRAME_SIZE
	.align		4
.L_68:
        /*00c0*/ 	.byte	0x04, 0x11
        /*00c2*/ 	.short	(.L_70 - .L_69)
	.align		4
.L_69:
        /*00c4*/ 	.word	index@($__internal_10_$__cuda_sm20_div_s64)
        /*00c8*/ 	.word	0x00000000


	//----- nvinfo : EIATTR_FRAME_SIZE
	.align		4
.L_70:
        /*00cc*/ 	.byte	0x04, 0x11
        /*00ce*/ 	.short	(.L_72 - .L_71)
	.align		4
.L_71:
        /*00d0*/ 	.word	index@(_ZN2at6native55_GLOBAL__N__1da31dc6_22_DistributionUniform_cu_67fa25cf43distribution_elementwise_grid_stride_kernelIfLi4EZNS0_9templates4cuda21uniform_and_transformIffPNS_17CUDAGeneratorImplEZZZNS4_14uniform_kernelIS7_EEvRNS_18TensorIteratorBaseEddT_ENKUlvE_clEvENKUlvE0_clEvEUlfE_EEvSA_T1_T2_EUlP24curandStatePhilox4_32_10E_ZNS1_27distribution_nullary_kernelIff7double2S7_SJ_SE_EEvSA_SG_RKT3_T4_EUlifE0_EEvlNS_15PhiloxCudaStateESF_SG_)
        /*00d4*/ 	.word	0x00000000


	//----- nvinfo : EIATTR_REGCOUNT
	.align		4
.L_72:
        /*00d8*/ 	.byte	0x04, 0x2f
        /*00da*/ 	.short	(.L_74 - .L_73)
	.align		4
.L_73:
        /*00dc*/ 	.word	index@(_ZN2at6native55_GLOBAL__N__1da31dc6_22_DistributionUniform_cu_67fa25cf43distribution_elementwise_grid_stride_kernelIfLi4EZNS0_9templates4cuda21uniform_and_transformIffPNS_17CUDAGeneratorImplEZZZNS4_14uniform_kernelIS7_EEvRNS_18TensorIteratorBaseEddT_ENKUlvE_clEvENKUlvE0_clEvEUlfE_EEvSA_T1_T2_EUlP24curandStatePhilox4_32_10E0_ZNS1_27distribution_nullary_kernelIff6float4S7_SJ_SE_EEvSA_SG_RKT3_T4_EUlifE_EEvlNS_15PhiloxCudaStateESF_SG_)
        /*00e0*/ 	.word	0x00000030


	//----- nvinfo : EIATTR_FRAME_SIZE
	.align		4
.L_74:
        /*00e4*/ 	.byte	0x04, 0x11
        /*00e6*/ 	.short	(.L_76 - .L_75)
	.align		4
.L_75:
        /*00e8*/ 	.word	index@($__internal_9_$__cuda_sm20_div_s64)
        /*00ec*/ 	.word	0x00000000


	//----- nvinfo : EIATTR_FRAME_SIZE
	.align		4
.L_76:
        /*00f0*/ 	.byte	0x04, 0x11
        /*00f2*/ 	.short	(.L_78 - .L_77)
	.align		4
.L_77:
        /*00f4*/ 	.word	index@(_ZN2at6native55_GLOBAL__N__1da31dc6_22_DistributionUniform_cu_67fa25cf43distribution_elementwise_grid_stride_kernelIfLi4EZNS0_9templates4cuda21uniform_and_transformIffPNS_17CUDAGeneratorImplEZZZNS4_14uniform_kernelIS7_EEvRNS_18TensorIteratorBaseEddT_ENKUlvE_clEvENKUlvE0_clEvEUlfE_EEvSA_T1_T2_EUlP24curandStatePhilox4_32_10E0_ZNS1_27distribution_nullary_kernelIff6float4S7_SJ_SE_EEvSA_SG_RKT3_T4_EUlifE_EEvlNS_15PhiloxCudaStateESF_SG_)
        /*00f8*/ 	.word	0x00000000


	//----- nvinfo : EIATTR_REGCOUNT
	.align		4
.L_78:
        /*00fc*/ 	.byte	0x04, 0x2f
        /*00fe*/ 	.short	(.L_80 - .L_79)
	.align		4
.L_79:
        /*0100*/ 	.word	index@(_ZN2at6native55_GLOBAL__N__1da31dc6_22_DistributionUniform_cu_67fa25cf43distribution_elementwise_grid_stride_kernelIfLi4EZNS0_9templates4cuda21uniform_and_transformIffPNS_17CUDAGeneratorImplEZZZNS4_14uniform_kernelIS7_EEvRNS_18TensorIteratorBaseEddT_ENKUlvE_clEvENKUlvE0_clEvEUlfE_EEvSA_T1_T2_EUlP24curandStatePhilox4_32_10E0_ZNS1_27distribution_nullary_kernelIff6float4S7_SJ_SE_EEvSA_SG_RKT3_T4_EUlifE0_EEvlNS_15PhiloxCudaStateESF_SG_)
        /*0104*/ 	.word	0x00000028


	//----- nvinfo : EIATTR_FRAME_SIZE
	.align		4
.L_80:
        /*0108*/ 	.byte	0x04, 0x11
        /*010a*/ 	.short	(.L_82 - .L_81)
	.align		4
.L_81:
        /*010c*/ 	.word	index@($__internal_8_$__cuda_sm20_div_s64)
        /*0110*/ 	.word	0x00000000


	//----- nvinfo : EIATTR_FRAME_SIZE
	.align		4
.L_82:
        /*0114*/ 	.byte	0x04, 0x11
        /*0116*/ 	.short	(.L_84 - .L_83)
	.align		4
.L_83:
        /*0118*/ 	.word	index@(_ZN2at6native55_GLOBAL__N__1da31dc6_22_DistributionUniform_cu_67fa25cf43distribution_elementwise_grid_stride_kernelIfLi4EZNS0_9templates4cuda21uniform_and_transformIffPNS_17CUDAGeneratorImplEZZZNS4_14uniform_kernelIS7_EEvRNS_18TensorIteratorBaseEddT_ENKUlvE_clEvENKUlvE0_clEvEUlfE_EEvSA_T1_T2_EUlP24curandStatePhilox4_32_10E0_ZNS1_27distribution_nullary_kernelIff6float4S7_SJ_SE_EEvSA_SG_RKT3_T4_EUlifE0_EEvlNS_15PhiloxCudaStateESF_SG_)
        /*011c*/ 	.word	0x00000000


	//----- nvinfo : EIATTR_REGCOUNT
	.align		4
.L_84:
        /*0120*/ 	.byte	0x04, 0x2f
        /*0122*/ 	.short	(.L_86 - .L_85)
	.align		4
.L_85:
        /*0124*/ 	.word	index@(_ZN2at6native55_GLOBAL__N__1da31dc6_22_DistributionUniform_cu_67fa25cf43distribution_elementwise_grid_stride_kernelIfLi4EZNS0_9templates4cuda21uniform_and_transformIN3c104HalfEfPNS_17CUDAGeneratorImplEZZZNS4_14uniform_kernelIS9_EEvRNS_18TensorIteratorBaseEddT_ENKUlvE_clEvENKUlvE1_clEvEUlfE_EEvSC_T1_T2_EUlP24curandStatePhilox4_32_10E_ZNS1_27distribution_nullary_kernelIS7_f7double2S9_SL_SG_EEvSC_SI_RKT3_T4_EUlifE_EEvlNS_15PhiloxCudaStateESH_SI_)
        /*0128*/ 	.word	0x00000030


	//----- nvinfo : EIATTR_FRAME_SIZE
	.align		4
.L_86:
        /*012c*/ 	.byte	0x04, 0x11
        /*012e*/ 	.short	(.L_88 - .L_87)
	.align		4
.L_87:
        /*0130*/ 	.word	index@($__internal_7_$__cuda_sm20_div_s64)
        /*0134*/ 	.word	0x00000000


	//----- nvinfo : EIATTR_FRAME_SIZE
	.align		4
.L_88:
        /*0138*/ 	.byte	0x04, 0x11
        /*013a*/ 	.short	(.L_90 - .L_89)
	.align		4
.L_89:
        /*013c*/ 	.word	index@(_ZN2at6native55_GLOBAL__N__1da31dc6_22_DistributionUniform_cu_67fa25cf43distribution_elementwise_grid_stride_kernelIfLi4EZNS0_9templates4cuda21uniform_and_transformIN3c104HalfEfPNS_17CUDAGeneratorImplEZZZNS4_14uniform_kernelIS9_EEvRNS_18TensorIteratorBaseEddT_ENKUlvE_clEvENKUlvE1_clEvEUlfE_EEvSC_T1_T2_EUlP24curandStatePhilox4_32_10E_ZNS1_27distribution_nullary_kernelIS7_f7double2S9_SL_SG_EEvSC_SI_RKT3_T4_EUlifE_EEvlNS_15PhiloxCudaStateESH_SI_)
        /*0140*/ 	.word	0x00000000


	//----- nvinfo : EIATTR_REGCOUNT
	.align		4
.L_90:
        /*0144*/ 	.byte	0x04, 0x2f
        /*0146*/ 	.short	(.L_92 - .L_91)
	.align		4
.L_91:
        /*0148*/ 	.word	index@(_ZN2at6native55_GLOBAL__N__1da31dc6_22_DistributionUniform_cu_67fa25cf43distribution_elementwise_grid_stride_kernelIfLi4EZNS0_9templates4cuda21uniform_and_transformIN3c104HalfEfPNS_17CUDAGeneratorImplEZZZNS4_14uniform_kernelIS9_EEvRNS_18TensorIteratorBaseEddT_ENKUlvE_clEvENKUlvE1_clEvEUlfE_EEvSC_T1_T2_EUlP24curandStatePhilox4_32_10E_ZNS1_27distribution_nullary_kernelIS7_f7double2S9_SL_SG_EEvSC_SI_RKT3_T4_EUlifE0_EEvlNS_15PhiloxCudaStateESH_SI_)
        /*014c*/ 	.word	0x0000002c


	//----- nvinfo : EIATTR_FRAME_SIZE
	.align		4
.L_92:
        /*0150*/ 	.byte	0x04, 0x11
        /*0152*/ 	.short	(.L_94 - .L_93)
	.align		4
.L_93:
        /*0154*/ 	.word	index@($__internal_6_$__cuda_sm20_div_s64)
        /*0158*/ 	.word	0x00000000


	//----- nvinfo : EIATTR_FRAME_SIZE
	.align		4
.L_94:
        /*015c*/ 	.byte	0x04, 0x11
        /*015e*/ 	.short	(.L_96 - .L_95)
	.align		4
.L_95:
        /*0160*/ 	.word	index@(_ZN2at6native55_GLOBAL__N__1da31dc6_22_DistributionUniform_cu_67fa25cf43distribution_elementwise_grid_stride_kernelIfLi4EZNS0_9templates4cuda21uniform_and_transformIN3c104HalfEfPNS_17CUDAGeneratorImplEZZZNS4_14uniform_kernelIS9_EEvRNS_18TensorIteratorBaseEddT_ENKUlvE_clEvENKUlvE1_clEvEUlfE_EEvSC_T1_T2_EUlP24curandStatePhilox4_32_10E_ZNS1_27distribution_nullary_kernelIS7_f7double2S9_SL_SG_EEvSC_SI_RKT3_T4_EUlifE0_EEvlNS_15PhiloxCudaStateESH_SI_)
        /*0164*/ 	.word	0x00000000


	//----- nvinfo : EIATTR_REGCOUNT
	.align		4
.L_96:
        /*0168*/ 	.byte	0x04, 0x2f
        /*016a*/ 	.short	(.L_98 - .L_97)
	.align		4
.L_97:
        /*016c*/ 	.word	index@(_ZN2at6native55_GLOBAL__N__1da31dc6_22_DistributionUniform_cu_67fa25cf43distribution_elementwise_grid_stride_kernelIfLi4EZNS0_9templates4cuda21uniform_and_transformIN3c104HalfEfPNS_17CUDAGeneratorImplEZZZNS4_14uniform_kernelIS9_EEvRNS_18TensorIteratorBaseEddT_ENKUlvE_clEvENKUlvE1_clEvEUlfE_EEvSC_T1_T2_EUlP24curandStatePhilox4_32_10E0_ZNS1_27distribution_nullary_kernelIS7_f6float4S9_SL_SG_EEvSC_SI_RKT3_T4_EUlifE_EEvlNS_15PhiloxCudaStateESH_SI_)
        /*0170*/ 	.word	0x00000034


	//----- nvinfo : EIATTR_FRAME_SIZE
	.align		4
.L_98:
        /*0174*/ 	.byte	0x04, 0x11
        /*0176*/ 	.short	(.L_100 - .L_99)
	.align		4
.L_99:
        /*0178*/ 	.word	index@($__internal_5_$__cuda_sm20_div_s64)
        /*017c*/ 	.word	0x00000000


	//----- nvinfo : EIATTR_FRAME_SIZE
	.align		4
.L_100:
        /*0180*/ 	.byte	0x04, 0x11
        /*0182*/ 	.short	(.L_102 - .L_101)
	.align		4
.L_101:
        /*0184*/ 	.word	index@(_ZN2at6native55_GLOBAL__N__1da31dc6_22_DistributionUniform_cu_67fa25cf43distribution_elementwise_grid_stride_kernelIfLi4EZNS0_9templates4cuda21uniform_and_transformIN3c104HalfEfPNS_17CUDAGeneratorImplEZZZNS4_14uniform_kernelIS9_EEvRNS_18TensorIteratorBaseEddT_ENKUlvE_clEvENKUlvE1_clEvEUlfE_EEvSC_T1_T2_EUlP24curandStatePhilox4_32_10E0_ZNS1_27distribution_nullary_kernelIS7_f6float4S9_SL_SG_EEvSC_SI_RKT3_T4_EUlifE_EEvlNS_15PhiloxCudaStateESH_SI_)
        /*0188*/ 	.word	0x00000000


	//----- nvinfo : EIATTR_REGCOUNT
	.align		4
.L_102:
        /*018c*/ 	.byte	0x04, 0x2f
        /*018e*/ 	.short	(.L_104 - .L_103)
	.align		4
.L_103:
        /*0190*/ 	.word	index@(_ZN2at6native55_GLOBAL__N__1da31dc6_22_DistributionUniform_cu_67fa25cf43distribution_elementwise_grid_stride_kernelIfLi4EZNS0_9templates4cuda21uniform_and_transformIN3c104HalfEfPNS_17CUDAGeneratorImplEZZZNS4_14uniform_kernelIS9_EEvRNS_18TensorIteratorBaseEddT_ENKUlvE_clEvENKUlvE1_clEvEUlfE_EEvSC_T1_T2_EUlP24curandStatePhilox4_32_10E0_ZNS1_27distribution_nullary_kernelIS7_f6float4S9_SL_SG_EEvSC_SI_RKT3_T4_EUlifE0_EEvlNS_15PhiloxCudaStateESH_SI_)
        /*0194*/ 	.word	0x0000002a


	//----- nvinfo : EIATTR_FRAME_SIZE
	.align		4
.L_104:
        /*0198*/ 	.byte	0x04, 0x11
        /*019a*/ 	.short	(.L_106 - .L_105)
	.align		4
.L_105:
        /*019c*/ 	.word	index@($__internal_4_$__cuda_sm20_div_s64)
        /*01a0*/ 	.word	0x00000000


	//----- nvinfo : EIATTR_FRAME_SIZE
	.align		4
.L_106:
        /*01a4*/ 	.byte	0x04, 0x11
        /*01a6*/ 	.short	(.L_108 - .L_107)
	.align		4
.L_107:
        /*01a8*/ 	.word	index@(_ZN2at6native55_GLOBAL__N__1da31dc6_22_DistributionUniform_cu_67fa25cf43distribution_elementwise_grid_stride_kernelIfLi4EZNS0_9templates4cuda21uniform_and_transformIN3c104HalfEfPNS_17CUDAGeneratorImplEZZZNS4_14uniform_kernelIS9_EEvRNS_18TensorIteratorBaseEddT_ENKUlvE_clEvENKUlvE1_clEvEUlfE_EEvSC_T1_T2_EUlP24curandStatePhilox4_32_10E0_ZNS1_27distribution_nullary_kernelIS7_f6float4S9_SL_SG_EEvSC_SI_RKT3_T4_EUlifE0_EEvlNS_15PhiloxCudaStateESH_SI_)
        /*01ac*/ 	.word	0x00000000


	//----- nvinfo : EIATTR_REGCOUNT
	.align		4
.L_108:
        /*01b0*/ 	.byte	0x04, 0x2f
        /*01b2*/ 	.short	(.L_110 - .L_109)
	.align		4
.L_109:
        /*01b4*/ 	.word	index@(_ZN2at6native55_GLOBAL__N__1da31dc6_22_DistributionUniform_cu_67fa25cf43distribution_elementwise_grid_stride_kernelIfLi4EZNS0_9templates4cuda21uniform_and_transformIN3c108BFloat16EfPNS_17CUDAGeneratorImplEZZZNS4_14uniform_kernelIS9_EEvRNS_18TensorIteratorBaseEddT_ENKUlvE_clEvENKUlvE2_clEvEUlfE_EEvSC_T1_T2_EUlP24curandStatePhilox4_32_10E_ZNS1_27distribution_nullary_kernelIS7_f7double2S9_SL_SG_EEvSC_SI_RKT3_T4_EUlifE_EEvlNS_15PhiloxCudaStateESH_SI_)
        /*01b8*/ 	.word	0x00000030


	//----- nvinfo : EIATTR_FRAME_SIZE
	.align		4
.L_110:
        /*01bc*/ 	.byte	0x04, 0x11
        /*01be*/ 	.short	(.L_112 - .L_111)
	.align		4
.L_111:
        /*01c0*/ 	.word	index@($__internal_3_$__cuda_sm20_div_s64)
        /*01c4*/ 	.word	0x00000000


	//----- nvinfo : EIATTR_FRAME_SIZE
	.align		4
.L_112:
        /*01c8*/ 	.byte	0x04, 0x11
        /*01ca*/ 	.short	(.L_114 - .L_113)
	.align		4
.L_113:
        /*01cc*/ 	.word	index@(_ZN2at6native55_GLOBAL__N__1da31dc6_22_DistributionUniform_cu_67fa25cf43distribution_elementwise_grid_stride_kernelIfLi4EZNS0_9templates4cuda21uniform_and_transformIN3c108BFloat16EfPNS_17CUDAGeneratorImplEZZZNS4_14uniform_kernelIS9_EEvRNS_18TensorIteratorBaseEddT_ENKUlvE_clEvENKUlvE2_clEvEUlfE_EEvSC_T1_T2_EUlP24curandStatePhilox4_32_10E_ZNS1_27distribution_nullary_kernelIS7_f7double2S9_SL_SG_EEvSC_SI_RKT3_T4_EUlifE_EEvlNS_15PhiloxCudaStateESH_SI_)
        /*01d0*/ 	.word	0x00000000


	//----- nvinfo : EIATTR_REGCOUNT
	.align		4
.L_114:
        /*01d4*/ 	.byte	0x04, 0x2f
        /*01d6*/ 	.short	(.L_116 - .L_115)
	.align		4
.L_115:
        /*01d8*/ 	.word	index@(_ZN2at6native55_GLOBAL__N__1da31dc6_22_DistributionUniform_cu_67fa25cf43distribution_elementwise_grid_stride_kernelIfLi4EZNS0_9templates4cuda21uniform_and_transformIN3c108BFloat16EfPNS_17CUDAGeneratorImplEZZZNS4_14uniform_kernelIS9_EEvRNS_18TensorIteratorBaseEddT_ENKUlvE_clEvENKUlvE2_clEvEUlfE_EEvSC_T1_T2_EUlP24curandStatePhilox4_32_10E_ZNS1_27distribution_nullary_kernelIS7_f7double2S9_SL_SG_EEvSC_SI_RKT3_T4_EUlifE0_EEvlNS_15PhiloxCudaStateESH_SI_)
        /*01dc*/ 	.word	0x00000028


	//----- nvinfo : EIATTR_FRAME_SIZE
	.align		4
.L_116:
        /*01e0*/ 	.byte	0x04, 0x11
        /*01e2*/ 	.short	(.L_118 - .L_117)
	.align		4
.L_117:
        /*01e4*/ 	.word	index@($__internal_2_$__cuda_sm20_div_s64)
        /*01e8*/ 	.word	0x00000000


	//----- nvinfo : EIATTR_FRAME_SIZE
	.align		4
.L_118:
        /*01ec*/ 	.byte	0x04, 0x11
        /*01ee*/ 	.short	(.L_120 - .L_119)
	.align		4
.L_119:
        /*01f0*/ 	.word	index@(_ZN2at6native55_GLOBAL__N__1da31dc6_22_DistributionUniform_cu_67fa25cf43distribution_elementwise_grid_stride_kernelIfLi4EZNS0_9templates4cuda21uniform_and_transformIN3c108BFloat16EfPNS_17CUDAGeneratorImplEZZZNS4_14uniform_kernelIS9_EEvRNS_18TensorIteratorBaseEddT_ENKUlvE_clEvENKUlvE2_clEvEUlfE_EEvSC_T1_T2_EUlP24curandStatePhilox4_32_10E_ZNS1_27distribution_nullary_kernelIS7_f7double2S9_SL_SG_EEvSC_SI_RKT3_T4_EUlifE0_EEvlNS_15PhiloxCudaStateESH_SI_)
        /*01f4*/ 	.word	0x00000000


	//----- nvinfo : EIATTR_REGCOUNT
	.align		4
.L_120:
        /*01f8*/ 	.byte	0x04, 0x2f
        /*01fa*/ 	.short	(.L_122 - .L_121)
	.align		4
.L_121:
        /*01fc*/ 	.word	index@(_ZN2at6native55_GLOBAL__N__1da31dc6_22_DistributionUniform_cu_67fa25cf43distribution_elementwise_grid_stride_kernelIfLi4EZNS0_9templates4cuda21uniform_and_transformIN3c108BFloat16EfPNS_17CUDAGeneratorImplEZZZNS4_14uniform_kernelIS9_EEvRNS_18TensorIteratorBaseEddT_ENKUlvE_clEvENKUlvE2_clEvEUlfE_EEvSC_T1_T2_EUlP24curandStatePhilox4_32_10E0_ZNS1_27distribution_nullary_kernelIS7_f6float4S9_SL_SG_EEvSC_SI_RKT3_T4_EUlifE_EEvlNS_15PhiloxCudaStateESH_SI_)
        /*0200*/ 	.word	0x00000030


	//----- nvinfo : EIATTR_FRAME_SIZE
	.align		4
.L_122:
        /*0204*/ 	.byte	0x04, 0x11
        /*0206*/ 	.short	(.L_124 - .L_123)
	.align		4
.L_123:
        /*0208*/ 	.word	index@($__internal_1_$__cuda_sm20_div_s64)
        /*020c*/ 	.word	0x00000000


	//----- nvinfo : EIATTR_FRAME_SIZE
	.align		4
.L_124:
        /*0210*/ 	.byte	0x04, 0x11
        /*0212*/ 	.short	(.L_126 - .L_125)
	.align		4
.L_125:
        /*0214*/ 	.word	index@(_ZN2at6native55_GLOBAL__N__1da31dc6_22_DistributionUniform_cu_67fa25cf43distribution_elementwise_grid_stride_kernelIfLi4EZNS0_9templates4cuda21uniform_and_transformIN3c108BFloat16EfPNS_17CUDAGeneratorImplEZZZNS4_14uniform_kernelIS9_EEvRNS_18TensorIteratorBaseEddT_ENKUlvE_clEvENKUlvE2_clEvEUlfE_EEvSC_T1_T2_EUlP24curandStatePhilox4_32_10E0_ZNS1_27distribution_nullary_kernelIS7_f6float4S9_SL_SG_EEvSC_SI_RKT3_T4_EUlifE_EEvlNS_15PhiloxCudaStateESH_SI_)
        /*0218*/ 	.word	0x00000000


	//----- nvinfo : EIATTR_REGCOUNT
	.align		4
.L_126:
        /*021c*/ 	.byte	0x04, 0x2f
        /*021e*/ 	.short	(.L_128 - .L_127)
	.align		4
.L_127:
        /*0220*/ 	.word	index@(_ZN2at6native55_GLOBAL__N__1da31dc6_22_DistributionUniform_cu_67fa25cf43distribution_elementwise_grid_stride_kernelIfLi4EZNS0_9templates4cuda21uniform_and_transformIN3c108BFloat16EfPNS_17CUDAGeneratorImplEZZZNS4_14uniform_kernelIS9_EEvRNS_18TensorIteratorBaseEddT_ENKUlvE_clEvENKUlvE2_clEvEUlfE_EEvSC_T1_T2_EUlP24curandStatePhilox4_32_10E0_ZNS1_27distribution_nullary_kernelIS7_f6float4S9_SL_SG_EEvSC_SI_RKT3_T4_EUlifE0_EEvlNS_15PhiloxCudaStateESH_SI_)
        /*0224*/ 	.word	0x00000028


	//----- nvinfo : EIATTR_FRAME_SIZE
	.align		4
.L_128:
        /*0228*/ 	.byte	0x04, 0x11
        /*022a*/ 	.short	(.L_130 - .L_129)
	.align		4
.L_129:
        /*022c*/ 	.word	index@($__internal_0_$__cuda_sm20_div_s64)
        /*0230*/ 	.word	0x00000000


	//----- nvinfo : EIATTR_FRAME_SIZE
	.align		4
.L_130:
        /*0234*/ 	.byte	0x04, 0x11
        /*0236*/ 	.short	(.L_132 - .L_131)
	.align		4
.L_131:
        /*0238*/ 	.word	index@(_ZN2at6native55_GLOBAL__N__1da31dc6_22_DistributionUniform_cu_67fa25cf43distribution_elementwise_grid_stride_kernelIfLi4EZNS0_9templates4cuda21uniform_and_transformIN3c108BFloat16EfPNS_17CUDAGeneratorImplEZZZNS4_14uniform_kernelIS9_EEvRNS_18TensorIteratorBaseEddT_ENKUlvE_clEvENKUlvE2_clEvEUlfE_EEvSC_T1_T2_EUlP24curandStatePhilox4_32_10E0_ZNS1_27distribution_nullary_kernelIS7_f6float4S9_SL_SG_EEvSC_SI_RKT3_T4_EUlifE0_EEvlNS_15PhiloxCudaStateESH_SI_)
        /*023c*/ 	.word	0x00000000


	//----- nvinfo : EIATTR_MIN_STACK_SIZE
	.align		4
.L_132:
        /*0240*/ 	.byte	0x04, 0x12
        /*0242*/ 	.short	(.L_134 - .L_133)
	.align		4
.L_133:
        /*0244*/ 	.word	index@(_ZN2at6native55_GLOBAL__N__1da31dc6_22_DistributionUniform_cu_67fa25cf43distribution_elementwise_grid_stride_kernelIfLi4EZNS0_9templates4cuda21uniform_and_transformIN3c108BFloat16EfPNS_17CUDAGeneratorImplEZZZNS4_14uniform_kernelIS9_EEvRNS_18TensorIteratorBaseEddT_ENKUlvE_clEvENKUlvE2_clEvEUlfE_EEvSC_T1_T2_EUlP24curandStatePhilox4_32_10E0_ZNS1_27distribution_nullary_kernelIS7_f6float4S9_SL_SG_EEvSC_SI_RKT3_T4_EUlifE0_EEvlNS_15PhiloxCudaStateESH_SI_)
        /*0248*/ 	.word	0x00000000


	//----- nvinfo : EIATTR_MIN_STACK_SIZE
	.align		4
.L_134:
        /*024c*/ 	.byte	0x04, 0x12
        /*024e*/ 	.short	(.L_136 - .L_135)
	.align		4
.L_135:
        /*0250*/ 	.word	index@(_ZN2at6native55_GLOBAL__N__1da31dc6_22_DistributionUniform_cu_67fa25cf43distribution_elementwise_grid_stride_kernelIfLi4EZNS0_9templates4cuda21uniform_and_transformIN3c108BFloat16EfPNS_17CUDAGeneratorImplEZZZNS4_14uniform_kernelIS9_EEvRNS_18TensorIteratorBaseEddT_ENKUlvE_clEvENKUlvE2_clEvEUlfE_EEvSC_T1_T2_EUlP24curandStatePhilox4_32_10E0_ZNS1_27distribution_nullary_kernelIS7_f6float4S9_SL_SG_EEvSC_SI_RKT3_T4_EUlifE_EEvlNS_15PhiloxCudaStateESH_SI_)
        /*0254*/ 	.word	0x00000000


	//----- nvinfo : EIATTR_MIN_STACK_SIZE
	.align		4
.L_136:
        /*0258*/ 	.byte	0x04, 0x12
        /*025a*/ 	.short	(.L_138 - .L_137)
	.align		4
.L_137:
        /*025c*/ 	.word	index@(_ZN2at6native55_GLOBAL__N__1da31dc6_22_DistributionUniform_cu_67fa25cf43distribution_elementwise_grid_stride_kernelIfLi4EZNS0_9templates4cuda21uniform_and_transformIN3c108BFloat16EfPNS_17CUDAGeneratorImplEZZZNS4_14uniform_kernelIS9_EEvRNS_18TensorIteratorBaseEddT_ENKUlvE_clEvENKUlvE2_clEvEUlfE_EEvSC_T1_T2_EUlP24curandStatePhilox4_32_10E_ZNS1_27distribution_nullary_kernelIS7_f7double2S9_SL_SG_EEvSC_SI_RKT3_T4_EUlifE0_EEvlNS_15PhiloxCudaStateESH_SI_)
        /*0260*/ 	.word	0x00000000


	//----- nvinfo : EIATTR_MIN_STACK_SIZE
	.align		4
.L_138:
        /*0264*/ 	.byte	0x04, 0x12
        /*0266*/ 	.short	(.L_140 - .L_139)
	.align		4
.L_139:
        /*0268*/ 	.word	index@(_ZN2at6native55_GLOBAL__N__1da31dc6_22_DistributionUniform_cu_67fa25cf43distribution_elementwise_grid_stride_kernelIfLi4EZNS0_9templates4cuda21uniform_and_transformIN3c108BFloat16EfPNS_17CUDAGeneratorImplEZZZNS4_14uniform_kernelIS9_EEvRNS_18TensorIteratorBaseEddT_ENKUlvE_clEvENKUlvE2_clEvEUlfE_EEvSC_T1_T2_EUlP24curandStatePhilox4_32_10E_ZNS1_27distribution_nullary_kernelIS7_f7double2S9_SL_SG_EEvSC_SI_RKT3_T4_EUlifE_EEvlNS_15PhiloxCudaStateESH_SI_)
        /*026c*/ 	.word	0x00000000


	//----- nvinfo : EIATTR_MIN_STACK_SIZE
	.align		4
.L_140:
        /*0270*/ 	.byte	0x04, 0x12
        /*0272*/ 	.short	(.L_142 - .L_141)
	.align		4
.L_141:
        /*0274*/ 	.word	index@(_ZN2at6native55_GLOBAL__N__1da31dc6_22_DistributionUniform_cu_67fa25cf43distribution_elementwise_grid_stride_kernelIfLi4EZNS0_9templates4cuda21uniform_and_transformIN3c104HalfEfPNS_17CUDAGeneratorImplEZZZNS4_14uniform_kernelIS9_EEvRNS_18TensorIteratorBaseEddT_ENKUlvE_clEvENKUlvE1_clEvEUlfE_EEvSC_T1_T2_EUlP24curandStatePhilox4_32_10E0_ZNS1_27distribution_nullary_kernelIS7_f6float4S9_SL_SG_EEvSC_SI_RKT3_T4_EUlifE0_EEvlNS_15PhiloxCudaStateESH_SI_)
        /*0278*/ 	.word	0x00000000


	//----- nvinfo : EIATTR_MIN_STACK_SIZE
	.align		4
.L_142:
        /*027c*/ 	.byte	0x04, 0x12
        /*027e*/ 	.short	(.L_144 - .L_143)
	.align		4
.L_143:
        /*0280*/ 	.word	index@(_ZN2at6native55_GLOBAL__N__1da31dc6_22_DistributionUniform_cu_67fa25cf43distribution_elementwise_grid_stride_kernelIfLi4EZNS0_9templates4cuda21uniform_and_transformIN3c104HalfEfPNS_17CUDAGeneratorImplEZZZNS4_14uniform_kernelIS9_EEvRNS_18TensorIteratorBaseEddT_ENKUlvE_clEvENKUlvE1_clEvEUlfE_EEvSC_T1_T2_EUlP24curandStatePhilox4_32_10E0_ZNS1_27distribution_nullary_kernelIS7_f6float4S9_SL_SG_EEvSC_SI_RKT3_T4_EUlifE_EEvlNS_15PhiloxCudaStateESH_SI_)
        /*0284*/ 	.word	0x00000000


	//----- nvinfo : EIATTR_MIN_STACK_SIZE
	.align		4
.L_144:
        /*0288*/ 	.byte	0x04, 0x12
        /*028a*/ 	.short	(.L_146 - .L_145)
	.align		4
.L_145:
        /*028c*/ 	.word	index@(_ZN2at6native55_GLOBAL__N__1da31dc6_22_DistributionUniform_cu_67fa25cf43distribution_elementwise_grid_stride_kernelIfLi4EZNS0_9templates4cuda21uniform_and_transformIN3c104HalfEfPNS_17CUDAGeneratorImplEZZZNS4_14uniform_kernelIS9_EEvRNS_18TensorIteratorBaseEddT_ENKUlvE_clEvENKUlvE1_clEvEUlfE_EEvSC_T1_T2_EUlP24curandStatePhilox4_32_10E_ZNS1_27distribution_nullary_kernelIS7_f7double2S9_SL_SG_EEvSC_SI_RKT3_T4_EUlifE0_EEvlNS_15PhiloxCudaStateESH_SI_)
        /*0290*/ 	.word	0x00000000


	//----- nvinfo : EIATTR_MIN_STACK_SIZE
	.align		4
.L_146:
        /*0294*/ 	.byte	0x04, 0x12
        /*0296*/ 	.short	(.L_148 - .L_147)
	.align		4
.L_147:
        /*0298*/ 	.word	index@(_ZN2at6native55_GLOBAL__N__1da31dc6_22_DistributionUniform_cu_67fa25cf43distribution_elementwise_grid_stride_kernelIfLi4EZNS0_9templates4cuda21uniform_and_transformIN3c104HalfEfPNS_17CUDAGeneratorImplEZZZNS4_14uniform_kernelIS9_EEvRNS_18TensorIteratorBaseEddT_ENKUlvE_clEvENKUlvE1_clEvEUlfE_EEvSC_T1_T2_EUlP24curandStatePhilox4_32_10E_ZNS1_27distribution_nullary_kernelIS7_f7double2S9_SL_SG_EEvSC_SI_RKT3_T4_EUlifE_EEvlNS_15PhiloxCudaStateESH_SI_)
        /*029c*/ 	.word	0x00000000


	//----- nvinfo : EIATTR_MIN_STACK_SIZE
	.align		4
.L_148:
        /*02a0*/ 	.byte	0x04, 0x12
        /*02a2*/ 	.short	(.L_150 - .L_149)
	.align		4
.L_149:
        /*02a4*/ 	.word	index@(_ZN2at6native55_GLOBAL__N__1da31dc6_22_DistributionUniform_cu_67fa25cf43distribution_elementwise_grid_stride_kernelIfLi4EZNS0_9templates4cuda21uniform_and_transformIffPNS_17CUDAGeneratorImplEZZZNS4_14uniform_kernelIS7_EEvRNS_18TensorIteratorBaseEddT_ENKUlvE_clEvENKUlvE0_clEvEUlfE_EEvSA_T1_T2_EUlP24curandStatePhilox4_32_10E0_ZNS1_27distribution_nullary_kernelIff6float4S7_SJ_SE_EEvSA_SG_RKT3_T4_EUlifE0_EEvlNS_15PhiloxCudaStateESF_SG_)
        /*02a8*/ 	.word	0x00000000


	//----- nvinfo : EIATTR_MIN_STACK_SIZE
	.align		4
.L_150:
        /*02ac*/ 	.byte	0x04, 0x12
        /*02ae*/ 	.short	(.L_152 - .L_151)
	.align		4
.L_151:
        /*02b0*/ 	.word	index@(_ZN2at6native55_GLOBAL__N__1da31dc6_22_DistributionUniform_cu_67fa25cf43distribution_elementwise_grid_stride_kernelIfLi4EZNS0_9templates4cuda21uniform_and_transformIffPNS_17CUDAGeneratorImplEZZZNS4_14uniform_kernelIS7_EEvRNS_18TensorIteratorBaseEddT_ENKUlvE_clEvENKUlvE0_clEvEUlfE_EEvSA_T1_T2_EUlP24curandStatePhilox4_32_10E0_ZNS1_27distribution_nullary_kernelIff6float4S7_SJ_SE_EEvSA_SG_RKT3_T4_EUlifE_EEvlNS_15PhiloxCudaStateESF_SG_)
        /*02b4*/ 	.word	0x00000000


	//----- nvinfo : EIATTR_MIN_STACK_SIZE
	.align		4
.L_152:
        /*02b8*/ 	.byte	0x04, 0x12
        /*02ba*/ 	.short	(.L_154 - .L_153)
	.align		4
.L_153:
        /*02bc*/ 	.word	index@(_ZN2at6native55_GLOBAL__N__1da31dc6_22_DistributionUniform_cu_67fa25cf43distribution_elementwise_grid_stride_kernelIfLi4EZNS0_9templates4cuda21uniform_and_transformIffPNS_17CUDAGeneratorImplEZZZNS4_14uniform_kernelIS7_EEvRNS_18TensorIteratorBaseEddT_ENKUlvE_clEvENKUlvE0_clEvEUlfE_EEvSA_T1_T2_EUlP24curandStatePhilox4_32_10E_ZNS1_27distribution_nullary_kernelIff7double2S7_SJ_SE_EEvSA_SG_RKT3_T4_EUlifE0_EEvlNS_15PhiloxCudaStateESF_SG_)
        /*02c0*/ 	.word	0x00000000


	//----- nvinfo : EIATTR_MIN_STACK_SIZE
	.align		4
.L_154:
        /*02c4*/ 	.byte	0x04, 0x12
        /*02c6*/ 	.short	(.L_156 - .L_155)
	.align		4
.L_155:
        /*02c8*/ 	.word	index@(_ZN2at6native55_GLOBAL__N__1da31dc6_22_DistributionUniform_cu_67fa25cf43distribution_elementwise_grid_stride_kernelIfLi4EZNS0_9templates4cuda21uniform_and_transformIffPNS_17CUDAGeneratorImplEZZZNS4_14uniform_kernelIS7_EEvRNS_18TensorIteratorBaseEddT_ENKUlvE_clEvENKUlvE0_clEvEUlfE_EEvSA_T1_T2_EUlP24curandStatePhilox4_32_10E_ZNS1_27distribution_nullary_kernelIff7double2S7_SJ_SE_EEvSA_SG_RKT3_T4_EUlifE_EEvlNS_15PhiloxCudaStateESF_SG_)
        /*02cc*/ 	.word	0x00000000


	//----- nvinfo : EIATTR_MIN_STACK_SIZE
	.align		4
.L_156:
        /*02d0*/ 	.byte	0x04, 0x12
        /*02d2*/ 	.short	(.L_158 - .L_157)
	.align		4
.L_157:
        /*02d4*/ 	.word	index@(_ZN2at6native55_GLOBAL__N__1da31dc6_22_DistributionUniform_cu_67fa25cf43distribution_elementwise_grid_stride_kernelIdLi2EZNS0_9templates4cuda21uniform_and_transformIddPNS_17CUDAGeneratorImplEZZZNS4_14uniform_kernelIS7_EEvRNS_18TensorIteratorBaseEddT_ENKUlvE_clEvENKUlvE_clEvEUldE_EEvSA_T1_T2_EUlP24curandStatePhilox4_32_10E0_ZNS1_27distribution_nullary_kernelIdd6float4S7_SJ_SE_EEvSA_SG_RKT3_T4_EUlidE0_EEvlNS_15PhiloxCudaStateESF_SG_)
        /*02d8*/ 	.word	0x00000000


	//----- nvinfo : EIATTR_MIN_STACK_SIZE
	.align		4
.L_158:
        /*02dc*/ 	.byte	0x04, 0x12
        /*02de*/ 	.short	(.L_160 - .L_159)
	.align		4
.L_159:
        /*02e0*/ 	.word	index@(_ZN2at6native55_GLOBAL__N__1da31dc6_22_DistributionUniform_cu_67fa25cf43distribution_elementwise_grid_stride_kernelIdLi2EZNS0_9templates4cuda21uniform_and_transformIddPNS_17CUDAGeneratorImplEZZZNS4_14uniform_kernelIS7_EEvRNS_18TensorIteratorBaseEddT_ENKUlvE_clEvENKUlvE_clEvEUldE_EEvSA_T1_T2_EUlP24curandStatePhilox4_32_10E0_ZNS1_27distribution_nullary_kernelIdd6float4S7_SJ_SE_EEvSA_SG_RKT3_T4_EUlidE_EEvlNS_15PhiloxCudaStateESF_SG_)
        /*02e4*/ 	.word	0x00000000


	//----- nvinfo : EIATTR_MIN_STACK_SIZE
	.align		4
.L_160:
        /*02e8*/ 	.byte	0x04, 0x12
        /*02ea*/ 	.short	(.L_162 - .L_161)
	.align		4
.L_161:
        /*02ec*/ 	.word	index@(_ZN2at6native55_GLOBAL__N__1da31dc6_22_DistributionUniform_cu_67fa25cf43distribution_elementwise_grid_stride_kernelIdLi2EZNS0_9templates4cuda21uniform_and_transformIddPNS_17CUDAGeneratorImplEZZZNS4_14uniform_kernelIS7_EEvRNS_18TensorIteratorBaseEddT_ENKUlvE_clEvENKUlvE_clEvEUldE_EEvSA_T1_T2_EUlP24curandStatePhilox4_32_10E_ZNS1_27distribution_nullary_kernelIdd7double2S7_SJ_SE_EEvSA_SG_RKT3_T4_EUlidE0_EEvlNS_15PhiloxCudaStateESF_SG_)
        /*02f0*/ 	.word	0x00000000


	//----- nvinfo : EIATTR_MIN_STACK_SIZE
	.align		4
.L_162:
        /*02f4*/ 	.byte	0x04, 0x12
        /*02f6*/ 	.short	(.L_164 - .L_163)
	.align		4
.L_163:
        /*02f8*/ 	.word	index@(_ZN2at6native55_GLOBAL__N__1da31dc6_22_DistributionUniform_cu_67fa25cf43distribution_elementwise_grid_stride_kernelIdLi2EZNS0_9templates4cuda21uniform_and_transformIddPNS_17CUDAGeneratorImplEZZZNS4_14uniform_kernelIS7_EEvRNS_18TensorIteratorBaseEddT_ENKUlvE_clEvENKUlvE_clEvEUldE_EEvSA_T1_T2_EUlP24curandStatePhilox4_32_10E_ZNS1_27distribution_nullary_kernelIdd7double2S7_SJ_SE_EEvSA_SG_RKT3_T4_EUlidE_EEvlNS_15PhiloxCudaStateESF_SG_)
        /*02fc*/ 	.word	0x00000000
.L_164:


//--------------------- .nv.info._ZN2at6native55_GLOBAL__N__1da31dc6_22_DistributionUniform_cu_67fa25cf43distribution_elementwise_grid_stride_kernelIfLi4EZNS0_9templates4cuda21uniform_and_transformIN3c108BFloat16EfPNS_17CUDAGeneratorImplEZZZNS4_14uniform_kernelIS9_EEvRNS_18TensorIteratorBaseEddT_ENKUlvE_clEvENKUlvE2_clEvEUlfE_EEvSC_T1_T2_EUlP24curandStatePhilox4_32_10E0_ZNS1_27distribution_nullary_kernelIS7_f6float4S9_SL_SG_EEvSC_SI_RKT3_T4_EUlifE0_EEvlNS_15PhiloxCudaStateESH_SI_ --------------------------
	.section	.nv.info._ZN2at6native55_GLOBAL__N__1da31dc6_22_DistributionUniform_cu_67fa25cf43distribution_elementwise_grid_stride_kernelIfLi4EZNS0_9templates4cuda21uniform_and_transformIN3c108BFloat16EfPNS_17CUDAGeneratorImplEZZZNS4_14uniform_kernelIS9_EEvRNS_18TensorIteratorBaseEddT_ENKUlvE_clEvENKUlvE2_clEvEUlfE_EEvSC_T1_T2_EUlP24curandStatePhilox4_32_10E0_ZNS1_27distribution_nullary_kernelIS7_f6float4S9_SL_SG_EEvSC_SI_RKT3_T4_EUlifE0_EEvlNS_15PhiloxCudaStateESH_SI_,"",@"SHT_CUDA_INFO"
	.sectionflags	@""
	.align	4


	//----- nvinfo : EIATTR_CUDA_API_VERSION
	.align		4
        /*0000*/ 	.byte	0x04, 0x37
        /*0002*/ 	.short	(.L_166 - .L_165)
.L_165:
        /*0004*/ 	.word	0x00000082


	//----- nvinfo : EIATTR_SW2861232_WAR
	.align		4
.L_166:
        /*0008*/ 	.byte	0x01, 0x35
	.zero		2


	//----- nvinfo : EIATTR_PARAM_CBANK
	.align		4
        /*000c*/ 	.byte	0x04, 0x0a
        /*000e*/ 	.short	(.L_168 - .L_167)
	.align		4
.L_167:
        /*0010*/ 	.word	index@(.nv.constant0._ZN2at6native55_GLOBAL__N__1da31dc6_22_DistributionUniform_cu_67fa25cf43distribution_elementwise_grid_stride_kernelIfLi4EZNS0_9templates4cuda21uniform_and_transformIN3c108BFloat16EfPNS_17CUDAGeneratorImplEZZZNS4_14uniform_kernelIS9_EEvRNS_18TensorIteratorBaseEddT_ENKUlvE_clEvENKUlvE2_clEvEUlfE_EEvSC_T1_T2_EUlP24curandStatePhilox4_32_10E0_ZNS1_27distribution_nullary_kernelIS7_f6float4S9_SL_SG_EEvSC_SI_RKT3_T4_EUlifE0_EEvlNS_15PhiloxCudaStateESH_SI_)
        /*0014*/ 	.short	0x0160
        /*0016*/ 	.short	0x01d0


	//----- nvinfo : EIATTR_CBANK_PARAM_SIZE
	.align		4
.L_168:
        /*0018*/ 	.byte	0x03, 0x19
        /*001a*/ 	.short	0x01d0


	//----- nvinfo : EIATTR_KPARAM_INFO
	.align		4
        /*001c*/ 	.byte	0x04, 0x17
        /*001e*/ 	.short	(.L_170 - .L_169)
.L_169:
        /*0020*/ 	.word	0x00000000
        /*0024*/ 	.short	0x0003
        /*0026*/ 	.short	0x0028
        /*0028*/ 	.byte	0x00, 0xf0, 0xa1, 0x06


	//----- nvinfo : EIATTR_KPARAM_INFO
	.align		4
.L_170:
        /*002c*/ 	.byte	0x04, 0x17
        /*002e*/ 	.short	(.L_172 - .L_171)
.L_171:
        /*0030*/ 	.word	0x00000000
        /*0034*/ 	.short	0x0002
        /*0036*/ 	.short	0x0020
        /*0038*/ 	.byte	0x00, 0xf0, 0x05, 0x00


	//----- nvinfo : EIATTR_KPARAM_INFO
	.align		4
.L_172:
        /*003c*/ 	.byte	0x04, 0x17
        /*003e*/ 	.short	(.L_174 - .L_173)
.L_173:
        /*0040*/ 	.word	0x00000000
        /*0044*/ 	.short	0x0001
        /*0046*/ 	.short	0x0008
        /*0048*/ 	.byte	0x00, 0xf0, 0x61, 0x00


	//----- nvinfo : EIATTR_KPARAM_INFO
	.align		4
.L_174:
        /*004c*/ 	.byte	0x04, 0x17
        /*004e*/ 	.short	(.L_176 - .L_175)
.L_175:
        /*0050*/ 	.word	0x00000000
        /*0054*/ 	.short	0x0000
        /*0056*/ 	.short	0x0000
        /*0058*/ 	.byte	0x00, 0xf0, 0x21, 0x00


	//----- nvinfo : EIATTR_MAXREG_COUNT
	.align		4
.L_176:
        /*005c*/ 	.byte	0x03, 0x1b
        /*005e*/ 	.short	0x0040


	//----- nvinfo : EIATTR_NUM_BARRIERS
	.align		4
        /*0060*/ 	.byte	0x02, 0x4c
        /*0062*/ 	.byte	0x01
	.zero		1


	//----- nvinfo : EIATTR_MERCURY_ISA_VERSION
	.align		4
        /*0064*/ 	.byte	0x03, 0x5f
        /*0066*/ 	.short	0x0000


	//----- nvinfo : EIATTR_EXIT_INSTR_OFFSETS
	.align		4
        /*0068*/ 	.byte	0x04, 0x1c
        /*006a*/ 	.short	(.L_178 - .L_177)


	//   ....[0]....
.L_177:
        /*006c*/ 	.word	0x00000810


	//   ....[1]....
        /*0070*/ 	.word	0x00004850


	//----- nvinfo : EIATTR_MAX_THREADS
	.align		4
.L_178:
        /*0074*/ 	.byte	0x04, 0x05
        /*0076*/ 	.short	(.L_180 - .L_179)
.L_179:
        /*0078*/ 	.word	0x00000100
        /*007c*/ 	.word	0x00000001
        /*0080*/ 	.word	0x00000001


	//----- nvinfo : EIATTR_CRS_STACK_SIZE
	.align		4
.L_180:
        /*0084*/ 	.byte	0x04, 0x1e
        /*0086*/ 	.short	(.L_182 - .L_181)
.L_181:
        /*0088*/ 	.word	0x00000000
.L_182:


//--------------------- .nv.info._ZN2at6native55_GLOBAL__N__1da31dc6_22_DistributionUniform_cu_67fa25cf43distribution_elementwise_grid_stride_kernelIfLi4EZNS0_9templates4cuda21uniform_and_transformIN3c108BFloat16EfPNS_17CUDAGeneratorImplEZZZNS4_14uniform_kernelIS9_EEvRNS_18TensorIteratorBaseEddT_ENKUlvE_clEvENKUlvE2_clEvEUlfE_EEvSC_T1_T2_EUlP24curandStatePhilox4_32_10E0_ZNS1_27distribution_nullary_kernelIS7_f6float4S9_SL_SG_EEvSC_SI_RKT3_T4_EUlifE_EEvlNS_15PhiloxCudaStateESH_SI_ --------------------------
	.section	.nv.info._ZN2at6native55_GLOBAL__N__1da31dc6_22_DistributionUniform_cu_67fa25cf43distribution_elementwise_grid_stride_kernelIfLi4EZNS0_9templates4cuda21uniform_and_transformIN3c108BFloat16EfPNS_17CUDAGeneratorImplEZZZNS4_14uniform_kernelIS9_EEvRNS_18TensorIteratorBaseEddT_ENKUlvE_clEvENKUlvE2_clEvEUlfE_EEvSC_T1_T2_EUlP24curandStatePhilox4_32_10E0_ZNS1_27distribution_nullary_kernelIS7_f6float4S9_SL_SG_EEvSC_SI_RKT3_T4_EUlifE_EEvlNS_15PhiloxCudaStateESH_SI_,"",@"SHT_CUDA_INFO"
	.sectionflags	@""
	.align	4


	//----- nvinfo : EIATTR_CUDA_API_VERSION
	.align		4
        /*0000*/ 	.byte	0x04, 0x37
        /*0002*/ 	.short	(.L_184 - .L_183)
.L_183:
        /*0004*/ 	.word	0x00000082


	//----- nvinfo : EIATTR_SW2861232_WAR
	.align		4
.L_184:
        /*0008*/ 	.byte	0x01, 0x35
	.zero		2


	//----- nvinfo : EIATTR_PARAM_CBANK
	.align		4
        /*000c*/ 	.byte	0x04, 0x0a
        /*000e*/ 	.short	(.L_186 - .L_185)
	.align		4
.L_185:
        /*0010*/ 	.word	index@(.nv.constant0._ZN2at6native55_GLOBAL__N__1da31dc6_22_DistributionUniform_cu_67fa25cf43distribution_elementwise_grid_stride_kernelIfLi4EZNS0_9templates4cuda21uniform_and_transformIN3c108BFloat16EfPNS_17CUDAGeneratorImplEZZZNS4_14uniform_kernelIS9_EEvRNS_18TensorIteratorBaseEddT_ENKUlvE_clEvENKUlvE2_clEvEUlfE_EEvSC_T1_T2_EUlP24curandStatePhilox4_32_10E0_ZNS1_27distribution_nullary_kernelIS7_f6float4S9_SL_SG_EEvSC_SI_RKT3_T4_EUlifE_EEvlNS_15PhiloxCudaStateESH_SI_)
        /*0014*/ 	.short	0x0160
        /*0016*/ 	.short	0x0040


	//----- nvinfo : EIATTR_CBANK_PARAM_SIZE
	.align		4
.L_186:
        /*0018*/ 	.byte	0x03, 0x19
        /*001a*/ 	.short	0x0040


	//----- nvinfo : EIATTR_KPARAM_INFO
	.align		4
        /*001c*/ 	.byte	0x04, 0x17
        /*001e*/ 	.short	(.L_188 - .L_187)
.L_187:
        /*0020*/ 	.word	0x00000000
        /*0024*/ 	.short	0x0003
        /*0026*/ 	.short	0x0028
        /*0028*/ 	.byte	0x00, 0xf0, 0x61, 0x00


	//----- nvinfo : EIATTR_KPARAM_INFO
	.align		4
.L_188:
        /*002c*/ 	.byte	0x04, 0x17
        /*002e*/ 	.short	(.L_190 - .L_189)
.L_189:
        /*0030*/ 	.word	0x00000000
        /*0034*/ 	.short	0x0002
        /*0036*/ 	.short	0x0020
        /*0038*/ 	.byte	0x00, 0xf0, 0x05, 0x00


	//----- nvinfo : EIATTR_KPARAM_INFO
	.align		4
.L_190:
        /*003c*/ 	.byte	0x04, 0x17
        /*003e*/ 	.short	(.L_192 - .L_191)
.L_191:
        /*0040*/ 	.word	0x00000000
        /*0044*/ 	.short	0x0001
        /*0046*/ 	.short	0x0008
        /*0048*/ 	.byte	0x00, 0xf0, 0x61, 0x00


	//----- nvinfo : EIATTR_KPARAM_INFO
	.align		4
.L_192:
        /*004c*/ 	.byte	0x04, 0x17
        /*004e*/ 	.short	(.L_194 - .L_193)
.L_193:
        /*0050*/ 	.word	0x00000000
        /*0054*/ 	.short	0x0000
        /*0056*/ 	.short	0x0000
        /*0058*/ 	.byte	0x00, 0xf0, 0x21, 0x00


	//----- nvinfo : EIATTR_MAXREG_COUNT
	.align		4
.L_194:
        /*005c*/ 	.byte	0x03, 0x1b
        /*005e*/ 	.short	0x0040


	//----- nvinfo : EIATTR_NUM_BARRIERS
	.align		4
        /*0060*/ 	.byte	0x02, 0x4c
        /*0062*/ 	.byte	0x01
	.zero		1


	//----- nvinfo : EIATTR_MERCURY_ISA_VERSION
	.align		4
        /*0064*/ 	.byte	0x03, 0x5f
        /*0066*/ 	.short	0x0000


	//----- nvinfo : EIATTR_EXIT_INSTR_OFFSETS
	.align		4
        /*0068*/ 	.byte	0x04, 0x1c
        /*006a*/ 	.short	(.L_196 - .L_195)


	//   ....[0]....
.L_195:
        /*006c*/ 	.word	0x000007a0


	//   ....[1]....
        /*0070*/ 	.word	0x00001330


	//----- nvinfo : EIATTR_MAX_THREADS
	.align		4
.L_196:
        /*0074*/ 	.byte	0x04, 0x05
        /*0076*/ 	.short	(.L_198 - .L_197)
.L_197:
        /*0078*/ 	.word	0x00000100
        /*007c*/ 	.word	0x00000001
        /*0080*/ 	.word	0x00000001


	//----- nvinfo : EIATTR_CRS_STACK_SIZE
	.align		4
.L_198:
        /*0084*/ 	.byte	0x04, 0x1e
        /*0086*/ 	.short	(.L_200 - .L_199)
.L_199:
        /*0088*/ 	.word	0x00000000
.L_200:


//--------------------- .nv.info._ZN2at6native55_GLOBAL__N__1da31dc6_22_DistributionUniform_cu_67fa25cf43distribution_elementwise_grid_stride_kernelIfLi4EZNS0_9templates4cuda21uniform_and_transformIN3c108BFloat16EfPNS_17CUDAGeneratorImplEZZZNS4_14uniform_kernelIS9_EEvRNS_18TensorIteratorBaseEddT_ENKUlvE_clEvENKUlvE2_clEvEUlfE_EEvSC_T1_T2_EUlP24curandStatePhilox4_32_10E_ZNS1_27distribution_nullary_kernelIS7_f7double2S9_SL_SG_EEvSC_SI_RKT3_T4_EUlifE0_EEvlNS_15PhiloxCudaStateESH_SI_ --------------------------
	.section	.nv.info._ZN2at6native55_GLOBAL__N__1da31dc6_22_DistributionUniform_cu_67fa25cf43distribution_elementwise_grid_stride_kernelIfLi4EZNS0_9templates4cuda21uniform_and_transformIN3c108BFloat16EfPNS_17CUDAGeneratorImplEZZZNS4_14uniform_kernelIS9_EEvRNS_18TensorIteratorBaseEddT_ENKUlvE_clEvENKUlvE2_clEvEUlfE_EEvSC_T1_T2_EUlP24curandStatePhilox4_32_10E_ZNS1_27distribution_nullary_kernelIS7_f7double2S9_SL_SG_EEvSC_SI_RKT3_T4_EUlifE0_EEvlNS_15PhiloxCudaStateESH_SI_,"",@"SHT_CUDA_INFO"
	.sectionflags	@""
	.align	4


	//----- nvinfo : EIATTR_CUDA_API_VERSION
	.align		4
        /*0000*/ 	.byte	0x04, 0x37
        /*0002*/ 	.short	(.L_202 - .L_201)
.L_201:
        /*0004*/ 	.word	0x00000082


	//----- nvinfo : EIATTR_SW2861232_WAR
	.align		4
.L_202:
        /*0008*/ 	.byte	0x01, 0x35
	.zero		2


	//----- nvinfo : EIATTR_PARAM_CBANK
	.align		4
        /*000c*/ 	.byte	0x04, 0x0a
        /*000e*/ 	.short	(.L_204 - .L_203)
	.align		4
.L_203:
        /*0010*/ 	.word	index@(.nv.constant0._ZN2at6native55_GLOBAL__N__1da31dc6_22_DistributionUniform_cu_67fa25cf43distribution_elementwise_grid_stride_kernelIfLi4EZNS0_9templates4cuda21uniform_and_transformIN3c108BFloat16EfPNS_17CUDAGeneratorImplEZZZNS4_14uniform_kernelIS9_EEvRNS_18TensorIteratorBaseEddT_ENKUlvE_clEvENKUlvE2_clEvEUlfE_EEvSC_T1_T2_EUlP24curandStatePhilox4_32_10E_ZNS1_27distribution_nullary_kernelIS7_f7double2S9_SL_SG_EEvSC_SI_RKT3_T4_EUlifE0_EEvlNS_15PhiloxCudaStateESH_SI_)
        /*0014*/ 	.short	0x0160
        /*0016*/ 	.short	0x01d0


	//----- nvinfo : EIATTR_CBANK_PARAM_SIZE
	.align		4
.L_204:
        /*0018*/ 	.byte	0x03, 0x19
        /*001a*/ 	.short	0x01d0


	//----- nvinfo : EIATTR_KPARAM_INFO
	.align		4
        /*001c*/ 	.byte	0x04, 0x17
        /*001e*/ 	.short	(.L_206 - .L_205)
.L_205:
        /*0020*/ 	.word	0x00000000
        /*0024*/ 	.short	0x0003
        /*0026*/ 	.short	0x0028
        /*0028*/ 	.byte	0x00, 0xf0, 0xa1, 0x06


	//----- nvinfo : EIATTR_KPARAM_INFO
	.align		4
.L_206:
        /*002c*/ 	.byte	0x04, 0x17
        /*002e*/ 	.short	(.L_208 - .L_207)
.L_207:
        /*0030*/ 	.word	0x00000000
        /*0034*/ 	.short	0x0002
        /*0036*/ 	.short	0x0020
        /*0038*/ 	.byte	0x00, 0xf0, 0x05, 0x00


	//----- nvinfo : EIATTR_KPARAM_INFO
	.align		4
.L_208:
        /*003c*/ 	.byte	0x04, 0x17
        /*003e*/ 	.short	(.L_210 - .L_209)
.L_209:
        /*0040*/ 	.word	0x00000000
        /*0044*/ 	.short	0x0001
        /*0046*/ 	.short	0x0008
        /*0048*/ 	.byte	0x00, 0xf0, 0x61, 0x00


	//----- nvinfo : EIATTR_KPARAM_INFO
	.align		4
.L_210:
        /*004c*/ 	.byte	0x04, 0x17
        /*004e*/ 	.short	(.L_212 - .L_211)
.L_211:
        /*0050*/ 	.word	0x00000000
        /*0054*/ 	.short	0x0000
        /*0056*/ 	.short	0x0000
        /*0058*/ 	.byte	0x00, 0xf0, 0x21, 0x00


	//----- nvinfo : EIATTR_MAXREG_COUNT
	.align		4
.L_212:
        /*005c*/ 	.byte	0x03, 0x1b
        /*005e*/ 	.short	0x0040


	//----- nvinfo : EIATTR_NUM_BARRIERS
	.align		4
        /*0060*/ 	.byte	0x02, 0x4c
        /*0062*/ 	.byte	0x01
	.zero		1


	//----- nvinfo : EIATTR_MERCURY_ISA_VERSION
	.align		4
        /*0064*/ 	.byte	0x03, 0x5f
        /*0066*/ 	.short	0x0000


	//----- nvinfo : EIATTR_EXIT_INSTR_OFFSETS
	.align		4
        /*0068*/ 	.byte	0x04, 0x1c
        /*006a*/ 	.short	(.L_214 - .L_213)


	//   ....[0]....
.L_213:
        /*006c*/ 	.word	0x00000810


	//   ....[1]....
        /*0070*/ 	.word	0x000048e0


	//----- nvinfo : EIATTR_MAX_THREADS
	.align		4
.L_214:
        /*0074*/ 	.byte	0x04, 0x05
        /*0076*/ 	.short	(.L_216 - .L_215)
.L_215:
        /*0078*/ 	.word	0x00000100
        /*007c*/ 	.word	0x00000001
        /*0080*/ 	.word	0x00000001


	//----- nvinfo : EIATTR_CRS_STACK_SIZE
	.align		4
.L_216:
        /*0084*/ 	.byte	0x04, 0x1e
        /*0086*/ 	.short	(.L_218 - .L_217)
.L_217:
        /*0088*/ 	.word	0x00000000
.L_218:


//--------------------- .nv.info._ZN2at6native55_GLOBAL__N__1da31dc6_22_DistributionUniform_cu_67fa25cf43distribution_elementwise_grid_stride_kernelIfLi4EZNS0_9templates4cuda21uniform_and_transformIN3c108BFloat16EfPNS_17CUDAGeneratorImplEZZZNS4_14uniform_kernelIS9_EEvRNS_18TensorIteratorBaseEddT_ENKUlvE_clEvENKUlvE2_clEvEUlfE_EEvSC_T1_T2_EUlP24curandStatePhilox4_32_10E_ZNS1_27distribution_nullary_kernelIS7_f7double2S9_SL_SG_EEvSC_SI_RKT3_T4_EUlifE_EEvlNS_15PhiloxCudaStateESH_SI_ --------------------------
	.section	.nv.info._ZN2at6native55_GLOBAL__N__1da31dc6_22_DistributionUniform_cu_67fa25cf43distribution_elementwise_grid_stride_kernelIfLi4EZNS0_9templates4cuda21uniform_and_transformIN3c108BFloat16EfPNS_17CUDAGeneratorImplEZZZNS4_14uniform_kernelIS9_EEvRNS_18TensorIteratorBaseEddT_ENKUlvE_clEvENKUlvE2_clEvEUlfE_EEvSC_T1_T2_EUlP24curandStatePhilox4_32_10E_ZNS1_27distribution_nullary_kernelIS7_f7double2S9_SL_SG_EEvSC_SI_RKT3_T4_EUlifE_EEvlNS_15PhiloxCudaStateESH_SI_,"",@"SHT_CUDA_INFO"
	.sectionflags	@""
	.align	4


	//----- nvinfo : EIATTR_CUDA_API_VERSION
	.align		4
        /*0000*/ 	.byte	0x04, 0x37
        /*0002*/ 	.short	(.L_220 - .L_219)
.L_219:
        /*0004*/ 	.word	0x00000082


	//----- nvinfo : EIATTR_SW2861232_WAR
	.align		4
.L_220:
        /*0008*/ 	.byte	0x01, 0x35
	.zero		2


	//----- nvinfo : EIATTR_PARAM_CBANK
	.align		4
        /*000c*/ 	.byte	0x04, 0x0a
        /*000e*/ 	.short	(.L_222 - .L_221)
	.align		4
.L_221:
        /*0010*/ 	.word	index@(.nv.constant0._ZN2at6native55_GLOBAL__N__1da31dc6_22_DistributionUniform_cu_67fa25cf43distribution_elementwise_grid_stride_kernelIfLi4EZNS0_9templates4cuda21uniform_and_transformIN3c108BFloat16EfPNS_17CUDAGeneratorImplEZZZNS4_14uniform_kernelIS9_EEvRNS_18TensorIteratorBaseEddT_ENKUlvE_clEvENKUlvE2_clEvEUlfE_EEvSC_T1_T2_EUlP24curandStatePhilox4_32_10E_ZNS1_27distribution_nullary_kernelIS7_f7double2S9_SL_SG_EEvSC_SI_RKT3_T4_EUlifE_EEvlNS_15PhiloxCudaStateESH_SI_)
        /*0014*/ 	.short	0x0160
        /*0016*/ 	.short	0x0040


	//----- nvinfo : EIATTR_CBANK_PARAM_SIZE
	.align		4
.L_222:
        /*0018*/ 	.byte	0x03, 0x19
        /*001a*/ 	.short	0x0040


	//----- nvinfo : EIATTR_KPARAM_INFO
	.align		4
        /*001c*/ 	.byte	0x04, 0x17
        /*001e*/ 	.short	(.L_224 - .L_223)
.L_223:
        /*0020*/ 	.word	0x00000000
        /*0024*/ 	.short	0x0003
        /*0026*/ 	.short	0x0028
        /*0028*/ 	.byte	0x00, 0xf0, 0x61, 0x00


	//----- nvinfo : EIATTR_KPARAM_INFO
	.align		4
.L_224:
        /*002c*/ 	.byte	0x04, 0x17
        /*002e*/ 	.short	(.L_226 - .L_225)
.L_225:
        /*0030*/ 	.word	0x00000000
        /*0034*/ 	.short	0x0002
        /*0036*/ 	.short	0x0020
        /*0038*/ 	.byte	0x00, 0xf0, 0x05, 0x00


	//----- nvinfo : EIATTR_KPARAM_INFO
	.align		4
.L_226:
        /*003c*/ 	.byte	0x04, 0x17
        /*003e*/ 	.short	(.L_228 - .L_227)
.L_227:
        /*0040*/ 	.word	0x00000000
        /*0044*/ 	.short	0x0001
        /*0046*/ 	.short	0x0008
        /*0048*/ 	.byte	0x00, 0xf0, 0x61, 0x00


	//----- nvinfo : EIATTR_KPARAM_INFO
	.align		4
.L_228:
        /*004c*/ 	.byte	0x04, 0x17
        /*004e*/ 	.short	(.L_230 - .L_229)
.L_229:
        /*0050*/ 	.word	0x00000000
        /*0054*/ 	.short	0x0000
        /*0056*/ 	.short	0x0000
        /*0058*/ 	.byte	0x00, 0xf0, 0x21, 0x00


	//----- nvinfo : EIATTR_MAXREG_COUNT
	.align		4
.L_230:
        /*005c*/ 	.byte	0x03, 0x1b
        /*005e*/ 	.short	0x0040


	//----- nvinfo : EIATTR_NUM_BARRIERS
	.align		4
        /*0060*/ 	.byte	0x02, 0x4c
        /*0062*/ 	.byte	0x01
	.zero		1


	//----- nvinfo : EIATTR_MERCURY_ISA_VERSION
	.align		4
        /*0064*/ 	.byte	0x03, 0x5f
        /*0066*/ 	.short	0x0000


	//----- nvinfo : EIATTR_EXIT_INSTR_OFFSETS
	.align		4
        /*0068*/ 	.byte	0x04, 0x1c
        /*006a*/ 	.short	(.L_232 - .L_231)


	//   ....[0]....
.L_231:
        /*006c*/ 	.word	0x000007c0


	//   ....[1]....
        /*0070*/ 	.word	0x00001350


	//----- nvinfo : EIATTR_MAX_THREADS
	.align		4
.L_232:
        /*0074*/ 	.byte	0x04, 0x05
        /*0076*/ 	.short	(.L_234 - .L_233)
.L_233:
        /*0078*/ 	.word	0x00000100
        /*007c*/ 	.word	0x00000001
        /*0080*/ 	.word	0x00000001


	//----- nvinfo : EIATTR_CRS_STACK_SIZE
	.align		4
.L_234:
        /*0084*/ 	.byte	0x04, 0x1e
        /*0086*/ 	.short	(.L_236 - .L_235)
.L_235:
        /*0088*/ 	.word	0x00000000
.L_236:


//--------------------- .nv.info._ZN2at6native55_GLOBAL__N__1da31dc6_22_DistributionUniform_cu_67fa25cf43distribution_elementwise_grid_stride_kernelIfLi4EZNS0_9templates4cuda21uniform_and_transformIN3c104HalfEfPNS_17CUDAGeneratorImplEZZZNS4_14uniform_kernelIS9_EEvRNS_18TensorIteratorBaseEddT_ENKUlvE_clEvENKUlvE1_clEvEUlfE_EEvSC_T1_T2_EUlP24curandStatePhilox4_32_10E0_ZNS1_27distribution_nullary_kernelIS7_f6float4S9_SL_SG_EEvSC_SI_RKT3_T4_EUlifE0_EEvlNS_15PhiloxCudaStateESH_SI_ --------------------------
	.section	.nv.info._ZN2at6native55_GLOBAL__N__1da31dc6_22_DistributionUniform_cu_67fa25cf43distribution_elementwise_grid_stride_kernelIfLi4EZNS0_9templates4cuda21uniform_and_transformIN3c104HalfEfPNS_17CUDAGeneratorImplEZZZNS4_14uniform_kernelIS9_EEvRNS_18TensorIteratorBaseEddT_ENKUlvE_clEvENKUlvE1_clEvEUlfE_EEvSC_T1_T2_EUlP24curandStatePhilox4_32_10E0_ZNS1_27distribution_nullary_kernelIS7_f6float4S9_SL_SG_EEvSC_SI_RKT3_T4_EUlifE0_EEvlNS_15PhiloxCudaStateESH_SI_,"",@"SHT_CUDA_INFO"
	.sectionflags	@""
	.align	4


	//----- nvinfo : EIATTR_CUDA_API_VERSION
	.align		4
        /*0000*/ 	.byte	0x04, 0x37
        /*0002*/ 	.short	(.L_238 - .L_237)
.L_237:
        /*0004*/ 	.word	0x00000082


	//----- nvinfo : EIATTR_SW2861232_WAR
	.align		4
.L_238:
        /*0008*/ 	.byte	0x01, 0x35
	.zero		2


	//----- nvinfo : EIATTR_PARAM_CBANK
	.align		4
        /*000c*/ 	.byte	0x04, 0x0a
        /*000e*/ 	.short	(.L_240 - .L_239)
	.align		4
.L_239:
        /*0010*/ 	.word	index@(.nv.constant0._ZN2at6native55_GLOBAL__N__1da31dc6_22_DistributionUniform_cu_67fa25cf43distribution_elementwise_grid_stride_kernelIfLi4EZNS0_9templates4cuda21uniform_and_transformIN3c104HalfEfPNS_17CUDAGeneratorImplEZZZNS4_14uniform_kernelIS9_EEvRNS_18TensorIteratorBaseEddT_ENKUlvE_clEvENKUlvE1_clEvEUlfE_EEvSC_T1_T2_EUlP24curandStatePhilox4_32_10E0_ZNS1_27distribution_nullary_kernelIS7_f6float4S9_SL_SG_EEvSC_SI_RKT3_T4_EUlifE0_EEvlNS_15PhiloxCudaStateESH_SI_)
        /*0014*/ 	.short	0x0160
        /*0016*/ 	.short	0x01d0


	//----- nvinfo : EIATTR_CBANK_PARAM_SIZE
	.align		4
.L_240:
        /*0018*/ 	.byte	0x03, 0x19
        /*001a*/ 	.short	0x01d0


	//----- nvinfo : EIATTR_KPARAM_INFO
	.align		4
        /*001c*/ 	.byte	0x04, 0x17
        /*001e*/ 	.short	(.L_242 - .L_241)
.L_241:
        /*0020*/ 	.word	0x00000000
        /*0024*/ 	.short	0x0003
        /*0026*/ 	.short	0x0028
        /*0028*/ 	.byte	0x00, 0xf0, 0xa1, 0x06


	//----- nvinfo : EIATTR_KPARAM_INFO
	.align		4
.L_242:
        /*002c*/ 	.byte	0x04, 0x17
        /*002e*/ 	.short	(.L_244 - .L_243)
.L_243:
        /*0030*/ 	.word	0x00000000
        /*0034*/ 	.short	0x0002
        /*0036*/ 	.short	0x0020
        /*0038*/ 	.byte	0x00, 0xf0, 0x05, 0x00


	//----- nvinfo : EIATTR_KPARAM_INFO
	.align		4
.L_244:
        /*003c*/ 	.byte	0x04, 0x17
        /*003e*/ 	.short	(.L_246 - .L_245)
.L_245:
        /*0040*/ 	.word	0x00000000
        /*0044*/ 	.short	0x0001
        /*0046*/ 	.short	0x0008
        /*0048*/ 	.byte	0x00, 0xf0, 0x61, 0x00


	//----- nvinfo : EIATTR_KPARAM_INFO
	.align		4
.L_246:
        /*004c*/ 	.byte	0x04, 0x17
        /*004e*/ 	.short	(.L_248 - .L_247)
.L_247:
        /*0050*/ 	.word	0x00000000
        /*0054*/ 	.short	0x0000
        /*0056*/ 	.short	0x0000
        /*0058*/ 	.byte	0x00, 0xf0, 0x21, 0x00


	//----- nvinfo : EIATTR_MAXREG_COUNT
	.align		4
.L_248:
        /*005c*/ 	.byte	0x03, 0x1b
        /*005e*/ 	.short	0x0040


	//----- nvinfo : EIATTR_NUM_BARRIERS
	.align		4
        /*0060*/ 	.byte	0x02, 0x4c
        /*0062*/ 	.byte	0x01
	.zero		1


	//----- nvinfo : EIATTR_MERCURY_ISA_VERSION
	.align		4
        /*0064*/ 	.byte	0x03, 0x5f
        /*0066*/ 	.short	0x0000


	//----- nvinfo : EIATTR_EXIT_INSTR_OFFSETS
	.align		4
        /*0068*/ 	.byte	0x04, 0x1c
        /*006a*/ 	.short	(.L_250 - .L_249)


	//   ....[0]....
.L_249:
        /*006c*/ 	.word	0x00000840


	//   ....[1]....
        /*0070*/ 	.word	0x00004950


	//----- nvinfo : EIATTR_MAX_THREADS
	.align		4
.L_250:
        /*0074*/ 	.byte	0x04, 0x05
        /*0076*/ 	.short	(.L_252 - .L_251)
.L_251:
        /*0078*/ 	.word	0x00000100
        /*007c*/ 	.word	0x00000001
        /*0080*/ 	.word	0x00000001


	//----- nvinfo : EIATTR_CRS_STACK_SIZE
	.align		4
.L_252:
        /*0084*/ 	.byte	0x04, 0x1e
        /*0086*/ 	.short	(.L_254 - .L_253)
.L_253:
        /*0088*/ 	.word	0x00000000
.L_254:


//--------------------- .nv.info._ZN2at6native55_GLOBAL__N__1da31dc6_22_DistributionUniform_cu_67fa25cf43distribution_elementwise_grid_stride_kernelIfLi4EZNS0_9templates4cuda21uniform_and_transformIN3c104HalfEfPNS_17CUDAGeneratorImplEZZZNS4_14uniform_kernelIS9_EEvRNS_18TensorIteratorBaseEddT_ENKUlvE_clEvENKUlvE1_clEvEUlfE_EEvSC_T1_T2_EUlP24curandStatePhilox4_32_10E0_ZNS1_27distribution_nullary_kernelIS7_f6float4S9_SL_SG_EEvSC_SI_RKT3_T4_EUlifE_EEvlNS_15PhiloxCudaStateESH_SI_ --------------------------
	.section	.nv.info._ZN2at6native55_GLOBAL__N__1da31dc6_22_DistributionUniform_cu_67fa25cf43distribution_elementwise_grid_stride_kernelIfLi4EZNS0_9templates4cuda21uniform_and_transformIN3c104HalfEfPNS_17CUDAGeneratorImplEZZZNS4_14uniform_kernelIS9_EEvRNS_18TensorIteratorBaseEddT_ENKUlvE_clEvENKUlvE1_clEvEUlfE_EEvSC_T1_T2_EUlP24curandStatePhilox4_32_10E0_ZNS1_27distribution_nullary_kernelIS7_f6float4S9_SL_SG_EEvSC_SI_RKT3_T4_EUlifE_EEvlNS_15PhiloxCudaStateESH_SI_,"",@"SHT_CUDA_INFO"
	.sectionflags	@""
	.align	4


	//----- nvinfo : EIATTR_CUDA_API_VERSION
	.align		4
        /*0000*/ 	.byte	0x04, 0x37
        /*0002*/ 	.short	(.L_256 - .L_255)
.L_255:
        /*0004*/ 	.word	0x00000082


	//----- nvinfo : EIATTR_SW2861232_WAR
	.align		4
.L_256:
        /*0008*/ 	.byte	0x01, 0x35
	.zero		2


	//----- nvinfo : EIATTR_PARAM_CBANK
	.align		4
        /*000c*/ 	.byte	0x04, 0x0a
        /*000e*/ 	.short	(.L_258 - .L_257)
	.align		4
.L_257:
        /*0010*/ 	.word	index@(.nv.constant0._ZN2at6native55_GLOBAL__N__1da31dc6_22_DistributionUniform_cu_67fa25cf43distribution_elementwise_grid_stride_kernelIfLi4EZNS0_9templates4cuda21uniform_and_transformIN3c104HalfEfPNS_17CUDAGeneratorImplEZZZNS4_14uniform_kernelIS9_EEvRNS_18TensorIteratorBaseEddT_ENKUlvE_clEvENKUlvE1_clEvEUlfE_EEvSC_T1_T2_EUlP24curandStatePhilox4_32_10E0_ZNS1_27distribution_nullary_kernelIS7_f6float4S9_SL_SG_EEvSC_SI_RKT3_T4_EUlifE_EEvlNS_15PhiloxCudaStateESH_SI_)
        /*0014*/ 	.short	0x0160
        /*0016*/ 	.short	0x0040


	//----- nvinfo : EIATTR_CBANK_PARAM_SIZE
	.align		4
.L_258:
        /*0018*/ 	.byte	0x03, 0x19
        /*001a*/ 	.short	0x0040


	//----- nvinfo : EIATTR_KPARAM_INFO
	.align		4
        /*001c*/ 	.byte	0x04, 0x17
        /*001e*/ 	.short	(.L_260 - .L_259)
.L_259:
        /*0020*/ 	.word	0x00000000
        /*0024*/ 	.short	0x0003
        /*0026*/ 	.short	0x0028
        /*0028*/ 	.byte	0x00, 0xf0, 0x61, 0x00


	//----- nvinfo : EIATTR_KPARAM_INFO
	.align		4
.L_260:
        /*002c*/ 	.byte	0x04, 0x17
        /*002e*/ 	.short	(.L_262 - .L_261)
.L_261:
        /*0030*/ 	.word	0x00000000
        /*0034*/ 	.short	0x0002
        /*0036*/ 	.short	0x0020
        /*0038*/ 	.byte	0x00, 0xf0, 0x05, 0x00


	//----- nvinfo : EIATTR_KPARAM_INFO
	.align		4
.L_262:
        /*003c*/ 	.byte	0x04, 0x17
        /*003e*/ 	.short	(.L_264 - .L_263)
.L_263:
        /*0040*/ 	.word	0x00000000
        /*0044*/ 	.short	0x0001
        /*0046*/ 	.short	0x0008
        /*0048*/ 	.byte	0x00, 0xf0, 0x61, 0x00


	//----- nvinfo : EIATTR_KPARAM_INFO
	.align		4
.L_264:
        /*004c*/ 	.byte	0x04, 0x17
        /*004e*/ 	.short	(.L_266 - .L_265)
.L_265:
        /*0050*/ 	.word	0x00000000
        /*0054*/ 	.short	0x0000
        /*0056*/ 	.short	0x0000
        /*0058*/ 	.byte	0x00, 0xf0, 0x21, 0x00


	//----- nvinfo : EIATTR_MAXREG_COUNT
	.align		4
.L_266:
        /*005c*/ 	.byte	0x03, 0x1b
        /*005e*/ 	.short	0x0040


	//----- nvinfo : EIATTR_NUM_BARRIERS
	.align		4
        /*0060*/ 	.byte	0x02, 0x4c
        /*0062*/ 	.byte	0x01
	.zero		1


	//----- nvinfo : EIATTR_MERCURY_ISA_VERSION
	.align		4
        /*0064*/ 	.byte	0x03, 0x5f
        /*0066*/ 	.short	0x0000


	//----- nvinfo : EIATTR_EXIT_INSTR_OFFSETS
	.align		4
        /*0068*/ 	.byte	0x04, 0x1c
        /*006a*/ 	.short	(.L_268 - .L_267)


	//   ....[0]....
.L_267:
        /*006c*/ 	.word	0x000007a0


	//   ....[1]....
        /*0070*/ 	.word	0x00001340


	//----- nvinfo : EIATTR_MAX_THREADS
	.align		4
.L_268:
        /*0074*/ 	.byte	0x04, 0x05
        /*0076*/ 	.short	(.L_270 - .L_269)
.L_269:
        /*0078*/ 	.word	0x00000100
        /*007c*/ 	.word	0x00000001
        /*0080*/ 	.word	0x00000001


	//----- nvinfo : EIATTR_CRS_STACK_SIZE
	.align		4
.L_270:
        /*0084*/ 	.byte	0x04, 0x1e
        /*0086*/ 	.short	(.L_272 - .L_271)
.L_271:
        /*0088*/ 	.word	0x00000000
.L_272:


//--------------------- .nv.info._ZN2at6native55_GLOBAL__N__1da31dc6_22_DistributionUniform_cu_67fa25cf43distribution_elementwise_grid_stride_kernelIfLi4EZNS0_9templates4cuda21uniform_and_transformIN3c104HalfEfPNS_17CUDAGeneratorImplEZZZNS4_14uniform_kernelIS9_EEvRNS_18TensorIteratorBaseEddT_ENKUlvE_clEvENKUlvE1_clEvEUlfE_EEvSC_T1_T2_EUlP24curandStatePhilox4_32_10E_ZNS1_27distribution_nullary_kernelIS7_f7double2S9_SL_SG_EEvSC_SI_RKT3_T4_EUlifE0_EEvlNS_15PhiloxCudaStateESH_SI_ --------------------------
	.section	.nv.info._ZN2at6native55_GLOBAL__N__1da31dc6_22_DistributionUniform_cu_67fa25cf43distribution_elementwise_grid_stride_kernelIfLi4EZNS0_9templates4cuda21uniform_and_transformIN3c104HalfEfPNS_17CUDAGeneratorImplEZZZNS4_14uniform_kernelIS9_EEvRNS_18TensorIteratorBaseEddT_ENKUlvE_clEvENKUlvE1_clEvEUlfE_EEvSC_T1_T2_EUlP24curandStatePhilox4_32_10E_ZNS1_27distribution_nullary_kernelIS7_f7double2S9_SL_SG_EEvSC_SI_RKT3_T4_EUlifE0_EEvlNS_15PhiloxCudaStateESH_SI_,"",@"SHT_CUDA_INFO"
	.sectionflags	@""
	.align	4


	//----- nvinfo : EIATTR_CUDA_API_VERSION
	.align		4
        /*0000*/ 	.byte	0x04, 0x37
        /*0002*/ 	.short	(.L_274 - .L_273)
.L_273:
        /*0004*/ 	.word	0x00000082


	//----- nvinfo : EIATTR_SW2861232_WAR
	.align		4
.L_274:
        /*0008*/ 	.byte	0x01, 0x35
	.zero		2


	//----- nvinfo : EIATTR_PARAM_CBANK
	.align		4
        /*000c*/ 	.byte	0x04, 0x0a
        /*000e*/ 	.short	(.L_276 - .L_275)
	.align		4
.L_275:
        /*0010*/ 	.word	index@(.nv.constant0._ZN2at6native55_GLOBAL__N__1da31dc6_22_DistributionUniform_cu_67fa25cf43distribution_elementwise_grid_stride_kernelIfLi4EZNS0_9templates4cuda21uniform_and_transformIN3c104HalfEfPNS_17CUDAGeneratorImplEZZZNS4_14uniform_kernelIS9_EEvRNS_18TensorIteratorBaseEddT_ENKUlvE_clEvENKUlvE1_clEvEUlfE_EEvSC_T1_T2_EUlP24curandStatePhilox4_32_10E_ZNS1_27distribution_nullary_kernelIS7_f7double2S9_SL_SG_EEvSC_SI_RKT3_T4_EUlifE0_EEvlNS_15PhiloxCudaStateESH_SI_)
        /*0014*/ 	.short	0x0160
        /*0016*/ 	.short	0x01d0


	//----- nvinfo : EIATTR_CBANK_PARAM_SIZE
	.align		4
.L_276:
        /*0018*/ 	.byte	0x03, 0x19
        /*001a*/ 	.short	0x01d0


	//----- nvinfo : EIATTR_KPARAM_INFO
	.align		4
        /*001c*/ 	.byte	0x04, 0x17
        /*001e*/ 	.short	(.L_278 - .L_277)
.L_277:
        /*0020*/ 	.word	0x00000000
        /*0024*/ 	.short	0x0003
        /*0026*/ 	.short	0x0028
        /*0028*/ 	.byte	0x00, 0xf0, 0xa1, 0x06


	//----- nvinfo : EIATTR_KPARAM_INFO
	.align		4
.L_278:
        /*002c*/ 	.byte	0x04, 0x17
        /*002e*/ 	.short	(.L_280 - .L_279)
.L_279:
        /*0030*/ 	.word	0x00000000
        /*0034*/ 	.short	0x0002
        /*0036*/ 	.short	0x0020
        /*0038*/ 	.byte	0x00, 0xf0, 0x05, 0x00


	//----- nvinfo : EIATTR_KPARAM_INFO
	.align		4
.L_280:
        /*003c*/ 	.byte	0x04, 0x17
        /*003e*/ 	.short	(.L_282 - .L_281)
.L_281:
        /*0040*/ 	.word	0x00000000
        /*0044*/ 	.short	0x0001
        /*0046*/ 	.short	0x0008
        /*0048*/ 	.byte	0x00, 0xf0, 0x61, 0x00


	//----- nvinfo : EIATTR_KPARAM_INFO
	.align		4
.L_282:
        /*004c*/ 	.byte	0x04, 0x17
        /*004e*/ 	.short	(.L_284 - .L_283)
.L_283:
        /*0050*/ 	.word	0x00000000
        /*0054*/ 	.short	0x0000
        /*0056*/ 	.short	0x0000
        /*0058*/ 	.byte	0x00, 0xf0, 0x21, 0x00


	//----- nvinfo : EIATTR_MAXREG_COUNT
	.align		4
.L_284:
        /*005c*/ 	.byte	0x03, 0x1b
        /*005e*/ 	.short	0x0040


	//----- nvinfo : EIATTR_NUM_BARRIERS
	.align		4
        /*0060*/ 	.byte	0x02, 0x4c
        /*0062*/ 	.byte	0x01
	.zero		1


	//----- nvinfo : EIATTR_MERCURY_ISA_VERSION
	.align		4
        /*0064*/ 	.byte	0x03, 0x5f
        /*0066*/ 	.short	0x0000


	//----- nvinfo : EIATTR_EXIT_INSTR_OFFSETS
	.align		4
        /*0068*/ 	.byte	0x04, 0x1c
        /*006a*/ 	.short	(.L_286 - .L_285)


	//   ....[0]....
.L_285:
        /*006c*/ 	.word	0x00000810


	//   ....[1]....
        /*0070*/ 	.word	0x00004980


	//----- nvinfo : EIATTR_MAX_THREADS
	.align		4
.L_286:
        /*0074*/ 	.byte	0x04, 0x05
        /*0076*/ 	.short	(.L_288 - .L_287)
.L_287:
        /*0078*/ 	.word	0x00000100
        /*007c*/ 	.word	0x00000001
        /*0080*/ 	.word	0x00000001


	//----- nvinfo : EIATTR_CRS_STACK_SIZE
	.align		4
.L_288:
        /*0084*/ 	.byte	0x04, 0x1e
        /*0086*/ 	.short	(.L_290 - .L_289)
.L_289:
        /*0088*/ 	.word	0x00000000
.L_290:


//--------------------- .nv.info._ZN2at6native55_GLOBAL__N__1da31dc6_22_DistributionUniform_cu_67fa25cf43distribution_elementwise_grid_stride_kernelIfLi4EZNS0_9templates4cuda21uniform_and_transformIN3c104HalfEfPNS_17CUDAGeneratorImplEZZZNS4_14uniform_kernelIS9_EEvRNS_18TensorIteratorBaseEddT_ENKUlvE_clEvENKUlvE1_clEvEUlfE_EEvSC_T1_T2_EUlP24curandStatePhilox4_32_10E_ZNS1_27distribution_nullary_kernelIS7_f7double2S9_SL_SG_EEvSC_SI_RKT3_T4_EUlifE_EEvlNS_15PhiloxCudaStateESH_SI_ --------------------------
	.section	.nv.info._ZN2at6native55_GLOBAL__N__1da31dc6_22_DistributionUniform_cu_67fa25cf43distribution_elementwise_grid_stride_kernelIfLi4EZNS0_9templates4cuda21uniform_and_transformIN3c104HalfEfPNS_17CUDAGeneratorImplEZZZNS4_14uniform_kernelIS9_EEvRNS_18TensorIteratorBaseEddT_ENKUlvE_clEvENKUlvE1_clEvEUlfE_EEvSC_T1_T2_EUlP24curandStatePhilox4_32_10E_ZNS1_27distribution_nullary_kernelIS7_f7double2S9_SL_SG_EEvSC_SI_RKT3_T4_EUlifE_EEvlNS_15PhiloxCudaStateESH_SI_,"",@"SHT_CUDA_INFO"
	.sectionflags	@""
	.align	4


	//----- nvinfo : EIATTR_CUDA_API_VERSION
	.align		4
        /*0000*/ 	.byte	0x04, 0x37
        /*0002*/ 	.short	(.L_292 - .L_291)
.L_291:
        /*0004*/ 	.word	0x00000082


	//----- nvinfo : EIATTR_SW2861232_WAR
	.align		4
.L_292:
        /*0008*/ 	.byte	0x01, 0x35
	.zero		2


	//----- nvinfo : EIATTR_PARAM_CBANK
	.align		4
        /*000c*/ 	.byte	0x04, 0x0a
        /*000e*/ 	.short	(.L_294 - .L_293)
	.align		4
.L_293:
        /*0010*/ 	.word	index@(.nv.constant0._ZN2at6native55_GLOBAL__N__1da31dc6_22_DistributionUniform_cu_67fa25cf43distribution_elementwise_grid_stride_kernelIfLi4EZNS0_9templates4cuda21uniform_and_transformIN3c104HalfEfPNS_17CUDAGeneratorImplEZZZNS4_14uniform_kernelIS9_EEvRNS_18TensorIteratorBaseEddT_ENKUlvE_clEvENKUlvE1_clEvEUlfE_EEvSC_T1_T2_EUlP24curandStatePhilox4_32_10E_ZNS1_27distribution_nullary_kernelIS7_f7double2S9_SL_SG_EEvSC_SI_RKT3_T4_EUlifE_EEvlNS_15PhiloxCudaStateESH_SI_)
        /*0014*/ 	.short	0x0160
        /*0016*/ 	.short	0x0040


	//----- nvinfo : EIATTR_CBANK_PARAM_SIZE
	.align		4
.L_294:
        /*0018*/ 	.byte	0x03, 0x19
        /*001a*/ 	.short	0x0040


	//----- nvinfo : EIATTR_KPARAM_INFO
	.align		4
        /*001c*/ 	.byte	0x04, 0x17
        /*001e*/ 	.short	(.L_296 - .L_295)
.L_295:
        /*0020*/ 	.word	0x00000000
        /*0024*/ 	.short	0x0003
        /*0026*/ 	.short	0x0028
        /*0028*/ 	.byte	0x00, 0xf0, 0x61, 0x00


	//----- nvinfo : EIATTR_KPARAM_INFO
	.align		4
.L_296:
        /*002c*/ 	.byte	0x04, 0x17
        /*002e*/ 	.short	(.L_298 - .L_297)
.L_297:
        /*0030*/ 	.word	0x00000000
        /*0034*/ 	.short	0x0002
        /*0036*/ 	.short	0x0020
        /*0038*/ 	.byte	0x00, 0xf0, 0x05, 0x00


	//----- nvinfo : EIATTR_KPARAM_INFO
	.align		4
.L_298:
        /*003c*/ 	.byte	0x04, 0x17
        /*003e*/ 	.short	(.L_300 - .L_299)
.L_299:
        /*0040*/ 	.word	0x00000000
        /*0044*/ 	.short	0x0001
        /*0046*/ 	.short	0x0008
        /*0048*/ 	.byte	0x00, 0xf0, 0x61, 0x00


	//----- nvinfo : EIATTR_KPARAM_INFO
	.align		4
.L_300:
        /*004c*/ 	.byte	0x04, 0x17
        /*004e*/ 	.short	(.L_302 - .L_301)
.L_301:
        /*0050*/ 	.word	0x00000000
        /*0054*/ 	.short	0x0000
        /*0056*/ 	.short	0x0000
        /*0058*/ 	.byte	0x00, 0xf0, 0x21, 0x00


	//----- nvinfo : EIATTR_MAXREG_COUNT
	.align		4
.L_302:
        /*005c*/ 	.byte	0x03, 0x1b
        /*005e*/ 	.short	0x0040


	//----- nvinfo : EIATTR_NUM_BARRIERS
	.align		4
        /*0060*/ 	.byte	0x02, 0x4c
        /*0062*/ 	.byte	0x01
	.zero		1


	//----- nvinfo : EIATTR_MERCURY_ISA_VERSION
	.align		4
        /*0064*/ 	.byte	0x03, 0x5f
        /*0066*/ 	.short	0x0000


	//----- nvinfo : EIATTR_EXIT_INSTR_OFFSETS
	.align		4
        /*0068*/ 	.byte	0x04, 0x1c
        /*006a*/ 	.short	(.L_304 - .L_303)


	//   ....[0]....
.L_303:
        /*006c*/ 	.word	0x000007d0


	//   ....[1]....
        /*0070*/ 	.word	0x00001370


	//----- nvinfo : EIATTR_MAX_THREADS
	.align		4
.L_304:
        /*0074*/ 	.byte	0x04, 0x05
        /*0076*/ 	.short	(.L_306 - .L_305)
.L_305:
        /*0078*/ 	.word	0x00000100
        /*007c*/ 	.word	0x00000001
        /*0080*/ 	.word	0x00000001


	//----- nvinfo : EIATTR_CRS_STACK_SIZE
	.align		4
.L_306:
        /*0084*/ 	.byte	0x04, 0x1e
        /*0086*/ 	.short	(.L_308 - .L_307)
.L_307:
        /*0088*/ 	.word	0x00000000
.L_308:


//--------------------- .nv.info._ZN2at6native55_GLOBAL__N__1da31dc6_22_DistributionUniform_cu_67fa25cf43distribution_elementwise_grid_stride_kernelIfLi4EZNS0_9templates4cuda21uniform_and_transformIffPNS_17CUDAGeneratorImplEZZZNS4_14uniform_kernelIS7_EEvRNS_18TensorIteratorBaseEddT_ENKUlvE_clEvENKUlvE0_clEvEUlfE_EEvSA_T1_T2_EUlP24curandStatePhilox4_32_10E0_ZNS1_27distribution_nullary_kernelIff6float4S7_SJ_SE_EEvSA_SG_RKT3_T4_EUlifE0_EEvlNS_15PhiloxCudaStateESF_SG_ --------------------------
	.section	.nv.info._ZN2at6native55_GLOBAL__N__1da31dc6_22_DistributionUniform_cu_67fa25cf43distribution_elementwise_grid_stride_kernelIfLi4EZNS0_9templates4cuda21uniform_and_transformIffPNS_17CUDAGeneratorImplEZZZNS4_14uniform_kernelIS7_EEvRNS_18TensorIteratorBaseEddT_ENKUlvE_clEvENKUlvE0_clEvEUlfE_EEvSA_T1_T2_EUlP24curandStatePhilox4_32_10E0_ZNS1_27distribution_nullary_kernelIff6float4S7_SJ_SE_EEvSA_SG_RKT3_T4_EUlifE0_EEvlNS_15PhiloxCudaStateESF_SG_,"",@"SHT_CUDA_INFO"
	.sectionflags	@""
	.align	4


	//----- nvinfo : EIATTR_CUDA_API_VERSION
	.align		4
        /*0000*/ 	.byte	0x04, 0x37
        /*0002*/ 	.short	(.L_310 - .L_309)
.L_309:
        /*0004*/ 	.word	0x00000082


	//----- nvinfo : EIATTR_SW2861232_WAR
	.align		4
.L_310:
        /*0008*/ 	.byte	0x01, 0x35
	.zero		2


	//----- nvinfo : EIATTR_PARAM_CBANK
	.align		4
        /*000c*/ 	.byte	0x04, 0x0a
        /*000e*/ 	.short	(.L_312 - .L_311)
	.align		4
.L_311:
        /*0010*/ 	.word	index@(.nv.constant0._ZN2at6native55_GLOBAL__N__1da31dc6_22_DistributionUniform_cu_67fa25cf43distribution_elementwise_grid_stride_kernelIfLi4EZNS0_9templates4cuda21uniform_and_transformIffPNS_17CUDAGeneratorImplEZZZNS4_14uniform_kernelIS7_EEvRNS_18TensorIteratorBaseEddT_ENKUlvE_clEvENKUlvE0_clEvEUlfE_EEvSA_T1_T2_EUlP24curandStatePhilox4_32_10E0_ZNS1_27distribution_nullary_kernelIff6float4S7_SJ_SE_EEvSA_SG_RKT3_T4_EUlifE0_EEvlNS_15PhiloxCudaStateESF_SG_)
        /*0014*/ 	.short	0x0160
        /*0016*/ 	.short	0x01d8


	//----- nvinfo : EIATTR_CBANK_PARAM_SIZE
	.align		4
.L_312:
        /*0018*/ 	.byte	0x03, 0x19
        /*001a*/ 	.short	0x01d8


	//----- nvinfo : EIATTR_KPARAM_INFO
	.align		4
        /*001c*/ 	.byte	0x04, 0x17
        /*001e*/ 	.short	(.L_314 - .L_313)
.L_313:
        /*0020*/ 	.word	0x00000000
        /*0024*/ 	.short	0x0003
        /*0026*/ 	.short	0x0028
        /*0028*/ 	.byte	0x00, 0xf0, 0xc1, 0x06


	//----- nvinfo : EIATTR_KPARAM_INFO
	.align		4
.L_314:
        /*002c*/ 	.byte	0x04, 0x17
        /*002e*/ 	.short	(.L_316 - .L_315)
.L_315:
        /*0030*/ 	.word	0x00000000
        /*0034*/ 	.short	0x0002
        /*0036*/ 	.short	0x0020
        /*0038*/ 	.byte	0x00, 0xf0, 0x05, 0x00


	//----- nvinfo : EIATTR_KPARAM_INFO
	.align		4
.L_316:
        /*003c*/ 	.byte	0x04, 0x17
        /*003e*/ 	.short	(.L_318 - .L_317)
.L_317:
        /*0040*/ 	.word	0x00000000
        /*0044*/ 	.short	0x0001
        /*0046*/ 	.short	0x0008
        /*0048*/ 	.byte	0x00, 0xf0, 0x61, 0x00


	//----- nvinfo : EIATTR_KPARAM_INFO
	.align		4
.L_318:
        /*004c*/ 	.byte	0x04, 0x17
        /*004e*/ 	.short	(.L_320 - .L_319)
.L_319:
        /*0050*/ 	.word	0x00000000
        /*0054*/ 	.short	0x0000
        /*0056*/ 	.short	0x0000
        /*0058*/ 	.byte	0x00, 0xf0, 0x21, 0x00


	//----- nvinfo : EIATTR_MAXREG_COUNT
	.align		4
.L_320:
        /*005c*/ 	.byte	0x03, 0x1b
        /*005e*/ 	.short	0x0040


	//----- nvinfo : EIATTR_NUM_BARRIERS
	.align		4
        /*0060*/ 	.byte	0x02, 0x4c
        /*0062*/ 	.byte	0x01
	.zero		1


	//----- nvinfo : EIATTR_MERCURY_ISA_VERSION
	.align		4
        /*0064*/ 	.byte	0x03, 0x5f
        /*0066*/ 	.short	0x0000


	//----- nvinfo : EIATTR_EXIT_INSTR_OFFSETS
	.align		4
        /*0068*/ 	.byte	0x04, 0x1c
        /*006a*/ 	.short	(.L_322 - .L_321)


	//   ....[0]....
.L_321:
        /*006c*/ 	.word	0x00000810


	//   ....[1]....
        /*0070*/ 	.word	0x000047d0


	//----- nvinfo : EIATTR_MAX_THREADS
	.align		4
.L_322:
        /*0074*/ 	.byte	0x04, 0x05
        /*0076*/ 	.short	(.L_324 - .L_323)
.L_323:
        /*0078*/ 	.word	0x00000100
        /*007c*/ 	.word	0x00000001
        /*0080*/ 	.word	0x00000001


	//----- nvinfo : EIATTR_CRS_STACK_SIZE
	.align		4
.L_324:
        /*0084*/ 	.byte	0x04, 0x1e
        /*0086*/ 	.short	(.L_326 - .L_325)
.L_325:
        /*0088*/ 	.word	0x00000000
.L_326:


//--------------------- .nv.info._ZN2at6native55_GLOBAL__N__1da31dc6_22_DistributionUniform_cu_67fa25cf43distribution_elementwise_grid_stride_kernelIfLi4EZNS0_9templates4cuda21uniform_and_transformIffPNS_17CUDAGeneratorImplEZZZNS4_14uniform_kernelIS7_EEvRNS_18TensorIteratorBaseEddT_ENKUlvE_clEvENKUlvE0_clEvEUlfE_EEvSA_T1_T2_EUlP24curandStatePhilox4_32_10E0_ZNS1_27distribution_nullary_kernelIff6float4S7_SJ_SE_EEvSA_SG_RKT3_T4_EUlifE_EEvlNS_15PhiloxCudaStateESF_SG_ --------------------------
	.section	.nv.info._ZN2at6native55_GLOBAL__N__1da31dc6_22_DistributionUniform_cu_67fa25cf43distribution_elementwise_grid_stride_kernelIfLi4EZNS0_9templates4cuda21uniform_and_transformIffPNS_17CUDAGeneratorImplEZZZNS4_14uniform_kernelIS7_EEvRNS_18TensorIteratorBaseEddT_ENKUlvE_clEvENKUlvE0_clEvEUlfE_EEvSA_T1_T2_EUlP24curandStatePhilox4_32_10E0_ZNS1_27distribution_nullary_kernelIff6float4S7_SJ_SE_EEvSA_SG_RKT3_T4_EUlifE_EEvlNS_15PhiloxCudaStateESF_SG_,"",@"SHT_CUDA_INFO"
	.sectionflags	@""
	.align	4


	//----- nvinfo : EIATTR_CUDA_API_VERSION
	.align		4
        /*0000*/ 	.byte	0x04, 0x37
        /*0002*/ 	.short	(.L_328 - .L_327)
.L_327:
        /*0004*/ 	.word	0x00000082


	//----- nvinfo : EIATTR_SW2861232_WAR
	.align		4
.L_328:
        /*0008*/ 	.byte	0x01, 0x35
	.zero		2


	//----- nvinfo : EIATTR_PARAM_CBANK
	.align		4
        /*000c*/ 	.byte	0x04, 0x0a
        /*000e*/ 	.short	(.L_330 - .L_329)
	.align		4
.L_329:
        /*0010*/ 	.word	index@(.nv.constant0._ZN2at6native55_GLOBAL__N__1da31dc6_22_DistributionUniform_cu_67fa25cf43distribution_elementwise_grid_stride_kernelIfLi4EZNS0_9templates4cuda21uniform_and_transformIffPNS_17CUDAGeneratorImplEZZZNS4_14uniform_kernelIS7_EEvRNS_18TensorIteratorBaseEddT_ENKUlvE_clEvENKUlvE0_clEvEUlfE_EEvSA_T1_T2_EUlP24curandStatePhilox4_32_10E0_ZNS1_27distribution_nullary_kernelIff6float4S7_SJ_SE_EEvSA_SG_RKT3_T4_EUlifE_EEvlNS_15PhiloxCudaStateESF_SG_)
        /*0014*/ 	.short	0x0160
        /*0016*/ 	.short	0x0040


	//----- nvinfo : EIATTR_CBANK_PARAM_SIZE
	.align		4
.L_330:
        /*0018*/ 	.byte	0x03, 0x19
        /*001a*/ 	.short	0x0040


	//----- nvinfo : EIATTR_KPARAM_INFO
	.align		4
        /*001c*/ 	.byte	0x04, 0x17
        /*001e*/ 	.short	(.L_332 - .L_331)
.L_331:
        /*0020*/ 	.word	0x00000000
        /*0024*/ 	.short	0x0003
        /*0026*/ 	.short	0x0028
        /*0028*/ 	.byte	0x00, 0xf0, 0x61, 0x00


	//----- nvinfo : EIATTR_KPARAM_INFO
	.align		4
.L_332:
        /*002c*/ 	.byte	0x04, 0x17
        /*002e*/ 	.short	(.L_334 - .L_333)
.L_333:
        /*0030*/ 	.word	0x00000000
        /*0034*/ 	.short	0x0002
        /*0036*/ 	.short	0x0020
        /*0038*/ 	.byte	0x00, 0xf0, 0x05, 0x00


	//----- nvinfo : EIATTR_KPARAM_INFO
	.align		4
.L_334:
        /*003c*/ 	.byte	0x04, 0x17
        /*003e*/ 	.short	(.L_336 - .L_335)
.L_335:
        /*0040*/ 	.word	0x00000000
        /*0044*/ 	.short	0x0001
        /*0046*/ 	.short	0x0008
        /*0048*/ 	.byte	0x00, 0xf0, 0x61, 0x00


	//----- nvinfo : EIATTR_KPARAM_INFO
	.align		4
.L_336:
        /*004c*/ 	.byte	0x04, 0x17
        /*004e*/ 	.short	(.L_338 - .L_337)
.L_337:
        /*0050*/ 	.word	0x00000000
        /*0054*/ 	.short	0x0000
        /*0056*/ 	.short	0x0000
        /*0058*/ 	.byte	0x00, 0xf0, 0x21, 0x00


	//----- nvinfo : EIATTR_MAXREG_COUNT
	.align		4
.L_338:
        /*005c*/ 	.byte	0x03, 0x1b
        /*005e*/ 	.short	0x0040


	//----- nvinfo : EIATTR_NUM_BARRIERS
	.align		4
        /*0060*/ 	.byte	0x02, 0x4c
        /*0062*/ 	.byte	0x01
	.zero		1


	//----- nvinfo : EIATTR_MERCURY_ISA_VERSION
	.align		4
        /*0064*/ 	.byte	0x03, 0x5f
        /*0066*/ 	.short	0x0000


	//----- nvinfo : EIATTR_EXIT_INSTR_OFFSETS
	.align		4
        /*0068*/ 	.byte	0x04, 0x1c
        /*006a*/ 	.short	(.L_340 - .L_339)


	//   ....[0]....
.L_339:
        /*006c*/ 	.word	0x000007b0


	//   ....[1]....
        /*0070*/ 	.word	0x00001250


	//----- nvinfo : EIATTR_MAX_THREADS
	.align		4
.L_340:
        /*0074*/ 	.byte	0x04, 0x05
        /*0076*/ 	.short	(.L_342 - .L_341)
.L_341:
        /*0078*/ 	.word	0x00000100
        /*007c*/ 	.word	0x00000001
        /*0080*/ 	.word	0x00000001


	//----- nvinfo : EIATTR_CRS_STACK_SIZE
	.align		4
.L_342:
        /*0084*/ 	.byte	0x04, 0x1e
        /*0086*/ 	.short	(.L_344 - .L_343)
.L_343:
        /*0088*/ 	.word	0x00000000
.L_344:


//--------------------- .nv.info._ZN2at6native55_GLOBAL__N__1da31dc6_22_DistributionUniform_cu_67fa25cf43distribution_elementwise_grid_stride_kernelIfLi4EZNS0_9templates4cuda21uniform_and_transformIffPNS_17CUDAGeneratorImplEZZZNS4_14uniform_kernelIS7_EEvRNS_18TensorIteratorBaseEddT_ENKUlvE_clEvENKUlvE0_clEvEUlfE_EEvSA_T1_T2_EUlP24curandStatePhilox4_32_10E_ZNS1_27distribution_nullary_kernelIff7double2S7_SJ_SE_EEvSA_SG_RKT3_T4_EUlifE0_EEvlNS_15PhiloxCudaStateESF_SG_ --------------------------
	.section	.nv.info._ZN2at6native55_GLOBAL__N__1da31dc6_22_DistributionUniform_cu_67fa25cf43distribution_elementwise_grid_stride_kernelIfLi4EZNS0_9templates4cuda21uniform_and_transformIffPNS_17CUDAGeneratorImplEZZZNS4_14uniform_kernelIS7_EEvRNS_18TensorIteratorBaseEddT_ENKUlvE_clEvENKUlvE0_clEvEUlfE_EEvSA_T1_T2_EUlP24curandStatePhilox4_32_10E_ZNS1_27distribution_nullary_kernelIff7double2S7_SJ_SE_EEvSA_SG_RKT3_T4_EUlifE0_EEvlNS_15PhiloxCudaStateESF_SG_,"",@"SHT_CUDA_INFO"
	.sectionflags	@""
	.align	4


	//----- nvinfo : EIATTR_CUDA_API_VERSION
	.align		4
        /*0000*/ 	.byte	0x04, 0x37
        /*0002*/ 	.short	(.L_346 - .L_345)
.L_345:
        /*0004*/ 	.word	0x00000082


	//----- nvinfo : EIATTR_SW2861232_WAR
	.align		4
.L_346:
        /*0008*/ 	.byte	0x01, 0x35
	.zero		2


	//----- nvinfo : EIATTR_PARAM_CBANK
	.align		4
        /*000c*/ 	.byte	0x04, 0x0a
        /*000e*/ 	.short	(.L_348 - .L_347)
	.align		4
.L_347:
        /*0010*/ 	.word	index@(.nv.constant0._ZN2at6native55_GLOBAL__N__1da31dc6_22_DistributionUniform_cu_67fa25cf43distribution_elementwise_grid_stride_kernelIfLi4EZNS0_9templates4cuda21uniform_and_transformIffPNS_17CUDAGeneratorImplEZZZNS4_14uniform_kernelIS7_EEvRNS_18TensorIteratorBaseEddT_ENKUlvE_clEvENKUlvE0_clEvEUlfE_EEvSA_T1_T2_EUlP24curandStatePhilox4_32_10E_ZNS1_27distribution_nullary_kernelIff7double2S7_SJ_SE_EEvSA_SG_RKT3_T4_EUlifE0_EEvlNS_15PhiloxCudaStateESF_SG_)
        /*0014*/ 	.short	0x0160
        /*0016*/ 	.short	0x01d8


	//----- nvinfo : EIATTR_CBANK_PARAM_SIZE
	.align		4
.L_348:
        /*0018*/ 	.byte	0x03, 0x19
        /*001a*/ 	.short	0x01d8


	//----- nvinfo : EIATTR_KPARAM_INFO
	.align		4
        /*001c*/ 	.byte	0x04, 0x17
        /*001e*/ 	.short	(.L_350 - .L_349)
.L_349:
        /*0020*/ 	.word	0x00000000
        /*0024*/ 	.short	0x0003
        /*0026*/ 	.short	0x0028
        /*0028*/ 	.byte	0x00, 0xf0, 0xc1, 0x06


	//----- nvinfo : EIATTR_KPARAM_INFO
	.align		4
.L_350:
        /*002c*/ 	.byte	0x04, 0x17
        /*002e*/ 	.short	(.L_352 - .L_351)
.L_351:
        /*0030*/ 	.word	0x00000000
        /*0034*/ 	.short	0x0002
        /*0036*/ 	.short	0x0020
        /*0038*/ 	.byte	0x00, 0xf0, 0x05, 0x00


	//----- nvinfo : EIATTR_KPARAM_INFO
	.align		4
.L_352:
        /*003c*/ 	.byte	0x04, 0x17
        /*003e*/ 	.short	(.L_354 - .L_353)
.L_353:
        /*0040*/ 	.word	0x00000000
        /*0044*/ 	.short	0x0001
        /*0046*/ 	.short	0x0008
        /*0048*/ 	.byte	0x00, 0xf0, 0x61, 0x00


	//----- nvinfo : EIATTR_KPARAM_INFO
	.align		4
.L_354:
        /*004c*/ 	.byte	0x04, 0x17
        /*004e*/ 	.short	(.L_356 - .L_355)
.L_355:
        /*0050*/ 	.word	0x00000000
        /*0054*/ 	.short	0x0000
        /*0056*/ 	.short	0x0000
        /*0058*/ 	.byte	0x00, 0xf0, 0x21, 0x00


	//----- nvinfo : EIATTR_MAXREG_COUNT
	.align		4
.L_356:
        /*005c*/ 	.byte	0x03, 0x1b
        /*005e*/ 	.short	0x0040


	//----- nvinfo : EIATTR_NUM_BARRIERS
	.align		4
        /*0060*/ 	.byte	0x02, 0x4c
        /*0062*/ 	.byte	0x01
	.zero		1


	//----- nvinfo : EIATTR_MERCURY_ISA_VERSION
	.align		4
        /*0064*/ 	.byte	0x03, 0x5f
        /*0066*/ 	.short	0x0000


	//----- nvinfo : EIATTR_EXIT_INSTR_OFFSETS
	.align		4
        /*0068*/ 	.byte	0x04, 0x1c
        /*006a*/ 	.short	(.L_358 - .L_357)


	//   ....[0]....
.L_357:
        /*006c*/ 	.word	0x00000810


	//   ....[1]....
        /*0070*/ 	.word	0x00004840


	//----- nvinfo : EIATTR_MAX_THREADS
	.align		4
.L_358:
        /*0074*/ 	.byte	0x04, 0x05
        /*0076*/ 	.short	(.L_360 - .L_359)
.L_359:
        /*0078*/ 	.word	0x00000100
        /*007c*/ 	.word	0x00000001
        /*0080*/ 	.word	0x00000001


	//----- nvinfo : EIATTR_CRS_STACK_SIZE
	.align		4
.L_360:
        /*0084*/ 	.byte	0x04, 0x1e
        /*0086*/ 	.short	(.L_362 - .L_361)
.L_361:
        /*0088*/ 	.word	0x00000000
.L_362:


//--------------------- .nv.info._ZN2at6native55_GLOBAL__N__1da31dc6_22_DistributionUniform_cu_67fa25cf43distribution_elementwise_grid_stride_kernelIfLi4EZNS0_9templates4cuda21uniform_and_transformIffPNS_17CUDAGeneratorImplEZZZNS4_14uniform_kernelIS7_EEvRNS_18TensorIteratorBaseEddT_ENKUlvE_clEvENKUlvE0_clEvEUlfE_EEvSA_T1_T2_EUlP24curandStatePhilox4_32_10E_ZNS1_27distribution_nullary_kernelIff7double2S7_SJ_SE_EEvSA_SG_RKT3_T4_EUlifE_EEvlNS_15PhiloxCudaStateESF_SG_ --------------------------
	.section	.nv.info._ZN2at6native55_GLOBAL__N__1da31dc6_22_DistributionUniform_cu_67fa25cf43distribution_elementwise_grid_stride_kernelIfLi4EZNS0_9templates4cuda21uniform_and_transformIffPNS_17CUDAGeneratorImplEZZZNS4_14uniform_kernelIS7_EEvRNS_18TensorIteratorBaseEddT_ENKUlvE_clEvENKUlvE0_clEvEUlfE_EEvSA_T1_T2_EUlP24curandStatePhilox4_32_10E_ZNS1_27distribution_nullary_kernelIff7double2S7_SJ_SE_EEvSA_SG_RKT3_T4_EUlifE_EEvlNS_15PhiloxCudaStateESF_SG_,"",@"SHT_CUDA_INFO"
	.sectionflags	@""
	.align	4


	//----- nvinfo : EIATTR_CUDA_API_VERSION
	.align		4
        /*0000*/ 	.byte	0x04, 0x37
        /*0002*/ 	.short	(.L_364 - .L_363)
.L_363:
        /*0004*/ 	.word	0x00000082


	//----- nvinfo : EIATTR_SW2861232_WAR
	.align		4
.L_364:
        /*0008*/ 	.byte	0x01, 0x35
	.zero		2


	//----- nvinfo : EIATTR_PARAM_CBANK
	.align		4
        /*000c*/ 	.byte	0x04, 0x0a
        /*000e*/ 	.short	(.L_366 - .L_365)
	.align		4
.L_365:
        /*0010*/ 	.word	index@(.nv.constant0._ZN2at6native55_GLOBAL__N__1da31dc6_22_DistributionUniform_cu_67fa25cf43distribution_elementwise_grid_stride_kernelIfLi4EZNS0_9templates4cuda21uniform_and_transformIffPNS_17CUDAGeneratorImplEZZZNS4_14uniform_kernelIS7_EEvRNS_18TensorIteratorBaseEddT_ENKUlvE_clEvENKUlvE0_clEvEUlfE_EEvSA_T1_T2_EUlP24curandStatePhilox4_32_10E_ZNS1_27distribution_nullary_kernelIff7double2S7_SJ_SE_EEvSA_SG_RKT3_T4_EUlifE_EEvlNS_15PhiloxCudaStateESF_SG_)
        /*0014*/ 	.short	0x0160
        /*0016*/ 	.short	0x0040


	//----- nvinfo : EIATTR_CBANK_PARAM_SIZE
	.align		4
.L_366:
        /*0018*/ 	.byte	0x03, 0x19
        /*001a*/ 	.short	0x0040


	//----- nvinfo : EIATTR_KPARAM_INFO
	.align		4
        /*001c*/ 	.byte	0x04, 0x17
        /*001e*/ 	.short	(.L_368 - .L_367)
.L_367:
        /*0020*/ 	.word	0x00000000
        /*0024*/ 	.short	0x0003
        /*0026*/ 	.short	0x0028
        /*0028*/ 	.byte	0x00, 0xf0, 0x61, 0x00


	//----- nvinfo : EIATTR_KPARAM_INFO
	.align		4
.L_368:
        /*002c*/ 	.byte	0x04, 0x17
        /*002e*/ 	.short	(.L_370 - .L_369)
.L_369:
        /*0030*/ 	.word	0x00000000
        /*0034*/ 	.short	0x0002
        /*0036*/ 	.short	0x0020
        /*0038*/ 	.byte	0x00, 0xf0, 0x05, 0x00


	//----- nvinfo : EIATTR_KPARAM_INFO
	.align		4
.L_370:
        /*003c*/ 	.byte	0x04, 0x17
        /*003e*/ 	.short	(.L_372 - .L_371)
.L_371:
        /*0040*/ 	.word	0x00000000
        /*0044*/ 	.short	0x0001
        /*0046*/ 	.short	0x0008
        /*0048*/ 	.byte	0x00, 0xf0, 0x61, 0x00


	//----- nvinfo : EIATTR_KPARAM_INFO
	.align		4
.L_372:
        /*004c*/ 	.byte	0x04, 0x17
        /*004e*/ 	.short	(.L_374 - .L_373)
.L_373:
        /*0050*/ 	.word	0x00000000
        /*0054*/ 	.short	0x0000
        /*0056*/ 	.short	0x0000
        /*0058*/ 	.byte	0x00, 0xf0, 0x21, 0x00


	//----- nvinfo : EIATTR_MAXREG_COUNT
	.align		4
.L_374:
        /*005c*/ 	.byte	0x03, 0x1b
        /*005e*/ 	.short	0x0040


	//----- nvinfo : EIATTR_NUM_BARRIERS
	.align		4
        /*0060*/ 	.byte	0x02, 0x4c
        /*0062*/ 	.byte	0x01
	.zero		1


	//----- nvinfo : EIATTR_MERCURY_ISA_VERSION
	.align		4
        /*0064*/ 	.byte	0x03, 0x5f
        /*0066*/ 	.short	0x0000


	//----- nvinfo : EIATTR_EXIT_INSTR_OFFSETS
	.align		4
        /*0068*/ 	.byte	0x04, 0x1c
        /*006a*/ 	.short	(.L_376 - .L_375)


	//   ....[0]....
.L_375:
        /*006c*/ 	.word	0x000007a0


	//   ....[1]....
        /*0070*/ 	.word	0x00001250


	//----- nvinfo : EIATTR_MAX_THREADS
	.align		4
.L_376:
        /*0074*/ 	.byte	0x04, 0x05
        /*0076*/ 	.short	(.L_378 - .L_377)
.L_377:
        /*0078*/ 	.word	0x00000100
        /*007c*/ 	.word	0x00000001
        /*0080*/ 	.word	0x00000001


	//----- nvinfo : EIATTR_CRS_STACK_SIZE
	.align		4
.L_378:
        /*0084*/ 	.byte	0x04, 0x1e
        /*0086*/ 	.short	(.L_380 - .L_379)
.L_379:
        /*0088*/ 	.word	0x00000000
.L_380:


//--------------------- .nv.info._ZN2at6native55_GLOBAL__N__1da31dc6_22_DistributionUniform_cu_67fa25cf43distribution_elementwise_grid_stride_kernelIdLi2EZNS0_9templates4cuda21uniform_and_transformIddPNS_17CUDAGeneratorImplEZZZNS4_14uniform_kernelIS7_EEvRNS_18TensorIteratorBaseEddT_ENKUlvE_clEvENKUlvE_clEvEUldE_EEvSA_T1_T2_EUlP24curandStatePhilox4_32_10E0_ZNS1_27distribution_nullary_kernelIdd6float4S7_SJ_SE_EEvSA_SG_RKT3_T4_EUlidE0_EEvlNS_15PhiloxCudaStateESF_SG_ --------------------------
	.section	.nv.info._ZN2at6native55_GLOBAL__N__1da31dc6_22_DistributionUniform_cu_67fa25cf43distribution_elementwise_grid_stride_kernelIdLi2EZNS0_9templates4cuda21uniform_and_transformIddPNS_17CUDAGeneratorImplEZZZNS4_14uniform_kernelIS7_EEvRNS_18TensorIteratorBaseEddT_ENKUlvE_clEvENKUlvE_clEvEUldE_EEvSA_T1_T2_EUlP24curandStatePhilox4_32_10E0_ZNS1_27distribution_nullary_kernelIdd6float4S7_SJ_SE_EEvSA_SG_RKT3_T4_EUlidE0_EEvlNS_15PhiloxCudaStateESF_SG_,"",@"SHT_CUDA_INFO"
	.sectionflags	@""
	.align	4


	//----- nvinfo : EIATTR_CUDA_API_VERSION
	.align		4
        /*0000*/ 	.byte	0x04, 0x37
        /*0002*/ 	.short	(.L_382 - .L_381)
.L_381:
        /*0004*/ 	.word	0x00000082


	//----- nvinfo : EIATTR_SW2861232_WAR
	.align		4
.L_382:
        /*0008*/ 	.byte	0x01, 0x35
	.zero		2


	//----- nvinfo : EIATTR_PARAM_CBANK
	.align		4
        /*000c*/ 	.byte	0x04, 0x0a
        /*000e*/ 	.short	(.L_384 - .L_383)
	.align		4
.L_383:
        /*0010*/ 	.word	index@(.nv.constant0._ZN2at6native55_GLOBAL__N__1da31dc6_22_DistributionUniform_cu_67fa25cf43distribution_elementwise_grid_stride_kernelIdLi2EZNS0_9templates4cuda21uniform_and_transformIddPNS_17CUDAGeneratorImplEZZZNS4_14uniform_kernelIS7_EEvRNS_18TensorIteratorBaseEddT_ENKUlvE_clEvENKUlvE_clEvEUldE_EEvSA_T1_T2_EUlP24curandStatePhilox4_32_10E0_ZNS1_27distribution_nullary_kernelIdd6float4S7_SJ_SE_EEvSA_SG_RKT3_T4_EUlidE0_EEvlNS_15PhiloxCudaStateESF_SG_)
        /*0014*/ 	.short	0x0160
        /*0016*/ 	.short	0x01e0


	//----- nvinfo : EIATTR_CBANK_PARAM_SIZE
	.align		4
.L_384:
        /*0018*/ 	.byte	0x03, 0x19
        /*001a*/ 	.short	0x01e0


	//----- nvinfo : EIATTR_KPARAM_INFO
	.align		4
        /*001c*/ 	.byte	0x04, 0x17
        /*001e*/ 	.short	(.L_386 - .L_385)
.L_385:
        /*0020*/ 	.word	0x00000000
        /*0024*/ 	.short	0x0003
        /*0026*/ 	.short	0x0028
        /*0028*/ 	.byte	0x00, 0xf0, 0xe1, 0x06


	//----- nvinfo : EIATTR_KPARAM_INFO
	.align		4
.L_386:
        /*002c*/ 	.byte	0x04, 0x17
        /*002e*/ 	.short	(.L_388 - .L_387)
.L_387:
        /*0030*/ 	.word	0x00000000
        /*0034*/ 	.short	0x0002
        /*0036*/ 	.short	0x0020
        /*0038*/ 	.byte	0x00, 0xf0, 0x05, 0x00


	//----- nvinfo : EIATTR_KPARAM_INFO
	.align		4
.L_388:
        /*003c*/ 	.byte	0x04, 0x17
        /*003e*/ 	.short	(.L_390 - .L_389)
.L_389:
        /*0040*/ 	.word	0x00000000
        /*0044*/ 	.short	0x0001
        /*0046*/ 	.short	0x0008
        /*0048*/ 	.byte	0x00, 0xf0, 0x61, 0x00


	//----- nvinfo : EIATTR_KPARAM_INFO
	.align		4
.L_390:
        /*004c*/ 	.byte	0x04, 0x17
        /*004e*/ 	.short	(.L_392 - .L_391)
.L_391:
        /*0050*/ 	.word	0x00000000
        /*0054*/ 	.short	0x0000
        /*0056*/ 	.short	0x0000
        /*0058*/ 	.byte	0x00, 0xf0, 0x21, 0x00


	//----- nvinfo : EIATTR_MAXREG_COUNT
	.align		4
.L_392:
        /*005c*/ 	.byte	0x03, 0x1b
        /*005e*/ 	.short	0x0040


	//----- nvinfo : EIATTR_NUM_BARRIERS
	.align		4
        /*0060*/ 	.byte	0x02, 0x4c
        /*0062*/ 	.byte	0x01
	.zero		1


	//----- nvinfo : EIATTR_MERCURY_ISA_VERSION
	.align		4
        /*0064*/ 	.byte	0x03, 0x5f
        /*0066*/ 	.short	0x0000


	//----- nvinfo : EIATTR_EXIT_INSTR_OFFSETS
	.align		4
        /*0068*/ 	.byte	0x04, 0x1c
        /*006a*/ 	.short	(.L_394 - .L_393)


	//   ....[0]....
.L_393:
        /*006c*/ 	.word	0x00000810


	//   ....[1]....
        /*0070*/ 	.word	0x00002b10


	//----- nvinfo : EIATTR_MAX_THREADS
	.align		4
.L_394:
        /*0074*/ 	.byte	0x04, 0x05
        /*0076*/ 	.short	(.L_396 - .L_395)
.L_395:
        /*0078*/ 	.word	0x00000100
        /*007c*/ 	.word	0x00000001
        /*0080*/ 	.word	0x00000001


	//----- nvinfo : EIATTR_CRS_STACK_SIZE
	.align		4
.L_396:
        /*0084*/ 	.byte	0x04, 0x1e
        /*0086*/ 	.short	(.L_398 - .L_397)
.L_397:
        /*0088*/ 	.word	0x00000000
.L_398:


//--------------------- .nv.info._ZN2at6native55_GLOBAL__N__1da31dc6_22_DistributionUniform_cu_67fa25cf43distribution_elementwise_grid_stride_kernelIdLi2EZNS0_9templates4cuda21uniform_and_transformIddPNS_17CUDAGeneratorImplEZZZNS4_14uniform_kernelIS7_EEvRNS_18TensorIteratorBaseEddT_ENKUlvE_clEvENKUlvE_clEvEUldE_EEvSA_T1_T2_EUlP24curandStatePhilox4_32_10E0_ZNS1_27distribution_nullary_kernelIdd6float4S7_SJ_SE_EEvSA_SG_RKT3_T4_EUlidE_EEvlNS_15PhiloxCudaStateESF_SG_ --------------------------
	.section	.nv.info._ZN2at6native55_GLOBAL__N__1da31dc6_22_DistributionUniform_cu_67fa25cf43distribution_elementwise_grid_stride_kernelIdLi2EZNS0_9templates4cuda21uniform_and_transformIddPNS_17CUDAGeneratorImplEZZZNS4_14uniform_kernelIS7_EEvRNS_18TensorIteratorBaseEddT_ENKUlvE_clEvENKUlvE_clEvEUldE_EEvSA_T1_T2_EUlP24curandStatePhilox4_32_10E0_ZNS1_27distribution_nullary_kernelIdd6float4S7_SJ_SE_EEvSA_SG_RKT3_T4_EUlidE_EEvlNS_15PhiloxCudaStateESF_SG_,"",@"SHT_CUDA_INFO"
	.sectionflags	@""
	.align	4


	//----- nvinfo : EIATTR_CUDA_API_VERSION
	.align		4
        /*0000*/ 	.byte	0x04, 0x37
        /*0002*/ 	.short	(.L_400 - .L_399)
.L_399:
        /*0004*/ 	.word	0x00000082


	//----- nvinfo : EIATTR_SW2861232_WAR
	.align		4
.L_400:
        /*0008*/ 	.byte	0x01, 0x35
	.zero		2


	//----- nvinfo : EIATTR_PARAM_CBANK
	.align		4
        /*000c*/ 	.byte	0x04, 0x0a
        /*000e*/ 	.short	(.L_402 - .L_401)
	.align		4
.L_401:
        /*0010*/ 	.word	index@(.nv.constant0._ZN2at6native55_GLOBAL__N__1da31dc6_22_DistributionUniform_cu_67fa25cf43distribution_elementwise_grid_stride_kernelIdLi2EZNS0_9templates4cuda21uniform_and_transformIddPNS_17CUDAGeneratorImplEZZZNS4_14uniform_kernelIS7_EEvRNS_18TensorIteratorBaseEddT_ENKUlvE_clEvENKUlvE_clEvEUldE_EEvSA_T1_T2_EUlP24curandStatePhilox4_32_10E0_ZNS1_27distribution_nullary_kernelIdd6float4S7_SJ_SE_EEvSA_SG_RKT3_T4_EUlidE_EEvlNS_15PhiloxCudaStateESF_SG_)
        /*0014*/ 	.short	0x0160
        /*0016*/ 	.short	0x0050


	//----- nvinfo : EIATTR_CBANK_PARAM_SIZE
	.align		4
.L_402:
        /*0018*/ 	.byte	0x03, 0x19
        /*001a*/ 	.short	0x0050


	//----- nvinfo : EIATTR_KPARAM_INFO
	.align		4
        /*001c*/ 	.byte	0x04, 0x17
        /*001e*/ 	.short	(.L_404 - .L_403)
.L_403:
        /*0020*/ 	.word	0x00000000
        /*0024*/ 	.short	0x0003
        /*0026*/ 	.short	0x0028
        /*0028*/ 	.byte	0x00, 0xf0, 0xa1, 0x00


	//----- nvinfo : EIATTR_KPARAM_INFO
	.align		4
.L_404:
        /*002c*/ 	.byte	0x04, 0x17
        /*002e*/ 	.short	(.L_406 - .L_405)
.L_405:
        /*0030*/ 	.word	0x00000000
        /*0034*/ 	.short	0x0002
        /*0036*/ 	.short	0x0020
        /*0038*/ 	.byte	0x00, 0xf0, 0x05, 0x00


	//----- nvinfo : EIATTR_KPARAM_INFO
	.align		4
.L_406:
        /*003c*/ 	.byte	0x04, 0x17
        /*003e*/ 	.short	(.L_408 - .L_407)
.L_407:
        /*0040*/ 	.word	0x00000000
        /*0044*/ 	.short	0x0001
        /*0046*/ 	.short	0x0008
        /*0048*/ 	.byte	0x00, 0xf0, 0x61, 0x00


	//----- nvinfo : EIATTR_KPARAM_INFO
	.align		4
.L_408:
        /*004c*/ 	.byte	0x04, 0x17
        /*004e*/ 	.short	(.L_410 - .L_409)
.L_409:
        /*0050*/ 	.word	0x00000000
        /*0054*/ 	.short	0x0000
        /*0056*/ 	.short	0x0000
        /*0058*/ 	.byte	0x00, 0xf0, 0x21, 0x00


	//----- nvinfo : EIATTR_MAXREG_COUNT
	.align		4
.L_410:
        /*005c*/ 	.byte	0x03, 0x1b
        /*005e*/ 	.short	0x0040


	//----- nvinfo : EIATTR_NUM_BARRIERS
	.align		4
        /*0060*/ 	.byte	0x02, 0x4c
        /*0062*/ 	.byte	0x01
	.zero		1


	//----- nvinfo : EIATTR_MERCURY_ISA_VERSION
	.align		4
        /*0064*/ 	.byte	0x03, 0x5f
        /*0066*/ 	.short	0x0000


	//----- nvinfo : EIATTR_EXIT_INSTR_OFFSETS
	.align		4
        /*0068*/ 	.byte	0x04, 0x1c
        /*006a*/ 	.short	(.L_412 - .L_411)


	//   ....[0]....
.L_411:
        /*006c*/ 	.word	0x000007b0


	//   ....[1]....
        /*0070*/ 	.word	0x00001010


	//----- nvinfo : EIATTR_MAX_THREADS
	.align		4
.L_412:
        /*0074*/ 	.byte	0x04, 0x05
        /*0076*/ 	.short	(.L_414 - .L_413)
.L_413:
        /*0078*/ 	.word	0x00000100
        /*007c*/ 	.word	0x00000001
        /*0080*/ 	.word	0x00000001


	//----- nvinfo : EIATTR_CRS_STACK_SIZE
	.align		4
.L_414:
        /*0084*/ 	.byte	0x04, 0x1e
        /*0086*/ 	.short	(.L_416 - .L_415)
.L_415:
        /*0088*/ 	.word	0x00000000
.L_416:


//--------------------- .nv.info._ZN2at6native55_GLOBAL__N__1da31dc6_22_DistributionUniform_cu_67fa25cf43distribution_elementwise_grid_stride_kernelIdLi2EZNS0_9templates4cuda21uniform_and_transformIddPNS_17CUDAGeneratorImplEZZZNS4_14uniform_kernelIS7_EEvRNS_18TensorIteratorBaseEddT_ENKUlvE_clEvENKUlvE_clEvEUldE_EEvSA_T1_T2_EUlP24curandStatePhilox4_32_10E_ZNS1_27distribution_nullary_kernelIdd7double2S7_SJ_SE_EEvSA_SG_RKT3_T4_EUlidE0_EEvlNS_15PhiloxCudaStateESF_SG_ --------------------------
	.section	.nv.info._ZN2at6native55_GLOBAL__N__1da31dc6_22_DistributionUniform_cu_67fa25cf43distribution_elementwise_grid_stride_kernelIdLi2EZNS0_9templates4cuda21uniform_and_transformIddPNS_17CUDAGeneratorImplEZZZNS4_14uniform_kernelIS7_EEvRNS_18TensorIteratorBaseEddT_ENKUlvE_clEvENKUlvE_clEvEUldE_EEvSA_T1_T2_EUlP24curandStatePhilox4_32_10E_ZNS1_27distribution_nullary_kernelIdd7double2S7_SJ_SE_EEvSA_SG_RKT3_T4_EUlidE0_EEvlNS_15PhiloxCudaStateESF_SG_,"",@"SHT_CUDA_INFO"
	.sectionflags	@""
	.align	4


	//----- nvinfo : EIATTR_CUDA_API_VERSION
	.align		4
        /*0000*/ 	.byte	0x04, 0x37
        /*0002*/ 	.short	(.L_418 - .L_417)
.L_417:
        /*0004*/ 	.word	0x00000082


	//----- nvinfo : EIATTR_SW2861232_WAR
	.align		4
.L_418:
        /*0008*/ 	.byte	0x01, 0x35
	.zero		2


	//----- nvinfo : EIATTR_PARAM_CBANK
	.align		4
        /*000c*/ 	.byte	0x04, 0x0a
        /*000e*/ 	.short	(.L_420 - .L_419)
	.align		4
.L_419:
        /*0010*/ 	.word	index@(.nv.constant0._ZN2at6native55_GLOBAL__N__1da31dc6_22_DistributionUniform_cu_67fa25cf43distribution_elementwise_grid_stride_kernelIdLi2EZNS0_9templates4cuda21uniform_and_transformIddPNS_17CUDAGeneratorImplEZZZNS4_14uniform_kernelIS7_EEvRNS_18TensorIteratorBaseEddT_ENKUlvE_clEvENKUlvE_clEvEUldE_EEvSA_T1_T2_EUlP24curandStatePhilox4_32_10E_ZNS1_27distribution_nullary_kernelIdd7double2S7_SJ_SE_EEvSA_SG_RKT3_T4_EUlidE0_EEvlNS_15PhiloxCudaStateESF_SG_)
        /*0014*/ 	.short	0x0160
        /*0016*/ 	.short	0x01e0


	//----- nvinfo : EIATTR_CBANK_PARAM_SIZE
	.align		4
.L_420:
        /*0018*/ 	.byte	0x03, 0x19
        /*001a*/ 	.short	0x01e0


	//----- nvinfo : EIATTR_KPARAM_INFO
	.align		4
        /*001c*/ 	.byte	0x04, 0x17
        /*001e*/ 	.short	(.L_422 - .L_421)
.L_421:
        /*0020*/ 	.word	0x00000000
        /*0024*/ 	.short	0x0003
        /*0026*/ 	.short	0x0028
        /*0028*/ 	.byte	0x00, 0xf0, 0xe1, 0x06


	//----- nvinfo : EIATTR_KPARAM_INFO
	.align		4
.L_422:
        /*002c*/ 	.byte	0x04, 0x17
        /*002e*/ 	.short	(.L_424 - .L_423)
.L_423:
        /*0030*/ 	.word	0x00000000
        /*0034*/ 	.short	0x0002
        /*0036*/ 	.short	0x0020
        /*0038*/ 	.byte	0x00, 0xf0, 0x05, 0x00


	//----- nvinfo : EIATTR_KPARAM_INFO
	.align		4
.L_424:
        /*003c*/ 	.byte	0x04, 0x17
        /*003e*/ 	.short	(.L_426 - .L_425)
.L_425:
        /*0040*/ 	.word	0x00000000
        /*0044*/ 	.short	0x0001
        /*0046*/ 	.short	0x0008
        /*0048*/ 	.byte	0x00, 0xf0, 0x61, 0x00


	//----- nvinfo : EIATTR_KPARAM_INFO
	.align		4
.L_426:
        /*004c*/ 	.byte	0x04, 0x17
        /*004e*/ 	.short	(.L_428 - .L_427)
.L_427:
        /*0050*/ 	.word	0x00000000
        /*0054*/ 	.short	0x0000
        /*0056*/ 	.short	0x0000
        /*0058*/ 	.byte	0x00, 0xf0, 0x21, 0x00


	//----- nvinfo : EIATTR_MAXREG_COUNT
	.align		4
.L_428:
        /*005c*/ 	.byte	0x03, 0x1b
        /*005e*/ 	.short	0x0040


	//----- nvinfo : EIATTR_NUM_BARRIERS
	.align		4
        /*0060*/ 	.byte	0x02, 0x4c
        /*0062*/ 	.byte	0x01
	.zero		1


	//----- nvinfo : EIATTR_MERCURY_ISA_VERSION
	.align		4
        /*0064*/ 	.byte	0x03, 0x5f
        /*0066*/ 	.short	0x0000


	//----- nvinfo : EIATTR_EXIT_INSTR_OFFSETS
	.align		4
        /*0068*/ 	.byte	0x04, 0x1c
        /*006a*/ 	.short	(.L_430 - .L_429)


	//   ....[0]....
.L_429:
        /*006c*/ 	.word	0x00000810


	//   ....[1]....
        /*0070*/ 	.word	0x00002bb0


	//----- nvinfo : EIATTR_MAX_THREADS
	.align		4
.L_430:
        /*0074*/ 	.byte	0x04, 0x05
        /*0076*/ 	.short	(.L_432 - .L_431)
.L_431:
        /*0078*/ 	.word	0x00000100
        /*007c*/ 	.word	0x00000001
        /*0080*/ 	.word	0x00000001


	//----- nvinfo : EIATTR_CRS_STACK_SIZE
	.align		4
.L_432:
        /*0084*/ 	.byte	0x04, 0x1e
        /*0086*/ 	.short	(.L_434 - .L_433)
.L_433:
        /*0088*/ 	.word	0x00000000
.L_434:


//--------------------- .nv.info._ZN2at6native55_GLOBAL__N__1da31dc6_22_DistributionUniform_cu_67fa25cf43distribution_elementwise_grid_stride_kernelIdLi2EZNS0_9templates4cuda21uniform_and_transformIddPNS_17CUDAGeneratorImplEZZZNS4_14uniform_kernelIS7_EEvRNS_18TensorIteratorBaseEddT_ENKUlvE_clEvENKUlvE_clEvEUldE_EEvSA_T1_T2_EUlP24curandStatePhilox4_32_10E_ZNS1_27distribution_nullary_kernelIdd7double2S7_SJ_SE_EEvSA_SG_RKT3_T4_EUlidE_EEvlNS_15PhiloxCudaStateESF_SG_ --------------------------
	.section	.nv.info._ZN2at6native55_GLOBAL__N__1da31dc6_22_DistributionUniform_cu_67fa25cf43distribution_elementwise_grid_stride_kernelIdLi2EZNS0_9templates4cuda21uniform_and_transformIddPNS_17CUDAGeneratorImplEZZZNS4_14uniform_kernelIS7_EEvRNS_18TensorIteratorBaseEddT_ENKUlvE_clEvENKUlvE_clEvEUldE_EEvSA_T1_T2_EUlP24curandStatePhilox4_32_10E_ZNS1_27distribution_nullary_kernelIdd7double2S7_SJ_SE_EEvSA_SG_RKT3_T4_EUlidE_EEvlNS_15PhiloxCudaStateESF_SG_,"",@"SHT_CUDA_INFO"
	.sectionflags	@""
	.align	4


	//----- nvinfo : EIATTR_CUDA_API_VERSION
	.align		4
        /*0000*/ 	.byte	0x04, 0x37
        /*0002*/ 	.short	(.L_436 - .L_435)
.L_435:
        /*0004*/ 	.word	0x00000082


	//----- nvinfo : EIATTR_SW2861232_WAR
	.align		4
.L_436:
        /*0008*/ 	.byte	0x01, 0x35
	.zero		2


	//----- nvinfo : EIATTR_PARAM_CBANK
	.align		4
        /*000c*/ 	.byte	0x04, 0x0a
        /*000e*/ 	.short	(.L_438 - .L_437)
	.align		4
.L_437:
        /*0010*/ 	.word	index@(.nv.constant0._ZN2at6native55_GLOBAL__N__1da31dc6_22_DistributionUniform_cu_67fa25cf43distribution_elementwise_grid_stride_kernelIdLi2EZNS0_9templates4cuda21uniform_and_transformIddPNS_17CUDAGeneratorImplEZZZNS4_14uniform_kernelIS7_EEvRNS_18TensorIteratorBaseEddT_ENKUlvE_clEvENKUlvE_clEvEUldE_EEvSA_T1_T2_EUlP24curandStatePhilox4_32_10E_ZNS1_27distribution_nullary_kernelIdd7double2S7_SJ_SE_EEvSA_SG_RKT3_T4_EUlidE_EEvlNS_15PhiloxCudaStateESF_SG_)
        /*0014*/ 	.short	0x0160
        /*0016*/ 	.short	0x0050


	//----- nvinfo : EIATTR_CBANK_PARAM_SIZE
	.align		4
.L_438:
        /*0018*/ 	.byte	0x03, 0x19
        /*001a*/ 	.short	0x0050


	//----- nvinfo : EIATTR_KPARAM_INFO
	.align		4
        /*001c*/ 	.byte	0x04, 0x17
        /*001e*/ 	.short	(.L_440 - .L_439)
.L_439:
        /*0020*/ 	.word	0x00000000
        /*0024*/ 	.short	0x0003
        /*0026*/ 	.short	0x0028
        /*0028*/ 	.byte	0x00, 0xf0, 0xa1, 0x00


	//----- nvinfo : EIATTR_KPARAM_INFO
	.align		4
.L_440:
        /*002c*/ 	.byte	0x04, 0x17
        /*002e*/ 	.short	(.L_442 - .L_441)
.L_441:
        /*0030*/ 	.word	0x00000000
        /*0034*/ 	.short	0x0002
        /*0036*/ 	.short	0x0020
        /*0038*/ 	.byte	0x00, 0xf0, 0x05, 0x00


	//----- nvinfo : EIATTR_KPARAM_INFO
	.align		4
.L_442:
        /*003c*/ 	.byte	0x04, 0x17
        /*003e*/ 	.short	(.L_444 - .L_443)
.L_443:
        /*0040*/ 	.word	0x00000000
        /*0044*/ 	.short	0x0001
        /*0046*/ 	.short	0x0008
        /*0048*/ 	.byte	0x00, 0xf0, 0x61, 0x00


	//----- nvinfo : EIATTR_KPARAM_INFO
	.align		4
.L_444:
        /*004c*/ 	.byte	0x04, 0x17
        /*004e*/ 	.short	(.L_446 - .L_445)
.L_445:
        /*0050*/ 	.word	0x00000000
        /*0054*/ 	.short	0x0000
        /*0056*/ 	.short	0x0000
        /*0058*/ 	.byte	0x00, 0xf0, 0x21, 0x00


	//----- nvinfo : EIATTR_MAXREG_COUNT
	.align		4
.L_446:
        /*005c*/ 	.byte	0x03, 0x1b
        /*005e*/ 	.short	0x0040


	//----- nvinfo : EIATTR_NUM_BARRIERS
	.align		4
        /*0060*/ 	.byte	0x02, 0x4c
        /*0062*/ 	.byte	0x01
	.zero		1


	//----- nvinfo : EIATTR_MERCURY_ISA_VERSION
	.align		4
        /*0064*/ 	.byte	0x03, 0x5f
        /*0066*/ 	.short	0x0000


	//----- nvinfo : EIATTR_EXIT_INSTR_OFFSETS
	.align		4
        /*0068*/ 	.byte	0x04, 0x1c
        /*006a*/ 	.short	(.L_448 - .L_447)


	//   ....[0]....
.L_447:
        /*006c*/ 	.word	0x000007b0


	//   ....[1]....
        /*0070*/ 	.word	0x00001110


	//----- nvinfo : EIATTR_MAX_THREADS
	.align		4
.L_448:
        /*0074*/ 	.byte	0x04, 0x05
        /*0076*/ 	.short	(.L_450 - .L_449)
.L_449:
        /*0078*/ 	.word	0x00000100
        /*007c*/ 	.word	0x00000001
        /*0080*/ 	.word	0x00000001


	//----- nvinfo : EIATTR_CRS_STACK_SIZE
	.align		4
.L_450:
        /*0084*/ 	.byte	0x04, 0x1e
        /*0086*/ 	.short	(.L_452 - .L_451)
.L_451:
        /*0088*/ 	.word	0x00000000
.L_452:


//--------------------- .nv.callgraph             --------------------------
	.section	.nv.callgraph,"",@"SHT_CUDA_CALLGRAPH"
	.align	4
	.sectionentsize	8
	.align		4
        /*0000*/ 	.word	0x00000000
	.align		4
        /*0004*/ 	.word	0xffffffff
	.align		4
        /*0008*/ 	.word	0x00000000
	.align		4
        /*000c*/ 	.word	0xfffffffe
	.align		4
        /*0010*/ 	.word	0x00000000
	.align		4
        /*0014*/ 	.word	0xfffffffd
	.align		4
        /*0018*/ 	.word	0x00000000
	.align		4
        /*001c*/ 	.word	0xfffffffc


//--------------------- .nv.rel.action            --------------------------
	.section	.nv.rel.action,"",@"SHT_CUDA_RELOCINFO"
	.align	8
	.sectionentsize	8
        /*0000*/ 	.byte	0x73, 0x00, 0x00, 0x00, 0x00, 0x00, 0x00, 0x00, 0x00, 0x00, 0x00, 0x11, 0x25, 0x00, 0x05, 0x36


//--------------------- .nv.constant4             --------------------------
	.section	.nv.constant4,"a",@progbits
	.align	8
	.align		8
.nv.constant4:
        /*0000*/ 	.dword	precalc_xorwow_matrix
	.align		8
        /*0008*/ 	.dword	precalc_xorwow_offset_matrix
	.align		8
        /*0010*/ 	.dword	mrg32k3aM1
	.align		8
        /*0018*/ 	.dword	mrg32k3aM2
	.align		8
        /*0020*/ 	.dword	mrg32k3aM1SubSeq
	.align		8
        /*0028*/ 	.dword	mrg32k3aM2SubSeq
	.align		8
        /*0030*/ 	.dword	mrg32k3aM1Seq
	.align		8
        /*0038*/ 	.dword	mrg32k3aM2Seq
	.align		8
        /*0040*/ 	.dword	_ZN53_INTERNAL_1da31dc6_22_DistributionUniform_cu_67fa25cf4cuda3std3__45__cpo5beginE
	.align		8
        /*0048*/ 	.dword	_ZN53_INTERNAL_1da31dc6_22_DistributionUniform_cu_67fa25cf4cuda3std3__45__cpo3endE
	.align		8
        /*0050*/ 	.dword	_ZN53_INTERNAL_1da31dc6_22_DistributionUniform_cu_67fa25cf4cuda3std3__45__cpo6cbeginE
	.align		8
        /*0058*/ 	.dword	_ZN53_INTERNAL_1da31dc6_22_DistributionUniform_cu_67fa25cf4cuda3std3__45__cpo4cendE
	.align		8
        /*0060*/ 	.dword	_ZN53_INTERNAL_1da31dc6_22_DistributionUniform_cu_67fa25cf4cuda3std3__45__cpo6rbeginE
	.align		8
        /*0068*/ 	.dword	_ZN53_INTERNAL_1da31dc6_22_DistributionUniform_cu_67fa25cf4cuda3std3__45__cpo4rendE
	.align		8
        /*0070*/ 	.dword	_ZN53_INTERNAL_1da31dc6_22_DistributionUniform_cu_67fa25cf4cuda3std3__45__cpo7crbeginE
	.align		8
        /*0078*/ 	.dword	_ZN53_INTERNAL_1da31dc6_22_DistributionUniform_cu_67fa25cf4cuda3std3__45__cpo5crendE
	.align		8
        /*0080*/ 	.dword	_ZN53_INTERNAL_1da31dc6_22_DistributionUniform_cu_67fa25cf4cuda3std3__455_GLOBAL__N__1da31dc6_22_DistributionUniform_cu_67fa25cf6ignoreE
	.align		8
        /*0088*/ 	.dword	_ZN53_INTERNAL_1da31dc6_22_DistributionUniform_cu_67fa25cf4cuda3std3__419piecewise_constructE
	.align		8
        /*0090*/ 	.dword	_ZN53_INTERNAL_1da31dc6_22_DistributionUniform_cu_67fa25cf4cuda3std3__48in_placeE
	.align		8
        /*0098*/ 	.dword	_ZN53_INTERNAL_1da31dc6_22_DistributionUniform_cu_67fa25cf4cuda3std3__420unreachable_sentinelE
	.align		8
        /*00a0*/ 	.dword	_ZN53_INTERNAL_1da31dc6_22_DistributionUniform_cu_67fa25cf4cuda3std6ranges3__45__cpo4swapE
	.align		8
        /*00a8*/ 	.dword	_ZN53_INTERNAL_1da31dc6_22_DistributionUniform_cu_67fa25cf4cuda3std6ranges3__45__cpo9iter_moveE
	.align		8
        /*00b0*/ 	.dword	_ZN53_INTERNAL_1da31dc6_22_DistributionUniform_cu_67fa25cf4cuda3std6ranges3__45__cpo5beginE
	.align		8
        /*00b8*/ 	.dword	_ZN53_INTERNAL_1da31dc6_22_DistributionUniform_cu_67fa25cf4cuda3std6ranges3__45__cpo3endE
	.align		8
        /*00c0*/ 	.dword	_ZN53_INTERNAL_1da31dc6_22_DistributionUniform_cu_67fa25cf4cuda3std6ranges3__45__cpo6cbeginE
	.align		8
        /*00c8*/ 	.dword	_ZN53_INTERNAL_1da31dc6_22_DistributionUniform_cu_67fa25cf4cuda3std6ranges3__45__cpo4cendE
	.align		8
        /*00d0*/ 	.dword	_ZN53_INTERNAL_1da31dc6_22_DistributionUniform_cu_67fa25cf4cuda3std6ranges3__45__cpo7advanceE
	.align		8
        /*00d8*/ 	.dword	_ZN53_INTERNAL_1da31dc6_22_DistributionUniform_cu_67fa25cf4cuda3std6ranges3__45__cpo9iter_swapE
	.align		8
        /*00e0*/ 	.dword	_ZN53_INTERNAL_1da31dc6_22_DistributionUniform_cu_67fa25cf4cuda3std6ranges3__45__cpo4nextE
	.align		8
        /*00e8*/ 	.dword	_ZN53_INTERNAL_1da31dc6_22_DistributionUniform_cu_67fa25cf4cuda3std6ranges3__45__cpo4prevE
	.align		8
        /*00f0*/ 	.dword	_ZN53_INTERNAL_1da31dc6_22_DistributionUniform_cu_67fa25cf4cuda3std6ranges3__45__cpo4dataE
	.align		8
        /*00f8*/ 	.dword	_ZN53_INTERNAL_1da31dc6_22_DistributionUniform_cu_67fa25cf4cuda3std6ranges3__45__cpo5cdataE
	.align		8
        /*0100*/ 	.dword	_ZN53_INTERNAL_1da31dc6_22_DistributionUniform_cu_67fa25cf4cuda3std6ranges3__45__cpo4sizeE
	.align		8
        /*0108*/ 	.dword	_ZN53_INTERNAL_1da31dc6_22_DistributionUniform_cu_67fa25cf4cuda3std6ranges3__45__cpo5ssizeE
	.align		8
        /*0110*/ 	.dword	_ZN53_INTERNAL_1da31dc6_22_DistributionUniform_cu_67fa25cf4cuda3std6ranges3__45__cpo8distanceE
	.align		8
        /*0118*/ 	.dword	_ZN53_INTERNAL_1da31dc6_22_DistributionUniform_cu_67fa25cf6thrust23THRUST_300001_SM_800_NS6system6detail10sequential3seqE


//--------------------- .nv.constant3             --------------------------
	.section	.nv.constant3,"a",@progbits
	.align	8
.nv.constant3:
	.type		__cr_lgamma_table,@object
	.size		__cr_lgamma_table,(.L_8 - __cr_lgamma_table)
__cr_lgamma_table:
        /*0000*/ 	.byte	0x00, 0x00, 0x00, 0x00, 0x00, 0x00, 0x00, 0x00, 0x00, 0x00, 0x00, 0x00, 0x00, 0x00, 0x00, 0x00
        /*0010*/ 	.byte	0xef, 0x39, 0xfa, 0xfe, 0x42, 0x2e, 0xe6, 0x3f, 0x02, 0x20, 0x2a, 0xfa, 0x0b, 0xab, 0xfc, 0x3f
        /*0020*/ 	.byte	0xf9, 0x2c, 0x92, 0x7c, 0xa7, 0x6c, 0x09, 0x40, 0xc9, 0x79, 0x44, 0x3c, 0x64, 0x26, 0x13, 0x40
        /*0030*/ 	.byte	0xca, 0x01, 0xcf, 0x3a, 0x27, 0x51, 0x1a, 0x40, 0x30, 0xcc, 0x2d, 0xf3, 0xe1, 0x0c, 0x21, 0x40
        /*0040*/ 	.byte	0x0d, 0xb7, 0xfc, 0x82, 0x8e, 0x35, 0x25, 0x40
.L_8:


//--------------------- .nv.constant0._ZN2at6native55_GLOBAL__N__1da31dc6_22_DistributionUniform_cu_67fa25cf43distribution_elementwise_grid_stride_kernelIfLi4EZNS0_9templates4cuda21uniform_and_transformIN3c108BFloat16EfPNS_17CUDAGeneratorImplEZZZNS4_14uniform_kernelIS9_EEvRNS_18TensorIteratorBaseEddT_ENKUlvE_clEvENKUlvE2_clEvEUlfE_EEvSC_T1_T2_EUlP24curandStatePhilox4_32_10E0_ZNS1_27distribution_nullary_kernelIS7_f6float4S9_SL_SG_EEvSC_SI_RKT3_T4_EUlifE0_EEvlNS_15PhiloxCudaStateESH_SI_ --------------------------
	.section	.nv.constant0._ZN2at6native55_GLOBAL__N__1da31dc6_22_DistributionUniform_cu_67fa25cf43distribution_elementwise_grid_stride_kernelIfLi4EZNS0_9templates4cuda21uniform_and_transformIN3c108BFloat16EfPNS_17CUDAGeneratorImplEZZZNS4_14uniform_kernelIS9_EEvRNS_18TensorIteratorBaseEddT_ENKUlvE_clEvENKUlvE2_clEvEUlfE_EEvSC_T1_T2_EUlP24curandStatePhilox4_32_10E0_ZNS1_27distribution_nullary_kernelIS7_f6float4S9_SL_SG_EEvSC_SI_RKT3_T4_EUlifE0_EEvlNS_15PhiloxCudaStateESH_SI_,"a",@progbits
	.sectionflags	@""
	.align	4
.nv.constant0._ZN2at6native55_GLOBAL__N__1da31dc6_22_DistributionUniform_cu_67fa25cf43distribution_elementwise_grid_stride_kernelIfLi4EZNS0_9templates4cuda21uniform_and_transformIN3c108BFloat16EfPNS_17CUDAGeneratorImplEZZZNS4_14uniform_kernelIS9_EEvRNS_18TensorIteratorBaseEddT_ENKUlvE_clEvENKUlvE2_clEvEUlfE_EEvSC_T1_T2_EUlP24curandStatePhilox4_32_10E0_ZNS1_27distribution_nullary_kernelIS7_f6float4S9_SL_SG_EEvSC_SI_RKT3_T4_EUlifE0_EEvlNS_15PhiloxCudaStateESH_SI_:
	.zero		816


//--------------------- .nv.constant0._ZN2at6native55_GLOBAL__N__1da31dc6_22_DistributionUniform_cu_67fa25cf43distribution_elementwise_grid_stride_kernelIfLi4EZNS0_9templates4cuda21uniform_and_transformIN3c108BFloat16EfPNS_17CUDAGeneratorImplEZZZNS4_14uniform_kernelIS9_EEvRNS_18TensorIteratorBaseEddT_ENKUlvE_clEvENKUlvE2_clEvEUlfE_EEvSC_T1_T2_EUlP24curandStatePhilox4_32_10E0_ZNS1_27distribution_nullary_kernelIS7_f6float4S9_SL_SG_EEvSC_SI_RKT3_T4_EUlifE_EEvlNS_15PhiloxCudaStateESH_SI_ --------------------------
	.section	.nv.constant0._ZN2at6native55_GLOBAL__N__1da31dc6_22_DistributionUniform_cu_67fa25cf43distribution_elementwise_grid_stride_kernelIfLi4EZNS0_9templates4cuda21uniform_and_transformIN3c108BFloat16EfPNS_17CUDAGeneratorImplEZZZNS4_14uniform_kernelIS9_EEvRNS_18TensorIteratorBaseEddT_ENKUlvE_clEvENKUlvE2_clEvEUlfE_EEvSC_T1_T2_EUlP24curandStatePhilox4_32_10E0_ZNS1_27distribution_nullary_kernelIS7_f6float4S9_SL_SG_EEvSC_SI_RKT3_T4_EUlifE_EEvlNS_15PhiloxCudaStateESH_SI_,"a",@progbits
	.sectionflags	@""
	.align	4
.nv.constant0._ZN2at6native55_GLOBAL__N__1da31dc6_22_DistributionUniform_cu_67fa25cf43distribution_elementwise_grid_stride_kernelIfLi4EZNS0_9templates4cuda21uniform_and_transformIN3c108BFloat16EfPNS_17CUDAGeneratorImplEZZZNS4_14uniform_kernelIS9_EEvRNS_18TensorIteratorBaseEddT_ENKUlvE_clEvENKUlvE2_clEvEUlfE_EEvSC_T1_T2_EUlP24curandStatePhilox4_32_10E0_ZNS1_27distribution_nullary_kernelIS7_f6float4S9_SL_SG_EEvSC_SI_RKT3_T4_EUlifE_EEvlNS_15PhiloxCudaStateESH_SI_:
	.zero		416


//--------------------- .nv.constant2._ZN2at6native55_GLOBAL__N__1da31dc6_22_DistributionUniform_cu_67fa25cf43distribution_elementwise_grid_stride_kernelIfLi4EZNS0_9templates4cuda21uniform_and_transformIN3c108BFloat16EfPNS_17CUDAGeneratorImplEZZZNS4_14uniform_kernelIS9_EEvRNS_18TensorIteratorBaseEddT_ENKUlvE_clEvENKUlvE2_clEvEUlfE_EEvSC_T1_T2_EUlP24curandStatePhilox4_32_10E_ZNS1_27distribution_nullary_kernelIS7_f7double2S9_SL_SG_EEvSC_SI_RKT3_T4_EUlifE0_EEvlNS_15PhiloxCudaStateESH_SI_ --------------------------
	.section	.nv.constant2._ZN2at6native55_GLOBAL__N__1da31dc6_22_DistributionUniform_cu_67fa25cf43distribution_elementwise_grid_stride_kernelIfLi4EZNS0_9templates4cuda21uniform_and_transformIN3c108BFloat16EfPNS_17CUDAGeneratorImplEZZZNS4_14uniform_kernelIS9_EEvRNS_18TensorIteratorBaseEddT_ENKUlvE_clEvENKUlvE2_clEvEUlfE_EEvSC_T1_T2_EUlP24curandStatePhilox4_32_10E_ZNS1_27distribution_nullary_kernelIS7_f7double2S9_SL_SG_EEvSC_SI_RKT3_T4_EUlifE0_EEvlNS_15PhiloxCudaStateESH_SI_,"a",@progbits
	.sectionflags	@""
	.align	4
.nv.constant2._ZN2at6native55_GLOBAL__N__1da31dc6_22_DistributionUniform_cu_67fa25cf43distribution_elementwise_grid_stride_kernelIfLi4EZNS0_9templates4cuda21uniform_and_transformIN3c108BFloat16EfPNS_17CUDAGeneratorImplEZZZNS4_14uniform_kernelIS9_EEvRNS_18TensorIteratorBaseEddT_ENKUlvE_clEvENKUlvE2_clEvEUlfE_EEvSC_T1_T2_EUlP24curandStatePhilox4_32_10E_ZNS1_27distribution_nullary_kernelIS7_f7double2S9_SL_SG_EEvSC_SI_RKT3_T4_EUlifE0_EEvlNS_15PhiloxCudaStateESH_SI_:
        /*0000*/ 	.byte	0x00, 0x00, 0x00, 0xf0, 0xff, 0xff, 0x0f, 0x38


//--------------------- .nv.constant0._ZN2at6native55_GLOBAL__N__1da31dc6_22_DistributionUniform_cu_67fa25cf43distribution_elementwise_grid_stride_kernelIfLi4EZNS0_9templates4cuda21uniform_and_transformIN3c108BFloat16EfPNS_17CUDAGeneratorImplEZZZNS4_14uniform_kernelIS9_EEvRNS_18TensorIteratorBaseEddT_ENKUlvE_clEvENKUlvE2_clEvEUlfE_EEvSC_T1_T2_EUlP24curandStatePhilox4_32_10E_ZNS1_27distribution_nullary_kernelIS7_f7double2S9_SL_SG_EEvSC_SI_RKT3_T4_EUlifE0_EEvlNS_15PhiloxCudaStateESH_SI_ --------------------------
	.section	.nv.constant0._ZN2at6native55_GLOBAL__N__1da31dc6_22_DistributionUniform_cu_67fa25cf43distribution_elementwise_grid_stride_kernelIfLi4EZNS0_9templates4cuda21uniform_and_transformIN3c108BFloat16EfPNS_17CUDAGeneratorImplEZZZNS4_14uniform_kernelIS9_EEvRNS_18TensorIteratorBaseEddT_ENKUlvE_clEvENKUlvE2_clEvEUlfE_EEvSC_T1_T2_EUlP24curandStatePhilox4_32_10E_ZNS1_27distribution_nullary_kernelIS7_f7double2S9_SL_SG_EEvSC_SI_RKT3_T4_EUlifE0_EEvlNS_15PhiloxCudaStateESH_SI_,"a",@progbits
	.sectionflags	@""
	.align	4
.nv.constant0._ZN2at6native55_GLOBAL__N__1da31dc6_22_DistributionUniform_cu_67fa25cf43distribution_elementwise_grid_stride_kernelIfLi4EZNS0_9templates4cuda21uniform_and_transformIN3c108BFloat16EfPNS_17CUDAGeneratorImplEZZZNS4_14uniform_kernelIS9_EEvRNS_18TensorIteratorBaseEddT_ENKUlvE_clEvENKUlvE2_clEvEUlfE_EEvSC_T1_T2_EUlP24curandStatePhilox4_32_10E_ZNS1_27distribution_nullary_kernelIS7_f7double2S9_SL_SG_EEvSC_SI_RKT3_T4_EUlifE0_EEvlNS_15PhiloxCudaStateESH_SI_:
	.zero		816


//--------------------- .nv.constant2._ZN2at6native55_GLOBAL__N__1da31dc6_22_DistributionUniform_cu_67fa25cf43distribution_elementwise_grid_stride_kernelIfLi4EZNS0_9templates4cuda21uniform_and_transformIN3c108BFloat16EfPNS_17CUDAGeneratorImplEZZZNS4_14uniform_kernelIS9_EEvRNS_18TensorIteratorBaseEddT_ENKUlvE_clEvENKUlvE2_clEvEUlfE_EEvSC_T1_T2_EUlP24curandStatePhilox4_32_10E_ZNS1_27distribution_nullary_kernelIS7_f7double2S9_SL_SG_EEvSC_SI_RKT3_T4_EUlifE_EEvlNS_15PhiloxCudaStateESH_SI_ --------------------------
	.section	.nv.constant2._ZN2at6native55_GLOBAL__N__1da31dc6_22_DistributionUniform_cu_67fa25cf43distribution_elementwise_grid_stride_kernelIfLi4EZNS0_9templates4cuda21uniform_and_transformIN3c108BFloat16EfPNS_17CUDAGeneratorImplEZZZNS4_14uniform_kernelIS9_EEvRNS_18TensorIteratorBaseEddT_ENKUlvE_clEvENKUlvE2_clEvEUlfE_EEvSC_T1_T2_EUlP24curandStatePhilox4_32_10E_ZNS1_27distribution_nullary_kernelIS7_f7double2S9_SL_SG_EEvSC_SI_RKT3_T4_EUlifE_EEvlNS_15PhiloxCudaStateESH_SI_,"a",@progbits
	.sectionflags	@""
	.align	4
.nv.constant2._ZN2at6native55_GLOBAL__N__1da31dc6_22_DistributionUniform_cu_67fa25cf43distribution_elementwise_grid_stride_kernelIfLi4EZNS0_9templates4cuda21uniform_and_transformIN3c108BFloat16EfPNS_17CUDAGeneratorImplEZZZNS4_14uniform_kernelIS9_EEvRNS_18TensorIteratorBaseEddT_ENKUlvE_clEvENKUlvE2_clEvEUlfE_EEvSC_T1_T2_EUlP24curandStatePhilox4_32_10E_ZNS1_27distribution_nullary_kernelIS7_f7double2S9_SL_SG_EEvSC_SI_RKT3_T4_EUlifE_EEvlNS_15PhiloxCudaStateESH_SI_:
        /*0000*/ 	.byte	0x00, 0x00, 0x00, 0xf0, 0xff, 0xff, 0x0f, 0x38


//--------------------- .nv.constant0._ZN2at6native55_GLOBAL__N__1da31dc6_22_DistributionUniform_cu_67fa25cf43distribution_elementwise_grid_stride_kernelIfLi4EZNS0_9templates4cuda21uniform_and_transformIN3c108BFloat16EfPNS_17CUDAGeneratorImplEZZZNS4_14uniform_kernelIS9_EEvRNS_18TensorIteratorBaseEddT_ENKUlvE_clEvENKUlvE2_clEvEUlfE_EEvSC_T1_T2_EUlP24curandStatePhilox4_32_10E_ZNS1_27distribution_nullary_kernelIS7_f7double2S9_SL_SG_EEvSC_SI_RKT3_T4_EUlifE_EEvlNS_15PhiloxCudaStateESH_SI_ --------------------------
	.section	.nv.constant0._ZN2at6native55_GLOBAL__N__1da31dc6_22_DistributionUniform_cu_67fa25cf43distribution_elementwise_grid_stride_kernelIfLi4EZNS0_9templates4cuda21uniform_and_transformIN3c108BFloat16EfPNS_17CUDAGeneratorImplEZZZNS4_14uniform_kernelIS9_EEvRNS_18TensorIteratorBaseEddT_ENKUlvE_clEvENKUlvE2_clEvEUlfE_EEvSC_T1_T2_EUlP24curandStatePhilox4_32_10E_ZNS1_27distribution_nullary_kernelIS7_f7double2S9_SL_SG_EEvSC_SI_RKT3_T4_EUlifE_EEvlNS_15PhiloxCudaStateESH_SI_,"a",@progbits
	.sectionflags	@""
	.align	4
.nv.constant0._ZN2at6native55_GLOBAL__N__1da31dc6_22_DistributionUniform_cu_67fa25cf43distribution_elementwise_grid_stride_kernelIfLi4EZNS0_9templates4cuda21uniform_and_transformIN3c108BFloat16EfPNS_17CUDAGeneratorImplEZZZNS4_14uniform_kernelIS9_EEvRNS_18TensorIteratorBaseEddT_ENKUlvE_clEvENKUlvE2_clEvEUlfE_EEvSC_T1_T2_EUlP24curandStatePhilox4_32_10E_ZNS1_27distribution_nullary_kernelIS7_f7double2S9_SL_SG_EEvSC_SI_RKT3_T4_EUlifE_EEvlNS_15PhiloxCudaStateESH_SI_:
	.zero		416


//--------------------- .nv.constant0._ZN2at6native55_GLOBAL__N__1da31dc6_22_DistributionUniform_cu_67fa25cf43distribution_elementwise_grid_stride_kernelIfLi4EZNS0_9templates4cuda21uniform_and_transformIN3c104HalfEfPNS_17CUDAGeneratorImplEZZZNS4_14uniform_kernelIS9_EEvRNS_18TensorIteratorBaseEddT_ENKUlvE_clEvENKUlvE1_clEvEUlfE_EEvSC_T1_T2_EUlP24curandStatePhilox4_32_10E0_ZNS1_27distribution_nullary_kernelIS7_f6float4S9_SL_SG_EEvSC_SI_RKT3_T4_EUlifE0_EEvlNS_15PhiloxCudaStateESH_SI_ --------------------------
	.section	.nv.constant0._ZN2at6native55_GLOBAL__N__1da31dc6_22_DistributionUniform_cu_67fa25cf43distribution_elementwise_grid_stride_kernelIfLi4EZNS0_9templates4cuda21uniform_and_transformIN3c104HalfEfPNS_17CUDAGeneratorImplEZZZNS4_14uniform_kernelIS9_EEvRNS_18TensorIteratorBaseEddT_ENKUlvE_clEvENKUlvE1_clEvEUlfE_EEvSC_T1_T2_EUlP24curandStatePhilox4_32_10E0_ZNS1_27distribution_nullary_kernelIS7_f6float4S9_SL_SG_EEvSC_SI_RKT3_T4_EUlifE0_EEvlNS_15PhiloxCudaStateESH_SI_,"a",@progbits
	.sectionflags	@""
	.align	4
.nv.constant0._ZN2at6native55_GLOBAL__N__1da31dc6_22_DistributionUniform_cu_67fa25cf43distribution_elementwise_grid_stride_kernelIfLi4EZNS0_9templates4cuda21uniform_and_transformIN3c104HalfEfPNS_17CUDAGeneratorImplEZZZNS4_14uniform_kernelIS9_EEvRNS_18TensorIteratorBaseEddT_ENKUlvE_clEvENKUlvE1_clEvEUlfE_EEvSC_T1_T2_EUlP24curandStatePhilox4_32_10E0_ZNS1_27distribution_nullary_kernelIS7_f6float4S9_SL_SG_EEvSC_SI_RKT3_T4_EUlifE0_EEvlNS_15PhiloxCudaStateESH_SI_:
	.zero		816


//--------------------- .nv.constant0._ZN2at6native55_GLOBAL__N__1da31dc6_22_DistributionUniform_cu_67fa25cf43distribution_elementwise_grid_stride_kernelIfLi4EZNS0_9templates4cuda21uniform_and_transformIN3c104HalfEfPNS_17CUDAGeneratorImplEZZZNS4_14uniform_kernelIS9_EEvRNS_18TensorIteratorBaseEddT_ENKUlvE_clEvENKUlvE1_clEvEUlfE_EEvSC_T1_T2_EUlP24curandStatePhilox4_32_10E0_ZNS1_27distribution_nullary_kernelIS7_f6float4S9_SL_SG_EEvSC_SI_RKT3_T4_EUlifE_EEvlNS_15PhiloxCudaStateESH_SI_ --------------------------
	.section	.nv.constant0._ZN2at6native55_GLOBAL__N__1da31dc6_22_DistributionUniform_cu_67fa25cf43distribution_elementwise_grid_stride_kernelIfLi4EZNS0_9templates4cuda21uniform_and_transformIN3c104HalfEfPNS_17CUDAGeneratorImplEZZZNS4_14uniform_kernelIS9_EEvRNS_18TensorIteratorBaseEddT_ENKUlvE_clEvENKUlvE1_clEvEUlfE_EEvSC_T1_T2_EUlP24curandStatePhilox4_32_10E0_ZNS1_27distribution_nullary_kernelIS7_f6float4S9_SL_SG_EEvSC_SI_RKT3_T4_EUlifE_EEvlNS_15PhiloxCudaStateESH_SI_,"a",@progbits
	.sectionflags	@""
	.align	4
.nv.constant0._ZN2at6native55_GLOBAL__N__1da31dc6_22_DistributionUniform_cu_67fa25cf43distribution_elementwise_grid_stride_kernelIfLi4EZNS0_9templates4cuda21uniform_and_transformIN3c104HalfEfPNS_17CUDAGeneratorImplEZZZNS4_14uniform_kernelIS9_EEvRNS_18TensorIteratorBaseEddT_ENKUlvE_clEvENKUlvE1_clEvEUlfE_EEvSC_T1_T2_EUlP24curandStatePhilox4_32_10E0_ZNS1_27distribution_nullary_kernelIS7_f6float4S9_SL_SG_EEvSC_SI_RKT3_T4_EUlifE_EEvlNS_15PhiloxCudaStateESH_SI_:
	.zero		416


//--------------------- .nv.constant2._ZN2at6native55_GLOBAL__N__1da31dc6_22_DistributionUniform_cu_67fa25cf43distribution_elementwise_grid_stride_kernelIfLi4EZNS0_9templates4cuda21uniform_and_transformIN3c104HalfEfPNS_17CUDAGeneratorImplEZZZNS4_14uniform_kernelIS9_EEvRNS_18TensorIteratorBaseEddT_ENKUlvE_clEvENKUlvE1_clEvEUlfE_EEvSC_T1_T2_EUlP24curandStatePhilox4_32_10E_ZNS1_27distribution_nullary_kernelIS7_f7double2S9_SL_SG_EEvSC_SI_RKT3_T4_EUlifE0_EEvlNS_15PhiloxCudaStateESH_SI_ --------------------------
	.section	.nv.constant2._ZN2at6native55_GLOBAL__N__1da31dc6_22_DistributionUniform_cu_67fa25cf43distribution_elementwise_grid_stride_kernelIfLi4EZNS0_9templates4cuda21uniform_and_transformIN3c104HalfEfPNS_17CUDAGeneratorImplEZZZNS4_14uniform_kernelIS9_EEvRNS_18TensorIteratorBaseEddT_ENKUlvE_clEvENKUlvE1_clEvEUlfE_EEvSC_T1_T2_EUlP24curandStatePhilox4_32_10E_ZNS1_27distribution_nullary_kernelIS7_f7double2S9_SL_SG_EEvSC_SI_RKT3_T4_EUlifE0_EEvlNS_15PhiloxCudaStateESH_SI_,"a",@progbits
	.sectionflags	@""
	.align	4
.nv.constant2._ZN2at6native55_GLOBAL__N__1da31dc6_22_DistributionUniform_cu_67fa25cf43distribution_elementwise_grid_stride_kernelIfLi4EZNS0_9templates4cuda21uniform_and_transformIN3c104HalfEfPNS_17CUDAGeneratorImplEZZZNS4_14uniform_kernelIS9_EEvRNS_18TensorIteratorBaseEddT_ENKUlvE_clEvENKUlvE1_clEvEUlfE_EEvSC_T1_T2_EUlP24curandStatePhilox4_32_10E_ZNS1_27distribution_nullary_kernelIS7_f7double2S9_SL_SG_EEvSC_SI_RKT3_T4_EUlifE0_EEvlNS_15PhiloxCudaStateESH_SI_:
        /*0000*/ 	.byte	0x00, 0x00, 0x00, 0xf0, 0xff, 0xff, 0x0f, 0x38


//--------------------- .nv.constant0._ZN2at6native55_GLOBAL__N__1da31dc6_22_DistributionUniform_cu_67fa25cf43distribution_elementwise_grid_stride_kernelIfLi4EZNS0_9templates4cuda21uniform_and_transformIN3c104HalfEfPNS_17CUDAGeneratorImplEZZZNS4_14uniform_kernelIS9_EEvRNS_18TensorIteratorBaseEddT_ENKUlvE_clEvENKUlvE1_clEvEUlfE_EEvSC_T1_T2_EUlP24curandStatePhilox4_32_10E_ZNS1_27distribution_nullary_kernelIS7_f7double2S9_SL_SG_EEvSC_SI_RKT3_T4_EUlifE0_EEvlNS_15PhiloxCudaStateESH_SI_ --------------------------
	.section	.nv.constant0._ZN2at6native55_GLOBAL__N__1da31dc6_22_DistributionUniform_cu_67fa25cf43distribution_elementwise_grid_stride_kernelIfLi4EZNS0_9templates4cuda21uniform_and_transformIN3c104HalfEfPNS_17CUDAGeneratorImplEZZZNS4_14uniform_kernelIS9_EEvRNS_18TensorIteratorBaseEddT_ENKUlvE_clEvENKUlvE1_clEvEUlfE_EEvSC_T1_T2_EUlP24curandStatePhilox4_32_10E_ZNS1_27distribution_nullary_kernelIS7_f7double2S9_SL_SG_EEvSC_SI_RKT3_T4_EUlifE0_EEvlNS_15PhiloxCudaStateESH_SI_,"a",@progbits
	.sectionflags	@""
	.align	4
.nv.constant0._ZN2at6native55_GLOBAL__N__1da31dc6_22_DistributionUniform_cu_67fa25cf43distribution_elementwise_grid_stride_kernelIfLi4EZNS0_9templates4cuda21uniform_and_transformIN3c104HalfEfPNS_17CUDAGeneratorImplEZZZNS4_14uniform_kernelIS9_EEvRNS_18TensorIteratorBaseEddT_ENKUlvE_clEvENKUlvE1_clEvEUlfE_EEvSC_T1_T2_EUlP24curandStatePhilox4_32_10E_ZNS1_27distribution_nullary_kernelIS7_f7double2S9_SL_SG_EEvSC_SI_RKT3_T4_EUlifE0_EEvlNS_15PhiloxCudaStateESH_SI_:
	.zero		816


//--------------------- .nv.constant2._ZN2at6native55_GLOBAL__N__1da31dc6_22_DistributionUniform_cu_67fa25cf43distribution_elementwise_grid_stride_kernelIfLi4EZNS0_9templates4cuda21uniform_and_transformIN3c104HalfEfPNS_17CUDAGeneratorImplEZZZNS4_14uniform_kernelIS9_EEvRNS_18TensorIteratorBaseEddT_ENKUlvE_clEvENKUlvE1_clEvEUlfE_EEvSC_T1_T2_EUlP24curandStatePhilox4_32_10E_ZNS1_27distribution_nullary_kernelIS7_f7double2S9_SL_SG_EEvSC_SI_RKT3_T4_EUlifE_EEvlNS_15PhiloxCudaStateESH_SI_ --------------------------
	.section	.nv.constant2._ZN2at6native55_GLOBAL__N__1da31dc6_22_DistributionUniform_cu_67fa25cf43distribution_elementwise_grid_stride_kernelIfLi4EZNS0_9templates4cuda21uniform_and_transformIN3c104HalfEfPNS_17CUDAGeneratorImplEZZZNS4_14uniform_kernelIS9_EEvRNS_18TensorIteratorBaseEddT_ENKUlvE_clEvENKUlvE1_clEvEUlfE_EEvSC_T1_T2_EUlP24curandStatePhilox4_32_10E_ZNS1_27distribution_nullary_kernelIS7_f7double2S9_SL_SG_EEvSC_SI_RKT3_T4_EUlifE_EEvlNS_15PhiloxCudaStateESH_SI_,"a",@progbits
	.sectionflags	@""
	.align	4
.nv.constant2._ZN2at6native55_GLOBAL__N__1da31dc6_22_DistributionUniform_cu_67fa25cf43distribution_elementwise_grid_stride_kernelIfLi4EZNS0_9templates4cuda21uniform_and_transformIN3c104HalfEfPNS_17CUDAGeneratorImplEZZZNS4_14uniform_kernelIS9_EEvRNS_18TensorIteratorBaseEddT_ENKUlvE_clEvENKUlvE1_clEvEUlfE_EEvSC_T1_T2_EUlP24curandStatePhilox4_32_10E_ZNS1_27distribution_nullary_kernelIS7_f7double2S9_SL_SG_EEvSC_SI_RKT3_T4_EUlifE_EEvlNS_15PhiloxCudaStateESH_SI_:
        /*0000*/ 	.byte	0x00, 0x00, 0x00, 0xf0, 0xff, 0xff, 0x0f, 0x38


//--------------------- .nv.constant0._ZN2at6native55_GLOBAL__N__1da31dc6_22_DistributionUniform_cu_67fa25cf43distribution_elementwise_grid_stride_kernelIfLi4EZNS0_9templates4cuda21uniform_and_transformIN3c104HalfEfPNS_17CUDAGeneratorImplEZZZNS4_14uniform_kernelIS9_EEvRNS_18TensorIteratorBaseEddT_ENKUlvE_clEvENKUlvE1_clEvEUlfE_EEvSC_T1_T2_EUlP24curandStatePhilox4_32_10E_ZNS1_27distribution_nullary_kernelIS7_f7double2S9_SL_SG_EEvSC_SI_RKT3_T4_EUlifE_EEvlNS_15PhiloxCudaStateESH_SI_ --------------------------
	.section	.nv.constant0._ZN2at6native55_GLOBAL__N__1da31dc6_22_DistributionUniform_cu_67fa25cf43distribution_elementwise_grid_stride_kernelIfLi4EZNS0_9templates4cuda21uniform_and_transformIN3c104HalfEfPNS_17CUDAGeneratorImplEZZZNS4_14uniform_kernelIS9_EEvRNS_18TensorIteratorBaseEddT_ENKUlvE_clEvENKUlvE1_clEvEUlfE_EEvSC_T1_T2_EUlP24curandStatePhilox4_32_10E_ZNS1_27distribution_nullary_kernelIS7_f7double2S9_SL_SG_EEvSC_SI_RKT3_T4_EUlifE_EEvlNS_15PhiloxCudaStateESH_SI_,"a",@progbits
	.sectionflags	@""
	.align	4
.nv.constant0._ZN2at6native55_GLOBAL__N__1da31dc6_22_DistributionUniform_cu_67fa25cf43distribution_elementwise_grid_stride_kernelIfLi4EZNS0_9templates4cuda21uniform_and_transformIN3c104HalfEfPNS_17CUDAGeneratorImplEZZZNS4_14uniform_kernelIS9_EEvRNS_18TensorIteratorBaseEddT_ENKUlvE_clEvENKUlvE1_clEvEUlfE_EEvSC_T1_T2_EUlP24curandStatePhilox4_32_10E_ZNS1_27distribution_nullary_kernelIS7_f7double2S9_SL_SG_EEvSC_SI_RKT3_T4_EUlifE_EEvlNS_15PhiloxCudaStateESH_SI_:
	.zero		416


//--------------------- .nv.constant0._ZN2at6native55_GLOBAL__N__1da31dc6_22_DistributionUniform_cu_67fa25cf43distribution_elementwise_grid_stride_kernelIfLi4EZNS0_9templates4cuda21uniform_and_transformIffPNS_17CUDAGeneratorImplEZZZNS4_14uniform_kernelIS7_EEvRNS_18TensorIteratorBaseEddT_ENKUlvE_clEvENKUlvE0_clEvEUlfE_EEvSA_T1_T2_EUlP24curandStatePhilox4_32_10E0_ZNS1_27distribution_nullary_kernelIff6float4S7_SJ_SE_EEvSA_SG_RKT3_T4_EUlifE0_EEvlNS_15PhiloxCudaStateESF_SG_ --------------------------
	.section	.nv.constant0._ZN2at6native55_GLOBAL__N__1da31dc6_22_DistributionUniform_cu_67fa25cf43distribution_elementwise_grid_stride_kernelIfLi4EZNS0_9templates4cuda21uniform_and_transformIffPNS_17CUDAGeneratorImplEZZZNS4_14uniform_kernelIS7_EEvRNS_18TensorIteratorBaseEddT_ENKUlvE_clEvENKUlvE0_clEvEUlfE_EEvSA_T1_T2_EUlP24curandStatePhilox4_32_10E0_ZNS1_27distribution_nullary_kernelIff6float4S7_SJ_SE_EEvSA_SG_RKT3_T4_EUlifE0_EEvlNS_15PhiloxCudaStateESF_SG_,"a",@progbits
	.sectionflags	@""
	.align	4
.nv.constant0._ZN2at6native55_GLOBAL__N__1da31dc6_22_DistributionUniform_cu_67fa25cf43distribution_elementwise_grid_stride_kernelIfLi4EZNS0_9templates4cuda21uniform_and_transformIffPNS_17CUDAGeneratorImplEZZZNS4_14uniform_kernelIS7_EEvRNS_18TensorIteratorBaseEddT_ENKUlvE_clEvENKUlvE0_clEvEUlfE_EEvSA_T1_T2_EUlP24curandStatePhilox4_32_10E0_ZNS1_27distribution_nullary_kernelIff6float4S7_SJ_SE_EEvSA_SG_RKT3_T4_EUlifE0_EEvlNS_15PhiloxCudaStateESF_SG_:
	.zero		824


//--------------------- .nv.constant0._ZN2at6native55_GLOBAL__N__1da31dc6_22_DistributionUniform_cu_67fa25cf43distribution_elementwise_grid_stride_kernelIfLi4EZNS0_9templates4cuda21uniform_and_transformIffPNS_17CUDAGeneratorImplEZZZNS4_14uniform_kernelIS7_EEvRNS_18TensorIteratorBaseEddT_ENKUlvE_clEvENKUlvE0_clEvEUlfE_EEvSA_T1_T2_EUlP24curandStatePhilox4_32_10E0_ZNS1_27distribution_nullary_kernelIff6float4S7_SJ_SE_EEvSA_SG_RKT3_T4_EUlifE_EEvlNS_15PhiloxCudaStateESF_SG_ --------------------------
	.section	.nv.constant0._ZN2at6native55_GLOBAL__N__1da31dc6_22_DistributionUniform_cu_67fa25cf43distribution_elementwise_grid_stride_kernelIfLi4EZNS0_9templates4cuda21uniform_and_transformIffPNS_17CUDAGeneratorImplEZZZNS4_14uniform_kernelIS7_EEvRNS_18TensorIteratorBaseEddT_ENKUlvE_clEvENKUlvE0_clEvEUlfE_EEvSA_T1_T2_EUlP24curandStatePhilox4_32_10E0_ZNS1_27distribution_nullary_kernelIff6float4S7_SJ_SE_EEvSA_SG_RKT3_T4_EUlifE_EEvlNS_15PhiloxCudaStateESF_SG_,"a",@progbits
	.sectionflags	@""
	.align	4
.nv.constant0._ZN2at6native55_GLOBAL__N__1da31dc6_22_DistributionUniform_cu_67fa25cf43distribution_elementwise_grid_stride_kernelIfLi4EZNS0_9templates4cuda21uniform_and_transformIffPNS_17CUDAGeneratorImplEZZZNS4_14uniform_kernelIS7_EEvRNS_18TensorIteratorBaseEddT_ENKUlvE_clEvENKUlvE0_clEvEUlfE_EEvSA_T1_T2_EUlP24curandStatePhilox4_32_10E0_ZNS1_27distribution_nullary_kernelIff6float4S7_SJ_SE_EEvSA_SG_RKT3_T4_EUlifE_EEvlNS_15PhiloxCudaStateESF_SG_:
	.zero		416


//--------------------- .nv.constant2._ZN2at6native55_GLOBAL__N__1da31dc6_22_DistributionUniform_cu_67fa25cf43distribution_elementwise_grid_stride_kernelIfLi4EZNS0_9templates4cuda21uniform_and_transformIffPNS_17CUDAGeneratorImplEZZZNS4_14uniform_kernelIS7_EEvRNS_18TensorIteratorBaseEddT_ENKUlvE_clEvENKUlvE0_clEvEUlfE_EEvSA_T1_T2_EUlP24curandStatePhilox4_32_10E_ZNS1_27distribution_nullary_kernelIff7double2S7_SJ_SE_EEvSA_SG_RKT3_T4_EUlifE0_EEvlNS_15PhiloxCudaStateESF_SG_ --------------------------
	.section	.nv.constant2._ZN2at6native55_GLOBAL__N__1da31dc6_22_DistributionUniform_cu_67fa25cf43distribution_elementwise_grid_stride_kernelIfLi4EZNS0_9templates4cuda21uniform_and_transformIffPNS_17CUDAGeneratorImplEZZZNS4_14uniform_kernelIS7_EEvRNS_18TensorIteratorBaseEddT_ENKUlvE_clEvENKUlvE0_clEvEUlfE_EEvSA_T1_T2_EUlP24curandStatePhilox4_32_10E_ZNS1_27distribution_nullary_kernelIff7double2S7_SJ_SE_EEvSA_SG_RKT3_T4_EUlifE0_EEvlNS_15PhiloxCudaStateESF_SG_,"a",@progbits
	.sectionflags	@""
	.align	4
.nv.constant2._ZN2at6native55_GLOBAL__N__1da31dc6_22_DistributionUniform_cu_67fa25cf43distribution_elementwise_grid_stride_kernelIfLi4EZNS0_9templates4cuda21uniform_and_transformIffPNS_17CUDAGeneratorImplEZZZNS4_14uniform_kernelIS7_EEvRNS_18TensorIteratorBaseEddT_ENKUlvE_clEvENKUlvE0_clEvEUlfE_EEvSA_T1_T2_EUlP24curandStatePhilox4_32_10E_ZNS1_27distribution_nullary_kernelIff7double2S7_SJ_SE_EEvSA_SG_RKT3_T4_EUlifE0_EEvlNS_15PhiloxCudaStateESF_SG_:
        /*0000*/ 	.byte	0x00, 0x00, 0x00, 0xf0, 0xff, 0xff, 0x0f, 0x38


//--------------------- .nv.constant0._ZN2at6native55_GLOBAL__N__1da31dc6_22_DistributionUniform_cu_67fa25cf43distribution_elementwise_grid_stride_kernelIfLi4EZNS0_9templates4cuda21uniform_and_transformIffPNS_17CUDAGeneratorImplEZZZNS4_14uniform_kernelIS7_EEvRNS_18TensorIteratorBaseEddT_ENKUlvE_clEvENKUlvE0_clEvEUlfE_EEvSA_T1_T2_EUlP24curandStatePhilox4_32_10E_ZNS1_27distribution_nullary_kernelIff7double2S7_SJ_SE_EEvSA_SG_RKT3_T4_EUlifE0_EEvlNS_15PhiloxCudaStateESF_SG_ --------------------------
	.section	.nv.constant0._ZN2at6native55_GLOBAL__N__1da31dc6_22_DistributionUniform_cu_67fa25cf43distribution_elementwise_grid_stride_kernelIfLi4EZNS0_9templates4cuda21uniform_and_transformIffPNS_17CUDAGeneratorImplEZZZNS4_14uniform_kernelIS7_EEvRNS_18TensorIteratorBaseEddT_ENKUlvE_clEvENKUlvE0_clEvEUlfE_EEvSA_T1_T2_EUlP24curandStatePhilox4_32_10E_ZNS1_27distribution_nullary_kernelIff7double2S7_SJ_SE_EEvSA_SG_RKT3_T4_EUlifE0_EEvlNS_15PhiloxCudaStateESF_SG_,"a",@progbits
	.sectionflags	@""
	.align	4
.nv.constant0._ZN2at6native55_GLOBAL__N__1da31dc6_22_DistributionUniform_cu_67fa25cf43distribution_elementwise_grid_stride_kernelIfLi4EZNS0_9templates4cuda21uniform_and_transformIffPNS_17CUDAGeneratorImplEZZZNS4_14uniform_kernelIS7_EEvRNS_18TensorIteratorBaseEddT_ENKUlvE_clEvENKUlvE0_clEvEUlfE_EEvSA_T1_T2_EUlP24curandStatePhilox4_32_10E_ZNS1_27distribution_nullary_kernelIff7double2S7_SJ_SE_EEvSA_SG_RKT3_T4_EUlifE0_EEvlNS_15PhiloxCudaStateESF_SG_:
	.zero		824


//--------------------- .nv.constant2._ZN2at6native55_GLOBAL__N__1da31dc6_22_DistributionUniform_cu_67fa25cf43distribution_elementwise_grid_stride_kernelIfLi4EZNS0_9templates4cuda21uniform_and_transformIffPNS_17CUDAGeneratorImplEZZZNS4_14uniform_kernelIS7_EEvRNS_18TensorIteratorBaseEddT_ENKUlvE_clEvENKUlvE0_clEvEUlfE_EEvSA_T1_T2_EUlP24curandStatePhilox4_32_10E_ZNS1_27distribution_nullary_kernelIff7double2S7_SJ_SE_EEvSA_SG_RKT3_T4_EUlifE_EEvlNS_15PhiloxCudaStateESF_SG_ --------------------------
	.section	.nv.constant2._ZN2at6native55_GLOBAL__N__1da31dc6_22_DistributionUniform_cu_67fa25cf43distribution_elementwise_grid_stride_kernelIfLi4EZNS0_9templates4cuda21uniform_and_transformIffPNS_17CUDAGeneratorImplEZZZNS4_14uniform_kernelIS7_EEvRNS_18TensorIteratorBaseEddT_ENKUlvE_clEvENKUlvE0_clEvEUlfE_EEvSA_T1_T2_EUlP24curandStatePhilox4_32_10E_ZNS1_27distribution_nullary_kernelIff7double2S7_SJ_SE_EEvSA_SG_RKT3_T4_EUlifE_EEvlNS_15PhiloxCudaStateESF_SG_,"a",@progbits
	.sectionflags	@""
	.align	4
.nv.constant2._ZN2at6native55_GLOBAL__N__1da31dc6_22_DistributionUniform_cu_67fa25cf43distribution_elementwise_grid_stride_kernelIfLi4EZNS0_9templates4cuda21uniform_and_transformIffPNS_17CUDAGeneratorImplEZZZNS4_14uniform_kernelIS7_EEvRNS_18TensorIteratorBaseEddT_ENKUlvE_clEvENKUlvE0_clEvEUlfE_EEvSA_T1_T2_EUlP24curandStatePhilox4_32_10E_ZNS1_27distribution_nullary_kernelIff7double2S7_SJ_SE_EEvSA_SG_RKT3_T4_EUlifE_EEvlNS_15PhiloxCudaStateESF_SG_:
        /*0000*/ 	.byte	0x00, 0x00, 0x00, 0xf0, 0xff, 0xff, 0x0f, 0x38


//--------------------- .nv.constant0._ZN2at6native55_GLOBAL__N__1da31dc6_22_DistributionUniform_cu_67fa25cf43distribution_elementwise_grid_stride_kernelIfLi4EZNS0_9templates4cuda21uniform_and_transformIffPNS_17CUDAGeneratorImplEZZZNS4_14uniform_kernelIS7_EEvRNS_18TensorIteratorBaseEddT_ENKUlvE_clEvENKUlvE0_clEvEUlfE_EEvSA_T1_T2_EUlP24curandStatePhilox4_32_10E_ZNS1_27distribution_nullary_kernelIff7double2S7_SJ_SE_EEvSA_SG_RKT3_T4_EUlifE_EEvlNS_15PhiloxCudaStateESF_SG_ --------------------------
	.section	.nv.constant0._ZN2at6native55_GLOBAL__N__1da31dc6_22_DistributionUniform_cu_67fa25cf43distribution_elementwise_grid_stride_kernelIfLi4EZNS0_9templates4cuda21uniform_and_transformIffPNS_17CUDAGeneratorImplEZZZNS4_14uniform_kernelIS7_EEvRNS_18TensorIteratorBaseEddT_ENKUlvE_clEvENKUlvE0_clEvEUlfE_EEvSA_T1_T2_EUlP24curandStatePhilox4_32_10E_ZNS1_27distribution_nullary_kernelIff7double2S7_SJ_SE_EEvSA_SG_RKT3_T4_EUlifE_EEvlNS_15PhiloxCudaStateESF_SG_,"a",@progbits
	.sectionflags	@""
	.align	4
.nv.constant0._ZN2at6native55_GLOBAL__N__1da31dc6_22_DistributionUniform_cu_67fa25cf43distribution_elementwise_grid_stride_kernelIfLi4EZNS0_9templates4cuda21uniform_and_transformIffPNS_17CUDAGeneratorImplEZZZNS4_14uniform_kernelIS7_EEvRNS_18TensorIteratorBaseEddT_ENKUlvE_clEvENKUlvE0_clEvEUlfE_EEvSA_T1_T2_EUlP24curandStatePhilox4_32_10E_ZNS1_27distribution_nullary_kernelIff7double2S7_SJ_SE_EEvSA_SG_RKT3_T4_EUlifE_EEvlNS_15PhiloxCudaStateESF_SG_:
	.zero		416


//--------------------- .nv.constant0._ZN2at6native55_GLOBAL__N__1da31dc6_22_DistributionUniform_cu_67fa25cf43distribution_elementwise_grid_stride_kernelIdLi2EZNS0_9templates4cuda21uniform_and_transformIddPNS_17CUDAGeneratorImplEZZZNS4_14uniform_kernelIS7_EEvRNS_18TensorIteratorBaseEddT_ENKUlvE_clEvENKUlvE_clEvEUldE_EEvSA_T1_T2_EUlP24curandStatePhilox4_32_10E0_ZNS1_27distribution_nullary_kernelIdd6float4S7_SJ_SE_EEvSA_SG_RKT3_T4_EUlidE0_EEvlNS_15PhiloxCudaStateESF_SG_ --------------------------
	.section	.nv.constant0._ZN2at6native55_GLOBAL__N__1da31dc6_22_DistributionUniform_cu_67fa25cf43distribution_elementwise_grid_stride_kernelIdLi2EZNS0_9templates4cuda21uniform_and_transformIddPNS_17CUDAGeneratorImplEZZZNS4_14uniform_kernelIS7_EEvRNS_18TensorIteratorBaseEddT_ENKUlvE_clEvENKUlvE_clEvEUldE_EEvSA_T1_T2_EUlP24curandStatePhilox4_32_10E0_ZNS1_27distribution_nullary_kernelIdd6float4S7_SJ_SE_EEvSA_SG_RKT3_T4_EUlidE0_EEvlNS_15PhiloxCudaStateESF_SG_,"a",@progbits
	.sectionflags	@""
	.align	4
.nv.constant0._ZN2at6native55_GLOBAL__N__1da31dc6_22_DistributionUniform_cu_67fa25cf43distribution_elementwise_grid_stride_kernelIdLi2EZNS0_9templates4cuda21uniform_and_transformIddPNS_17CUDAGeneratorImplEZZZNS4_14uniform_kernelIS7_EEvRNS_18TensorIteratorBaseEddT_ENKUlvE_clEvENKUlvE_clEvEUldE_EEvSA_T1_T2_EUlP24curandStatePhilox4_32_10E0_ZNS1_27distribution_nullary_kernelIdd6float4S7_SJ_SE_EEvSA_SG_RKT3_T4_EUlidE0_EEvlNS_15PhiloxCudaStateESF_SG_:
	.zero		832


//--------------------- .nv.constant0._ZN2at6native55_GLOBAL__N__1da31dc6_22_DistributionUniform_cu_67fa25cf43distribution_elementwise_grid_stride_kernelIdLi2EZNS0_9templates4cuda21uniform_and_transformIddPNS_17CUDAGeneratorImplEZZZNS4_14uniform_kernelIS7_EEvRNS_18TensorIteratorBaseEddT_ENKUlvE_clEvENKUlvE_clEvEUldE_EEvSA_T1_T2_EUlP24curandStatePhilox4_32_10E0_ZNS1_27distribution_nullary_kernelIdd6float4S7_SJ_SE_EEvSA_SG_RKT3_T4_EUlidE_EEvlNS_15PhiloxCudaStateESF_SG_ --------------------------
	.section	.nv.constant0._ZN2at6native55_GLOBAL__N__1da31dc6_22_DistributionUniform_cu_67fa25cf43distribution_elementwise_grid_stride_kernelIdLi2EZNS0_9templates4cuda21uniform_and_transformIddPNS_17CUDAGeneratorImplEZZZNS4_14uniform_kernelIS7_EEvRNS_18TensorIteratorBaseEddT_ENKUlvE_clEvENKUlvE_clEvEUldE_EEvSA_T1_T2_EUlP24curandStatePhilox4_32_10E0_ZNS1_27distribution_nullary_kernelIdd6float4S7_SJ_SE_EEvSA_SG_RKT3_T4_EUlidE_EEvlNS_15PhiloxCudaStateESF_SG_,"a",@progbits
	.sectionflags	@""
	.align	4
.nv.constant0._ZN2at6native55_GLOBAL__N__1da31dc6_22_DistributionUniform_cu_67fa25cf43distribution_elementwise_grid_stride_kernelIdLi2EZNS0_9templates4cuda21uniform_and_transformIddPNS_17CUDAGeneratorImplEZZZNS4_14uniform_kernelIS7_EEvRNS_18TensorIteratorBaseEddT_ENKUlvE_clEvENKUlvE_clEvEUldE_EEvSA_T1_T2_EUlP24curandStatePhilox4_32_10E0_ZNS1_27distribution_nullary_kernelIdd6float4S7_SJ_SE_EEvSA_SG_RKT3_T4_EUlidE_EEvlNS_15PhiloxCudaStateESF_SG_:
	.zero		432


//--------------------- .nv.constant0._ZN2at6native55_GLOBAL__N__1da31dc6_22_DistributionUniform_cu_67fa25cf43distribution_elementwise_grid_stride_kernelIdLi2EZNS0_9templates4cuda21uniform_and_transformIddPNS_17CUDAGeneratorImplEZZZNS4_14uniform_kernelIS7_EEvRNS_18TensorIteratorBaseEddT_ENKUlvE_clEvENKUlvE_clEvEUldE_EEvSA_T1_T2_EUlP24curandStatePhilox4_32_10E_ZNS1_27distribution_nullary_kernelIdd7double2S7_SJ_SE_EEvSA_SG_RKT3_T4_EUlidE0_EEvlNS_15PhiloxCudaStateESF_SG_ --------------------------
	.section	.nv.constant0._ZN2at6native55_GLOBAL__N__1da31dc6_22_DistributionUniform_cu_67fa25cf43distribution_elementwise_grid_stride_kernelIdLi2EZNS0_9templates4cuda21uniform_and_transformIddPNS_17CUDAGeneratorImplEZZZNS4_14uniform_kernelIS7_EEvRNS_18TensorIteratorBaseEddT_ENKUlvE_clEvENKUlvE_clEvEUldE_EEvSA_T1_T2_EUlP24curandStatePhilox4_32_10E_ZNS1_27distribution_nullary_kernelIdd7double2S7_SJ_SE_EEvSA_SG_RKT3_T4_EUlidE0_EEvlNS_15PhiloxCudaStateESF_SG_,"a",@progbits
	.sectionflags	@""
	.align	4
.nv.constant0._ZN2at6native55_GLOBAL__N__1da31dc6_22_DistributionUniform_cu_67fa25cf43distribution_elementwise_grid_stride_kernelIdLi2EZNS0_9templates4cuda21uniform_and_transformIddPNS_17CUDAGeneratorImplEZZZNS4_14uniform_kernelIS7_EEvRNS_18TensorIteratorBaseEddT_ENKUlvE_clEvENKUlvE_clEvEUldE_EEvSA_T1_T2_EUlP24curandStatePhilox4_32_10E_ZNS1_27distribution_nullary_kernelIdd7double2S7_SJ_SE_EEvSA_SG_RKT3_T4_EUlidE0_EEvlNS_15PhiloxCudaStateESF_SG_:
	.zero		832


//--------------------- .nv.constant0._ZN2at6native55_GLOBAL__N__1da31dc6_22_DistributionUniform_cu_67fa25cf43distribution_elementwise_grid_stride_kernelIdLi2EZNS0_9templates4cuda21uniform_and_transformIddPNS_17CUDAGeneratorImplEZZZNS4_14uniform_kernelIS7_EEvRNS_18TensorIteratorBaseEddT_ENKUlvE_clEvENKUlvE_clEvEUldE_EEvSA_T1_T2_EUlP24curandStatePhilox4_32_10E_ZNS1_27distribution_nullary_kernelIdd7double2S7_SJ_SE_EEvSA_SG_RKT3_T4_EUlidE_EEvlNS_15PhiloxCudaStateESF_SG_ --------------------------
	.section	.nv.constant0._ZN2at6native55_GLOBAL__N__1da31dc6_22_DistributionUniform_cu_67fa25cf43distribution_elementwise_grid_stride_kernelIdLi2EZNS0_9templates4cuda21uniform_and_transformIddPNS_17CUDAGeneratorImplEZZZNS4_14uniform_kernelIS7_EEvRNS_18TensorIteratorBaseEddT_ENKUlvE_clEvENKUlvE_clEvEUldE_EEvSA_T1_T2_EUlP24curandStatePhilox4_32_10E_ZNS1_27distribution_nullary_kernelIdd7double2S7_SJ_SE_EEvSA_SG_RKT3_T4_EUlidE_EEvlNS_15PhiloxCudaStateESF_SG_,"a",@progbits
	.sectionflags	@""
	.align	4
.nv.constant0._ZN2at6native55_GLOBAL__N__1da31dc6_22_DistributionUniform_cu_67fa25cf43distribution_elementwise_grid_stride_kernelIdLi2EZNS0_9templates4cuda21uniform_and_transformIddPNS_17CUDAGeneratorImplEZZZNS4_14uniform_kernelIS7_EEvRNS_18TensorIteratorBaseEddT_ENKUlvE_clEvENKUlvE_clEvEUldE_EEvSA_T1_T2_EUlP24curandStatePhilox4_32_10E_ZNS1_27distribution_nullary_kernelIdd7double2S7_SJ_SE_EEvSA_SG_RKT3_T4_EUlidE_EEvlNS_15PhiloxCudaStateESF_SG_:
	.zero		432


//--------------------- .text._ZN2at6native55_GLOBAL__N__1da31dc6_22_DistributionUniform_cu_67fa25cf43distribution_elementwise_grid_stride_kernelIfLi4EZNS0_9templates4cuda21uniform_and_transformIN3c108BFloat16EfPNS_17CUDAGeneratorImplEZZZNS4_14uniform_kernelIS9_EEvRNS_18TensorIteratorBaseEddT_ENKUlvE_clEvENKUlvE2_clEvEUlfE_EEvSC_T1_T2_EUlP24curandStatePhilox4_32_10E0_ZNS1_27distribution_nullary_kernelIS7_f6float4S9_SL_SG_EEvSC_SI_RKT3_T4_EUlifE0_EEvlNS_15PhiloxCudaStateESH_SI_ --------------------------
	.section	.text._ZN2at6native55_GLOBAL__N__1da31dc6_22_DistributionUniform_cu_67fa25cf43distribution_elementwise_grid_stride_kernelIfLi4EZNS0_9templates4cuda21uniform_and_transformIN3c108BFloat16EfPNS_17CUDAGeneratorImplEZZZNS4_14uniform_kernelIS9_EEvRNS_18TensorIteratorBaseEddT_ENKUlvE_clEvENKUlvE2_clEvEUlfE_EEvSC_T1_T2_EUlP24curandStatePhilox4_32_10E0_ZNS1_27distribution_nullary_kernelIS7_f6float4S9_SL_SG_EEvSC_SI_RKT3_T4_EUlifE0_EEvlNS_15PhiloxCudaStateESH_SI_,"ax",@progbits
	.sectioninfo	@"SHI_REGISTERS=40"
	.align	128
.text._ZN2at6native55_GLOBAL__N__1da31dc6_22_DistributionUniform_cu_67fa25cf43distribution_elementwise_grid_stride_kernelIfLi4EZNS0_9templates4cuda21uniform_and_transformIN3c108BFloat16EfPNS_17CUDAGeneratorImplEZZZNS4_14uniform_kernelIS9_EEvRNS_18TensorIteratorBaseEddT_ENKUlvE_clEvENKUlvE2_clEvEUlfE_EEvSC_T1_T2_EUlP24curandStatePhilox4_32_10E0_ZNS1_27distribution_nullary_kernelIS7_f6float4S9_SL_SG_EEvSC_SI_RKT3_T4_EUlifE0_EEvlNS_15PhiloxCudaStateESH_SI_:
        .type           _ZN2at6native55_GLOBAL__N__1da31dc6_22_DistributionUniform_cu_67fa25cf43distribution_elementwise_grid_stride_kernelIfLi4EZNS0_9templates4cuda21uniform_and_transformIN3c108BFloat16EfPNS_17CUDAGeneratorImplEZZZNS4_14uniform_kernelIS9_EEvRNS_18TensorIteratorBaseEddT_ENKUlvE_clEvENKUlvE2_clEvEUlfE_EEvSC_T1_T2_EUlP24curandStatePhilox4_32_10E0_ZNS1_27distribution_nullary_kernelIS7_f6float4S9_SL_SG_EEvSC_SI_RKT3_T4_EUlifE0_EEvlNS_15PhiloxCudaStateESH_SI_,@function
        .size           _ZN2at6native55_GLOBAL__N__1da31dc6_22_DistributionUniform_cu_67fa25cf43distribution_elementwise_grid_stride_kernelIfLi4EZNS0_9templates4cuda21uniform_and_transformIN3c108BFloat16EfPNS_17CUDAGeneratorImplEZZZNS4_14uniform_kernelIS9_EEvRNS_18TensorIteratorBaseEddT_ENKUlvE_clEvENKUlvE2_clEvEUlfE_EEvSC_T1_T2_EUlP24curandStatePhilox4_32_10E0_ZNS1_27distribution_nullary_kernelIS7_f6float4S9_SL_SG_EEvSC_SI_RKT3_T4_EUlifE0_EEvlNS_15PhiloxCudaStateESH_SI_,(.L_x_251 - _ZN2at6native55_GLOBAL__N__1da31dc6_22_DistributionUniform_cu_67fa25cf43distribution_elementwise_grid_stride_kernelIfLi4EZNS0_9templates4cuda21uniform_and_transformIN3c108BFloat16EfPNS_17CUDAGeneratorImplEZZZNS4_14uniform_kernelIS9_EEvRNS_18TensorIteratorBaseEddT_ENKUlvE_clEvENKUlvE2_clEvEUlfE_EEvSC_T1_T2_EUlP24curandStatePhilox4_32_10E0_ZNS1_27distribution_nullary_kernelIS7_f6float4S9_SL_SG_EEvSC_SI_RKT3_T4_EUlifE0_EEvlNS_15PhiloxCudaStateESH_SI_)
        .other          _ZN2at6native55_GLOBAL__N__1da31dc6_22_DistributionUniform_cu_67fa25cf43distribution_elementwise_grid_stride_kernelIfLi4EZNS0_9templates4cuda21uniform_and_transformIN3c108BFloat16EfPNS_17CUDAGeneratorImplEZZZNS4_14uniform_kernelIS9_EEvRNS_18TensorIteratorBaseEddT_ENKUlvE_clEvENKUlvE2_clEvEUlfE_EEvSC_T1_T2_EUlP24curandStatePhilox4_32_10E0_ZNS1_27distribution_nullary_kernelIS7_f6float4S9_SL_SG_EEvSC_SI_RKT3_T4_EUlifE0_EEvlNS_15PhiloxCudaStateESH_SI_,@"STO_CUDA_ENTRY STV_DEFAULT"
_ZN2at6native55_GLOBAL__N__1da31dc6_22_DistributionUniform_cu_67fa25cf43distribution_elementwise_grid_stride_kernelIfLi4EZNS0_9templates4cuda21uniform_and_transformIN3c108BFloat16EfPNS_17CUDAGeneratorImplEZZZNS4_14uniform_kernelIS9_EEvRNS_18TensorIteratorBaseEddT_ENKUlvE_clEvENKUlvE2_clEvEUlfE_EEvSC_T1_T2_EUlP24curandStatePhilox4_32_10E0_ZNS1_27distribution_nullary_kernelIS7_f6float4S9_SL_SG_EEvSC_SI_RKT3_T4_EUlifE0_EEvlNS_15PhiloxCudaStateESH_SI_:
[----:B------:R-:W-:Y:S02]  /*0000*/  MOV R1, c[0x0][0x28] ;  /* 0x00000a0000017a02 */ /* 0x000fe40000000f00 */
[----:B------:R-:W-:Y:S01]  /*0010*/  ULDC.U8 UR4, c[0x0][0x17c] ;  /* 0x00005f0000047ab9 */ /* 0x000fe20000000000 */
[----:B------:R-:W-:Y:S01]  /*0020*/  IMAD.MOV.U32 R26, RZ, RZ, c[0x0][0x170] ;  /* 0x00005c00ff1a7624 */ /* 0x000fe200078e00ff */
[----:B------:R-:W-:Y:S01]  /*0030*/  ISETP.NE.AND P0, PT, RZ, UR4, PT ;  /* 0x00000004ff007c0c */ /* 0x000fe2000bf05270 */
[----:B------:R-:W-:Y:S01]  /*0040*/  ULDC.64 UR8, c[0x0][0x118] ;  /* 0x0000460000087ab9 */ /* 0x000fe20000000a00 */
[----:B------:R-:W-:Y:S01]  /*0050*/  MOV R27, c[0x0][0x174] ;  /* 0x00005d00001b7a02 */ /* 0x000fe20000000f00 */
[----:B------:R-:W-:Y:S01]  /*0060*/  IMAD.MOV.U32 R18, RZ, RZ, c[0x0][0x168] ;  /* 0x00005a00ff127624 */ /* 0x000fe200078e00ff */
[----:B------:R-:W-:Y:S01]  /*0070*/  MOV R19, c[0x0][0x16c] ;  /* 0x00005b0000137a02 */ /* 0x000fe20000000f00 */
[----:B------:R-:W0:Y:S04]  /*0080*/  S2R R16, SR_TID.X ;  /* 0x0000000000107919 */ /* 0x000e280000002100 */
[----:B------:R-:W0:Y:S01]  /*0090*/  S2R R5, SR_CTAID.X ;  /* 0x0000000000057919 */ /* 0x000e220000002500 */
[----:B------:R-:W-:Y:S01]  /*00a0*/  IMAD.MOV.U32 R17, RZ, RZ, RZ ;  /* 0x000000ffff117224 */ /* 0x000fe200078e00ff */
[----:B------:R-:W-:-:S02]  /*00b0*/  UMOV UR6, 0x1 ;  /* 0x0000000100067882 */ /* 0x000fc40000000000 */
[----:B------:R-:W-:Y:S01]  /*00c0*/  @P0 IMAD.MOV.U32 R2, RZ, RZ, R26 ;  /* 0x000000ffff020224 */ /* 0x000fe200078e001a */
[----:B------:R-:W-:Y:S01]  /*00d0*/  @P0 MOV R3, R27 ;  /* 0x0000001b00030202 */ /* 0x000fe20000000f00 */
[----:B------:R-:W2:Y:S01]  /*00e0*/  @P0 LDG.E.64 R18, [R18.64] ;  /* 0x0000000812120981 */ /* 0x000ea2000c1e1b00 */
[----:B------:R-:W-:-:S04]  /*00f0*/  ULDC.64 UR4, c[0x0][0x160] ;  /* 0x0000580000047ab9 */ /* 0x000fc80000000a00 */
[----:B------:R-:W3:Y:S01]  /*0100*/  @P0 LDG.E.64 R2, [R2.64] ;  /* 0x0000000802020981 */ /* 0x000ee2000c1e1b00 */
[----:B0-----:R-:W-:-:S06]  /*0110*/  IMAD.WIDE.U32 R16, R5, c[0x0][0x0], R16 ;  /* 0x0000000005107a25 */ /* 0x001fcc00078e0010 */
[----:B------:R-:W-:Y:S01]  /*0120*/  IMAD.WIDE.U32 R8, R16, -0x326172a9, RZ ;  /* 0xcd9e8d5710087825 */ /* 0x000fe200078e00ff */
[----:B------:R-:W-:-:S04]  /*0130*/  UIADD3 UR6, UP0, -UR6, UR4, URZ ;  /* 0x0000000406067290 */ /* 0x000fc8000ff1e13f */
[----:B------:R-:W-:Y:S01]  /*0140*/  UIADD3.X UR7, UR5, -0x1, URZ, UP0, !UPT ;  /* 0xffffffff05077890 */ /* 0x000fe200087fe43f */
[----:B---3--:R-:W-:-:S04]  /*0150*/  @P0 IADD3 R26, P1, R2, c[0x0][0x178], RZ ;  /* 0x00005e00021a0a10 */ /* 0x008fc80007f3e0ff */
[----:B------:R-:W-:-:S04]  /*0160*/  @P0 IADD3.X R27, RZ, R3, RZ, P1, !PT ;  /* 0x00000003ff1b0210 */ /* 0x000fc80000ffe4ff */
[--C-:B------:R-:W-:Y:S02]  /*0170*/  SHF.R.U64 R0, R26, 0x2, R27.reuse ;  /* 0x000000021a007819 */ /* 0x100fe4000000121b */
[----:B------:R-:W-:-:S03]  /*0180*/  SHF.R.U32.HI R2, RZ, 0x2, R27 ;  /* 0x00000002ff027819 */ /* 0x000fc6000001161b */
[----:B------:R-:W-:Y:S01]  /*0190*/  IMAD.WIDE.U32 R4, R0, -0x2daee0ad, RZ ;  /* 0xd2511f5300047825 */ /* 0x000fe200078e00ff */
[----:B--2---:R-:W-:-:S04]  /*01a0*/  LOP3.LUT R6, R9, R2, R18, 0x96, !PT ;  /* 0x0000000209067212 */ /* 0x004fc800078e9612 */
[C---:B------:R-:W-:Y:S01]  /*01b0*/  LOP3.LUT R10, R19.reuse, R5, R17, 0x96, !PT ;  /* 0x00000005130a7212 */ /* 0x040fe200078e9611 */
[----:B------:R-:W-:Y:S01]  /*01c0*/  IMAD.WIDE.U32 R6, R6, -0x2daee0ad, RZ ;  /* 0xd2511f5306067825 */ /* 0x000fe200078e00ff */
[----:B------:R-:W-:Y:S02]  /*01d0*/  IADD3 R3, R19, -0x4498517b, RZ ;  /* 0xbb67ae8513037810 */ /* 0x000fe40007ffe0ff */
[----:B------:R-:W-:Y:S01]  /*01e0*/  IADD3 R5, R18, -0x61c88647, RZ ;  /* 0x9e3779b912057810 */ /* 0x000fe20007ffe0ff */
[----:B------:R-:W-:Y:S01]  /*01f0*/  IMAD.WIDE.U32 R10, R10, -0x326172a9, RZ ;  /* 0xcd9e8d570a0a7825 */ /* 0x000fe200078e00ff */
[----:B------:R-:W-:-:S04]  /*0200*/  LOP3.LUT R9, R7, R4, R3, 0x96, !PT ;  /* 0x0000000407097212 */ /* 0x000fc800078e9603 */
[----:B------:R-:W-:Y:S01]  /*0210*/  LOP3.LUT R5, R11, R5, R8, 0x96, !PT ;  /* 0x000000050b057212 */ /* 0x000fe200078e9608 */
[----:B------:R-:W-:Y:S01]  /*0220*/  IMAD.WIDE.U32 R8, R9, -0x326172a9, RZ ;  /* 0xcd9e8d5709087825 */ /* 0x000fe200078e00ff */
[----:B------:R-:W-:Y:S02]  /*0230*/  IADD3 R7, R18, 0x3c6ef372, RZ ;  /* 0x3c6ef37212077810 */ /* 0x000fe40007ffe0ff */
[----:B------:R-:W-:Y:S01]  /*0240*/  IADD3 R4, R19, 0x76cf5d0a, RZ ;  /* 0x76cf5d0a13047810 */ /* 0x000fe20007ffe0ff */
[----:B------:R-:W-:Y:S01]  /*0250*/  IMAD.WIDE.U32 R14, R5, -0x2daee0ad, RZ ;  /* 0xd2511f53050e7825 */ /* 0x000fe200078e00ff */
[----:B------:R-:W-:-:S04]  /*0260*/  LOP3.LUT R10, R9, R10, R7, 0x96, !PT ;  /* 0x0000000a090a7212 */ /* 0x000fc800078e9607 */
[----:B------:R-:W-:Y:S01]  /*0270*/  LOP3.LUT R12, R15, R6, R4, 0x96, !PT ;  /* 0x000000060f0c7212 */ /* 0x000fe200078e9604 */
[----:B------:R-:W-:Y:S01]  /*0280*/  IMAD.WIDE.U32 R10, R10, -0x2daee0ad, RZ ;  /* 0xd2511f530a0a7825 */ /* 0x000fe200078e00ff */
[----:B------:R-:W-:Y:S02]  /*0290*/  IADD3 R5, R19, 0x32370b8f, RZ ;  /* 0x32370b8f13057810 */ /* 0x000fe40007ffe0ff */
[----:B------:R-:W-:Y:S01]  /*02a0*/  IADD3 R7, R18, -0x255992d5, RZ ;  /* 0xdaa66d2b12077810 */ /* 0x000fe20007ffe0ff */
        /* <DEDUP_REMOVED lines=10> */
[----:B------:R-:W-:Y:S02]  /*0350*/  IADD3 R7, R19, -0x56f99767, RZ ;  /* 0xa906689913077810 */ /* 0x000fe40007ffe0ff */
[----:B------:R-:W-:Y:S01]  /*0360*/  IADD3 R9, R18, 0x1715609d, RZ ;  /* 0x1715609d12097810 */ /* 0x000fe20007ffe0ff */
        /* <DEDUP_REMOVED lines=16> */
[----:B------:R-:W-:Y:S02]  /*0470*/  ISETP.NE.U32.AND P0, PT, RZ, UR7, PT ;  /* 0x00000007ff007c0c */ /* 0x000fe4000bf05070 */
[----:B------:R-:W-:Y:S01]  /*0480*/  IADD3 R13, R18, -0xe443238, RZ ;  /* 0xf1bbcdc8120d7810 */ /* 0x000fe20007ffe0ff */
[----:B------:R-:W-:Y:S01]  /*0490*/  IMAD.WIDE.U32 R30, R11, -0x2daee0ad, RZ ;  /* 0xd2511f530b1e7825 */ /* 0x000fe200078e00ff */
[----:B------:R-:W-:Y:S02]  /*04a0*/  IADD3 R10, R19, -0x24c28bd8, RZ ;  /* 0xdb3d7428130a7810 */ /* 0x000fe40007ffe0ff */
[----:B------:R-:W-:Y:S02]  /*04b0*/  LOP3.LUT R11, R21, R12, R13, 0x96, !PT ;  /* 0x0000000c150b7212 */ /* 0x000fe400078e960d */
[----:B------:R-:W-:-:S02]  /*04c0*/  LOP3.LUT R32, R31, R32, R10, 0x96, !PT ;  /* 0x000000201f207212 */ /* 0x000fc400078e960a */
[----:B------:R-:W-:Y:S01]  /*04d0*/  IADD3 R14, R19, -0x695add53, RZ ;  /* 0x96a522ad130e7810 */ /* 0x000fe20007ffe0ff */
[----:B------:R-:W-:Y:S01]  /*04e0*/  IMAD.HI.U32 R21, R11, -0x2daee0ad, RZ ;  /* 0xd2511f530b157827 */ /* 0x000fe200078e00ff */
[----:B------:R-:W-:-:S03]  /*04f0*/  IADD3 R31, R18, -0x700cb87f, RZ ;  /* 0x8ff34781121f7810 */ /* 0x000fc60007ffe0ff */
[----:B------:R-:W-:Y:S01]  /*0500*/  IMAD.HI.U32 R22, R32, -0x326172a9, RZ ;  /* 0xcd9e8d5720167827 */ /* 0x000fe200078e00ff */
[----:B------:R-:W-:Y:S02]  /*0510*/  MOV R13, R17 ;  /* 0x00000011000d7202 */ /* 0x000fe40000000f00 */
[----:B------:R-:W-:Y:S01]  /*0520*/  LOP3.LUT R30, R21, R30, R14, 0x96, !PT ;  /* 0x0000001e151e7212 */ /* 0x000fe200078e960e */
[----:B------:R-:W-:Y:S01]  /*0530*/  IMAD.MOV.U32 R12, RZ, RZ, R16 ;  /* 0x000000ffff0c7224 */ /* 0x000fe200078e0010 */
[----:B------:R-:W-:Y:S01]  /*0540*/  LOP3.LUT R31, R22, R20, R31, 0x96, !PT ;  /* 0x00000014161f7212 */ /* 0x000fe200078e961f */
[----:B------:R-:W-:Y:S01]  /*0550*/  IMAD.MOV.U32 R15, RZ, RZ, R17 ;  /* 0x000000ffff0f7224 */ /* 0x000fe200078e0011 */
[----:B------:R-:W-:Y:S05]  /*0560*/  @!P0 BRA `(.L_x_0) ;  /* 0x0000007000008947 */ /* 0x000fea0003800000 */
[----:B------:R-:W-:Y:S01]  /*0570*/  ULDC UR4, c[0x0][0x0] ;  /* 0x0000000000047ab9 */ /* 0x000fe20000000800 */
[----:B------:R-:W-:Y:S01]  /*0580*/  MOV R24, 0x5d0 ;  /* 0x000005d000187802 */ /* 0x000fe20000000f00 */
[----:B------:R-:W-:Y:S02]  /*0590*/  ULDC UR5, c[0x0][0xc] ;  /* 0x0000030000057ab9 */ /* 0x000fe40000000800 */
[----:B------:R-:W-:-:S04]  /*05a0*/  UIMAD UR4, UR4, UR5, URZ ;  /* 0x00000005040472a4 */ /* 0x000fc8000f8e023f */
[----:B------:R-:W-:-:S07]  /*05b0*/  USHF.L.U32 UR4, UR4, 0x2, URZ ;  /* 0x0000000204047899 */ /* 0x000fce000800063f */
[----:B------:R-:W-:Y:S05]  /*05c0*/  CALL.REL.NOINC `($__internal_0_$__cuda_sm20_div_s64) ;  /* 0x0000429000007944 */ /* 0x000fea0003c00000 */
[----:B------:R-:W-:Y:S05]  /*05d0*/  BRA `(.L_x_1) ;  /* 0x0000016000007947 */ /* 0x000fea0003800000 */
.L_x_0:
[----:B------:R-:W-:-:S05]  /*05e0*/  MOV R17, c[0x0][0x0] ;  /* 0x0000000000117a02 */ /* 0x000fca0000000f00 */
[----:B------:R-:W-:-:S04]  /*05f0*/  IMAD R17, R17, c[0x0][0xc], RZ ;  /* 0x0000030011117a24 */ /* 0x000fc800078e02ff */
[----:B------:R-:W-:-:S04]  /*0600*/  IMAD.SHL.U32 R22, R17, 0x4, RZ ;  /* 0x0000000411167824 */ /* 0x000fc800078e00ff */
[----:B------:R-:W0:Y:S01]  /*0610*/  I2F.U32.RP R17, R22 ;  /* 0x0000001600117306 */ /* 0x000e220000209000 */
[----:B------:R-:W-:Y:S02]  /*0620*/  IADD3 R23, RZ, -R22, RZ ;  /* 0x80000016ff177210 */ /* 0x000fe40007ffe0ff */
[----:B------:R-:W-:-:S05]  /*0630*/  ISETP.NE.U32.AND P2, PT, R22, RZ, PT ;  /* 0x000000ff1600720c */ /* 0x000fca0003f45070 */
[----:B0-----:R-:W0:Y:S02]  /*0640*/  MUFU.RCP R17, R17 ;  /* 0x0000001100117308 */ /* 0x001e240000001000 */
[----:B0-----:R-:W-:-:S06]  /*0650*/  IADD3 R20, R17, 0xffffffe, RZ ;  /* 0x0ffffffe11147810 */ /* 0x001fcc0007ffe0ff */
[----:B------:R0:W1:Y:S02]  /*0660*/  F2I.FTZ.U32.TRUNC.NTZ R21, R20 ;  /* 0x0000001400157305 */ /* 0x000064000021f000 */
[----:B0-----:R-:W-:Y:S02]  /*0670*/  IMAD.MOV.U32 R20, RZ, RZ, RZ ;  /* 0x000000ffff147224 */ /* 0x001fe400078e00ff */
[----:B-1----:R-:W-:-:S04]  /*0680*/  IMAD R23, R23, R21, RZ ;  /* 0x0000001517177224 */ /* 0x002fc800078e02ff */
[----:B------:R-:W-:-:S06]  /*0690*/  IMAD.HI.U32 R21, R21, R23, R20 ;  /* 0x0000001715157227 */ /* 0x000fcc00078e0014 */
[----:B------:R-:W-:-:S05]  /*06a0*/  IMAD.HI.U32 R20, R21, UR6, RZ ;  /* 0x0000000615147c27 */ /* 0x000fca000f8e00ff */
[----:B------:R-:W-:-:S05]  /*06b0*/  IADD3 R21, -R20, RZ, RZ ;  /* 0x000000ff14157210 */ /* 0x000fca0007ffe1ff */
[----:B------:R-:W-:-:S05]  /*06c0*/  IMAD R21, R22, R21, UR6 ;  /* 0x0000000616157e24 */ /* 0x000fca000f8e0215 */
[----:B------:R-:W-:-:S13]  /*06d0*/  ISETP.GE.U32.AND P0, PT, R21, R22, PT ;  /* 0x000000161500720c */ /* 0x000fda0003f06070 */
[----:B------:R-:W-:Y:S01]  /*06e0*/  @P0 IMAD.IADD R21, R21, 0x1, -R22 ;  /* 0x0000000115150824 */ /* 0x000fe200078e0a16 */
[----:B------:R-:W-:-:S04]  /*06f0*/  @P0 IADD3 R20, R20, 0x1, RZ ;  /* 0x0000000114140810 */ /* 0x000fc80007ffe0ff */
[----:B------:R-:W-:Y:S01]  /*0700*/  ISETP.GE.U32.AND P1, PT, R21, R22, PT ;  /* 0x000000161500720c */ /* 0x000fe20003f26070 */
[----:B------:R-:W-:-:S12]  /*0710*/  HFMA2.MMA R21, -RZ, RZ, 0, 0 ;  /* 0x00000000ff157435 */ /* 0x000fd800000001ff */
[----:B------:R-:W-:Y:S02]  /*0720*/  @P1 IADD3 R20, R20, 0x1, RZ ;  /* 0x0000000114141810 */ /* 0x000fe40007ffe0ff */
[----:B------:R-:W-:-:S03]  /*0730*/  @!P2 LOP3.LUT R20, RZ, R22, RZ, 0x33, !PT ;  /* 0x00000016ff14a212 */ /* 0x000fc600078e33ff */
.L_x_1:
[----:B------:R-:W-:Y:S01]  /*0740*/  ULDC UR4, c[0x0][0x0] ;  /* 0x0000000000047ab9 */ /* 0x000fe20000000800 */
[----:B------:R-:W-:Y:S01]  /*0750*/  IADD3 R24, P0, R20, 0x1, RZ ;  /* 0x0000000114187810 */ /* 0x000fe20007f1e0ff */
[----:B------:R-:W-:Y:S02]  /*0760*/  ULDC UR5, c[0x0][0xc] ;  /* 0x0000030000057ab9 */ /* 0x000fe40000000800 */
[----:B------:R-:W-:Y:S02]  /*0770*/  UIMAD.WIDE.U32 UR4, UR4, UR5, URZ ;  /* 0x00000005040472a5 */ /* 0x000fe4000f8e003f */
[----:B------:R-:W-:-:S04]  /*0780*/  IMAD.X R20, RZ, RZ, R21, P0 ;  /* 0x000000ffff147224 */ /* 0x000fc800000e0615 */
[C---:B------:R-:W-:Y:S02]  /*0790*/  IMAD R17, R24.reuse, UR5, RZ ;  /* 0x0000000518117c24 */ /* 0x040fe4000f8e02ff */
[----:B------:R-:W-:-:S04]  /*07a0*/  IMAD.WIDE.U32 R24, R24, UR4, RZ ;  /* 0x0000000418187c25 */ /* 0x000fc8000f8e00ff */
[----:B------:R-:W-:Y:S01]  /*07b0*/  IMAD R21, R20, UR4, R17 ;  /* 0x0000000414157c24 */ /* 0x000fe2000f8e0211 */
[----:B------:R-:W-:-:S03]  /*07c0*/  SHF.L.U32 R17, R24, 0x2, RZ ;  /* 0x0000000218117819 */ /* 0x000fc600000006ff */
[----:B------:R-:W-:Y:S01]  /*07d0*/  IMAD.IADD R21, R25, 0x1, R21 ;  /* 0x0000000119157824 */ /* 0x000fe200078e0215 */
[----:B------:R-:W-:-:S04]  /*07e0*/  ISETP.GE.U32.AND P0, PT, R12, R17, PT ;  /* 0x000000110c00720c */ /* 0x000fc80003f06070 */
[----:B------:R-:W-:-:S04]  /*07f0*/  SHF.L.U64.HI R24, R24, 0x2, R21 ;  /* 0x0000000218187819 */ /* 0x000fc80000010215 */
[----:B------:R-:W-:-:S13]  /*0800*/  ISETP.GE.AND.EX P0, PT, R13, R24, PT, P0 ;  /* 0x000000180d00720c */ /* 0x000fda0003f06300 */
[----:B------:R-:W-:Y:S05]  /*0810*/  @P0 EXIT ;  /* 0x000000000000094d */ /* 0x000fea0003800000 */
[----:B------:R-:W0:Y:S01]  /*0820*/  LDC.U16 R25, c[0x0][0x32c] ;  /* 0x0000cb00ff197b82 */ /* 0x000e220000000400 */
[----:B------:R-:W-:Y:S01]  /*0830*/  IMAD R32, R32, -0x326172a9, RZ ;  /* 0xcd9e8d5720207824 */ /* 0x000fe200078e02ff */
[----:B------:R-:W-:Y:S01]  /*0840*/  LOP3.LUT R26, R26, 0x3, RZ, 0xc0, !PT ;  /* 0x000000031a1a7812 */ /* 0x000fe200078ec0ff */
[----:B------:R-:W-:Y:S02]  /*0850*/  ULDC.U16 UR4, c[0x0][0x32e] ;  /* 0x0000cb8000047ab9 */ /* 0x000fe40000000400 */
[----:B------:R-:W-:Y:S01]  /*0860*/  UPRMT UR4, URZ, 0x5410, UR4 ;  /* 0x000054103f047896 */ /* 0x000fe20008000004 */
[----:B0-----:R-:W-:Y:S02]  /*0870*/  PRMT R27, RZ, 0x5410, R25 ;  /* 0x00005410ff1b7816 */ /* 0x001fe40000000019 */
.L_x_18:
[----:B------:R-:W-:Y:S01]  /*0880*/  IADD3 R0, R0, 0x1, RZ ;  /* 0x0000000100007810 */ /* 0x000fe20007ffe0ff */
[----:B------:R-:W-:Y:S03]  /*0890*/  BSSY B0, `(.L_x_2) ;  /* 0x000000c000007945 */ /* 0x000fe60003800000 */
[C---:B------:R-:W-:Y:S01]  /*08a0*/  ISETP.NE.AND P0, PT, R0.reuse, RZ, PT ;  /* 0x000000ff0000720c */ /* 0x040fe20003f05270 */
[----:B------:R-:W-:-:S12]  /*08b0*/  IMAD.HI.U32 R20, R0, -0x2daee0ad, RZ ;  /* 0xd2511f5300147827 */ /* 0x000fd800078e00ff */
[----:B------:R-:W-:Y:S05]  /*08c0*/  @P0 BRA `(.L_x_3) ;  /* 0x0000008000000947 */ /* 0x000fea0003800000 */
[----:B------:R-:W-:-:S04]  /*08d0*/  IADD3 R2, R2, 0x1, RZ ;  /* 0x0000000102027810 */ /* 0x000fc80007ffe0ff */
[----:B------:R-:W-:-:S13]  /*08e0*/  ISETP.NE.AND P0, PT, R2, RZ, PT ;  /* 0x000000ff0200720c */ /* 0x000fda0003f05270 */
[----:B------:R-:W-:Y:S01]  /*08f0*/  @!P0 IADD3 R16, R16, 0x1, RZ ;  /* 0x0000000110108810 */ /* 0x000fe20007ffe0ff */
[----:B------:R-:W-:Y:S01]  /*0900*/  @!P0 IMAD.MOV.U32 R2, RZ, RZ, RZ ;  /* 0x000000ffff028224 */ /* 0x000fe200078e00ff */
[----:B------:R-:W-:Y:S02]  /*0910*/  @!P0 IADD3 R21, R15, 0x1, RZ ;  /* 0x000000010f158810 */ /* 0x000fe40007ffe0ff */
[----:B------:R-:W-:-:S13]  /*0920*/  ISETP.NE.AND P1, PT, R16, RZ, !P0 ;  /* 0x000000ff1000720c */ /* 0x000fda0004725270 */
[----:B------:R-:W-:-:S04]  /*0930*/  @P1 IADD3 R21, R15, RZ, RZ ;  /* 0x000000ff0f151210 */ /* 0x000fc80007ffe0ff */
[----:B------:R-:W-:Y:S02]  /*0940*/  @!P0 MOV R15, R21 ;  /* 0x00000015000f8202 */ /* 0x000fe40000000f00 */
.L_x_3:
[----:B------:R-:W-:Y:S05]  /*0950*/  BSYNC B0 ;  /* 0x0000000000007941 */ /* 0x000fea0003800000 */
.L_x_2:
[----:B------:R-:W-:Y:S01]  /*0960*/  IMAD.HI.U32 R21, R16, -0x326172a9, RZ ;  /* 0xcd9e8d5710157827 */ /* 0x000fe200078e00ff */
[----:B------:R-:W-:Y:S02]  /*0970*/  LOP3.LUT R20, R20, R15, R19, 0x96, !PT ;  /* 0x0000000f14147212 */ /* 0x000fe400078e9613 */
[----:B------:R-:W-:Y:S01]  /*0980*/  IADD3 R28, R18, -0x61c88647, RZ ;  /* 0x9e3779b9121c7810 */ /* 0x000fe20007ffe0ff */
[----:B------:R-:W-:Y:S01]  /*0990*/  IMAD R23, R16, -0x326172a9, RZ ;  /* 0xcd9e8d5710177824 */ /* 0x000fe200078e02ff */
[----:B------:R-:W-:Y:S01]  /*09a0*/  LOP3.LUT R34, R21, R2, R18, 0x96, !PT ;  /* 0x0000000215227212 */ /* 0x000fe200078e9612 */
[----:B------:R-:W-:Y:S01]  /*09b0*/  IMAD.WIDE.U32 R20, R20, -0x326172a9, RZ ;  /* 0xcd9e8d5714147825 */ /* 0x000fe200078e00ff */
[----:B------:R-:W-:Y:S02]  /*09c0*/  IADD3 R33, R18, 0x3c6ef372, RZ ;  /* 0x3c6ef37212217810 */ /* 0x000fe40007ffe0ff */
[----:B------:R-:W-:Y:S01]  /*09d0*/  ISETP.NE.AND P0, PT, R26, 0x1, PT ;  /* 0x000000011a00780c */ /* 0x000fe20003f05270 */
[----:B------:R-:W-:Y:S01]  /*09e0*/  IMAD R22, R0, -0x2daee0ad, RZ ;  /* 0xd2511f5300167824 */ /* 0x000fe200078e02ff */
[----:B------:R-:W-:Y:S01]  /*09f0*/  LOP3.LUT R23, R21, R23, R28, 0x96, !PT ;  /* 0x0000001715177212 */ /* 0x000fe200078e961c */
[----:B------:R-:W-:-:S04]  /*0a00*/  IMAD.WIDE.U32 R34, R34, -0x2daee0ad, RZ ;  /* 0xd2511f5322227825 */ /* 0x000fc800078e00ff */
[----:B------:R-:W-:Y:S01]  /*0a10*/  IMAD.WIDE.U32 R28, R23, -0x2daee0ad, RZ ;  /* 0xd2511f53171c7825 */ /* 0x000fe200078e00ff */
[----:B------:R-:W-:-:S04]  /*0a20*/  LOP3.LUT R22, R35, R22, R3, 0x96, !PT ;  /* 0x0000001623167212 */ /* 0x000fc800078e9603 */
[----:B------:R-:W-:Y:S01]  /*0a30*/  LOP3.LUT R21, R29, R34, R4, 0x96, !PT ;  /* 0x000000221d157212 */ /* 0x000fe200078e9604 */
[----:B------:R-:W-:Y:S01]  /*0a40*/  IMAD.WIDE.U32 R22, R22, -0x326172a9, RZ ;  /* 0xcd9e8d5716167825 */ /* 0x000fe200078e00ff */
[----:B------:R-:W-:-:S04]  /*0a50*/  IADD3 R29, R18, -0x255992d5, RZ ;  /* 0xdaa66d2b121d7810 */ /* 0x000fc80007ffe0ff */
[----:B------:R-:W-:Y:S01]  /*0a60*/  LOP3.LUT R34, R23, R20, R33, 0x96, !PT ;  /* 0x0000001417227212 */ /* 0x000fe200078e9621 */
[----:B------:R-:W-:Y:S01]  /*0a70*/  IMAD.WIDE.U32 R20, R21, -0x326172a9, RZ ;  /* 0xcd9e8d5715147825 */ /* 0x000fe200078e00ff */
[----:B------:R-:W-:-:S03]  /*0a80*/  IADD3 R33, R18, 0x78dde6e4, RZ ;  /* 0x78dde6e412217810 */ /* 0x000fc60007ffe0ff */
[----:B------:R-:W-:Y:S01]  /*0a90*/  IMAD.WIDE.U32 R34, R34, -0x2daee0ad, RZ ;  /* 0xd2511f5322227825 */ /* 0x000fe200078e00ff */
[----:B------:R-:W-:-:S04]  /*0aa0*/  LOP3.LUT R29, R21, R22, R29, 0x96, !PT ;  /* 0x00000016151d7212 */ /* 0x000fc800078e961d */
[----:B------:R-:W-:Y:S01]  /*0ab0*/  LOP3.LUT R22, R35, R28, R5, 0x96, !PT ;  /* 0x0000001c23167212 */ /* 0x000fe200078e9605 */
[----:B------:R-:W-:-:S04]  /*0ac0*/  IMAD.WIDE.U32 R28, R29, -0x2daee0ad, RZ ;  /* 0xd2511f531d1c7825 */ /* 0x000fc800078e00ff */
[----:B------:R-:W-:Y:S01]  /*0ad0*/  IMAD.WIDE.U32 R22, R22, -0x326172a9, RZ ;  /* 0xcd9e8d5716167825 */ /* 0x000fe200078e00ff */
[----:B------:R-:W-:Y:S02]  /*0ae0*/  LOP3.LUT R21, R29, R34, R6, 0x96, !PT ;  /* 0x000000221d157212 */ /* 0x000fe400078e9606 */
[C---:B------:R-:W-:Y:S02]  /*0af0*/  IADD3 R29, R18.reuse, 0x1715609d, RZ ;  /* 0x1715609d121d7810 */ /* 0x040fe40007ffe0ff */
[----:B------:R-:W-:Y:S01]  /*0b00*/  LOP3.LUT R34, R23, R20, R33, 0x96, !PT ;  /* 0x0000001417227212 */ /* 0x000fe200078e9621 */
[----:B------:R-:W-:Y:S01]  /*0b10*/  IMAD.WIDE.U32 R20, R21, -0x326172a9, RZ ;  /* 0xcd9e8d5715147825 */ /* 0x000fe200078e00ff */
[----:B------:R-:W-:-:S03]  /*0b20*/  IADD3 R33, R18, -0x4ab325aa, RZ ;  /* 0xb54cda5612217810 */ /* 0x000fc60007ffe0ff */
[----:B------:R-:W-:Y:S01]  /*0b30*/  IMAD.WIDE.U32 R34, R34, -0x2daee0ad, RZ ;  /* 0xd2511f5322227825 */ /* 0x000fe200078e00ff */
[----:B------:R-:W-:-:S04]  /*0b40*/  LOP3.LUT R29, R21, R22, R29, 0x96, !PT ;  /* 0x00000016151d7212 */ /* 0x000fc800078e961d */
[----:B------:R-:W-:Y:S01]  /*0b50*/  LOP3.LUT R22, R35, R28, R7, 0x96, !PT ;  /* 0x0000001c23167212 */ /* 0x000fe200078e9607 */
[----:B------:R-:W-:-:S04]  /*0b60*/  IMAD.WIDE.U32 R28, R29, -0x2daee0ad, RZ ;  /* 0xd2511f531d1c7825 */ /* 0x000fc800078e00ff */
[----:B------:R-:W-:Y:S01]  /*0b70*/  IMAD.WIDE.U32 R22, R22, -0x326172a9, RZ ;  /* 0xcd9e8d5716167825 */ /* 0x000fe200078e00ff */
[----:B------:R-:W-:-:S04]  /*0b80*/  LOP3.LUT R21, R29, R34, R8, 0x96, !PT ;  /* 0x000000221d157212 */ /* 0x000fc800078e9608 */
[----:B------:R-:W-:Y:S01]  /*0b90*/  LOP3.LUT R34, R23, R20, R33, 0x96, !PT ;  /* 0x0000001417227212 */ /* 0x000fe200078e9621 */
[----:B------:R-:W-:Y:S01]  /*0ba0*/  IMAD.WIDE.U32 R20, R21, -0x326172a9, RZ ;  /* 0xcd9e8d5715147825 */ /* 0x000fe200078e00ff */
[C---:B------:R-:W-:Y:S02]  /*0bb0*/  IADD3 R23, R18.reuse, 0x5384540f, RZ ;  /* 0x5384540f12177810 */ /* 0x040fe40007ffe0ff */
[----:B------:R-:W-:Y:S01]  /*0bc0*/  IADD3 R33, R18, -0xe443238, RZ ;  /* 0xf1bbcdc812217810 */ /* 0x000fe20007ffe0ff */
[----:B------:R-:W-:Y:S01]  /*0bd0*/  IMAD.WIDE.U32 R34, R34, -0x2daee0ad, RZ ;  /* 0xd2511f5322227825 */ /* 0x000fe200078e00ff */
[----:B------:R-:W-:-:S04]  /*0be0*/  LOP3.LUT R22, R21, R22, R23, 0x96, !PT ;  /* 0x0000001615167212 */ /* 0x000fc800078e9617 */
[----:B------:R-:W-:Y:S01]  /*0bf0*/  LOP3.LUT R28, R35, R28, R9, 0x96, !PT ;  /* 0x0000001c231c7212 */ /* 0x000fe200078e9609 */
[----:B------:R-:W-:Y:S01]  /*0c00*/  IMAD.WIDE.U32 R22, R22, -0x2daee0ad, RZ ;  /* 0xd2511f5316167825 */ /* 0x000fe200078e00ff */
[----:B------:R-:W-:-:S03]  /*0c10*/  MOV R35, R30 ;  /* 0x0000001e00237202 */ /* 0x000fc60000000f00 */
[----:B------:R-:W-:Y:S01]  /*0c20*/  IMAD.WIDE.U32 R28, R28, -0x326172a9, RZ ;  /* 0xcd9e8d571c1c7825 */ /* 0x000fe200078e00ff */
[----:B------:R-:W-:-:S03]  /*0c30*/  LOP3.LUT R21, R23, R34, R10, 0x96, !PT ;  /* 0x0000002217157212 */ /* 0x000fc600078e960a */
[----:B------:R-:W-:Y:S01]  /*0c40*/  IMAD R23, R11, -0x2daee0ad, RZ ;  /* 0xd2511f530b177824 */ /* 0x000fe200078e02ff */
[----:B------:R-:W-:Y:S01]  /*0c50*/  LOP3.LUT R11, R29, R20, R33, 0x96, !PT ;  /* 0x000000141d0b7212 */ /* 0x000fe200078e9621 */
[----:B------:R-:W-:Y:S01]  /*0c60*/  IMAD.WIDE.U32 R20, R21, -0x326172a9, RZ ;  /* 0xcd9e8d5715147825 */ /* 0x000fe200078e00ff */
[----:B------:R-:W-:-:S03]  /*0c70*/  IADD3 R33, R18, -0x700cb87f, RZ ;  /* 0x8ff3478112217810 */ /* 0x000fc60007ffe0ff */
[----:B------:R-:W-:Y:S01]  /*0c80*/  IMAD.HI.U32 R29, R11, -0x2daee0ad, RZ ;  /* 0xd2511f530b1d7827 */ /* 0x000fe200078e00ff */
[----:B------:R-:W-:-:S03]  /*0c90*/  LOP3.LUT R28, R21, R28, R33, 0x96, !PT ;  /* 0x0000001c151c7212 */ /* 0x000fc600078e9621 */
[----:B------:R-:W-:Y:S01]  /*0ca0*/  IMAD.MOV.U32 R33, RZ, RZ, R32 ;  /* 0x000000ffff217224 */ /* 0x000fe200078e0020 */
[----:B------:R-:W-:Y:S01]  /*0cb0*/  LOP3.LUT R29, R29, R22, R14, 0x96, !PT ;  /* 0x000000161d1d7212 */ /* 0x000fe200078e960e */
[----:B------:R-:W-:Y:S01]  /*0cc0*/  IMAD.MOV.U32 R37, RZ, RZ, R23 ;  /* 0x000000ffff257224 */ /* 0x000fe200078e0017 */
[----:B------:R-:W-:Y:S01]  /*0cd0*/  MOV R22, R28 ;  /* 0x0000001c00167202 */ /* 0x000fe20000000f00 */
[----:B------:R-:W-:Y:S05]  /*0ce0*/  @!P0 BRA `(.L_x_4) ;  /* 0x0000010000008947 */ /* 0x000fea0003800000 */
[----:B------:R-:W-:-:S13]  /*0cf0*/  ISETP.NE.AND P0, PT, R26, 0x2, PT ;  /* 0x000000021a00780c */ /* 0x000fda0003f05270 */
[----:B------:R-:W-:Y:S05]  /*0d00*/  @!P0 BRA `(.L_x_5) ;  /* 0x000000a000008947 */ /* 0x000fea0003800000 */
[----:B------:R-:W-:Y:S01]  /*0d10*/  ISETP.NE.AND P0, PT, R26, 0x3, PT ;  /* 0x000000031a00780c */ /* 0x000fe20003f05270 */
[----:B------:R-:W-:Y:S01]  /*0d20*/  IMAD.MOV.U32 R33, RZ, RZ, R23 ;  /* 0x000000ffff217224 */ /* 0x000fe200078e0017 */
[----:B------:R-:W-:Y:S01]  /*0d30*/  MOV R35, R28 ;  /* 0x0000001c00237202 */ /* 0x000fe20000000f00 */
[----:B------:R-:W-:Y:S01]  /*0d40*/  IMAD.MOV.U32 R37, RZ, RZ, R20 ;  /* 0x000000ffff257224 */ /* 0x000fe200078e0014 */
[----:B------:R-:W-:-:S09]  /*0d50*/  MOV R22, R29 ;  /* 0x0000001d00167202 */ /* 0x000fd20000000f00 */
[----:B------:R-:W-:Y:S01]  /*0d60*/  @P0 IMAD.MOV.U32 R33, RZ, RZ, R31 ;  /* 0x000000ffff210224 */ /* 0x000fe200078e001f */
[----:B------:R-:W-:Y:S01]  /*0d70*/  @P0 MOV R35, R32 ;  /* 0x0000002000230202 */ /* 0x000fe20000000f00 */
[----:B------:R-:W-:Y:S01]  /*0d80*/  @P0 IMAD.MOV.U32 R37, RZ, RZ, R30 ;  /* 0x000000ffff250224 */ /* 0x000fe200078e001e */
[----:B------:R-:W-:Y:S01]  /*0d90*/  @P0 MOV R22, R23 ;  /* 0x0000001700160202 */ /* 0x000fe20000000f00 */
[----:B------:R-:W-:Y:S05]  /*0da0*/  BRA `(.L_x_4) ;  /* 0x0000004000007947 */ /* 0x000fea0003800000 */
.L_x_5:
[----:B------:R-:W-:Y:S01]  /*0db0*/  IMAD.MOV.U32 R33, RZ, RZ, R30 ;  /* 0x000000ffff217224 */ /* 0x000fe200078e001e */
[----:B------:R-:W-:Y:S01]  /*0dc0*/  MOV R35, R23 ;  /* 0x0000001700237202 */ /* 0x000fe20000000f00 */
[----:B------:R-:W-:Y:S01]  /*0dd0*/  IMAD.MOV.U32 R37, RZ, RZ, R28 ;  /* 0x000000ffff257224 */ /* 0x000fe200078e001c */
[----:B------:R-:W-:Y:S02]  /*0de0*/  MOV R22, R20 ;  /* 0x0000001400167202 */ /* 0x000fe40000000f00 */
.L_x_4:
[----:B------:R-:W-:Y:S01]  /*0df0*/  ISETP.GE.U32.AND P0, PT, R12, c[0x0][0x160], PT ;  /* 0x000058000c007a0c */ /* 0x000fe20003f06070 */
[----:B------:R-:W0:Y:S01]  /*0e00*/  I2F.U32 R33, R33 ;  /* 0x0000002100217306 */ /* 0x000e220000201000 */
[----:B------:R-:W-:Y:S01]  /*0e10*/  IMAD.MOV.U32 R23, RZ, RZ, 0x2f800000 ;  /* 0x2f800000ff177424 */ /* 0x000fe200078e00ff */
[----:B------:R-:W-:Y:S01]  /*0e20*/  BSSY B0, `(.L_x_6) ;  /* 0x00000e8000007945 */ /* 0x000fe20003800000 */
[----:B------:R-:W-:-:S05]  /*0e30*/  ISETP.GE.AND.EX P0, PT, R13, c[0x0][0x164], PT, P0 ;  /* 0x000059000d007a0c */ /* 0x000fca0003f06300 */
[----:B------:R-:W1:Y:S08]  /*0e40*/  I2F.U32 R30, R35 ;  /* 0x00000023001e7306 */ /* 0x000e700000201000 */
[----:B------:R-:W2:Y:S01]  /*0e50*/  I2F.U32 R32, R37 ;  /* 0x0000002500207306 */ /* 0x000ea20000201000 */
[----:B0-----:R-:W-:-:S07]  /*0e60*/  FFMA.FTZ R36, R33, R23, 1.1641532182693481445e-10 ;  /* 0x2f00000021247423 */ /* 0x001fce0000010017 */
[----:B------:R-:W0:Y:S01]  /*0e70*/  I2F.U32 R34, R22 ;  /* 0x0000001600227306 */ /* 0x000e220000201000 */
[-C--:B-1----:R-:W-:Y:S02]  /*0e80*/  FFMA.FTZ R30, R30, R23.reuse, 1.1641532182693481445e-10 ;  /* 0x2f0000001e1e7423 */ /* 0x082fe40000010017 */
[-C--:B--2---:R-:W-:Y:S02]  /*0e90*/  FFMA.FTZ R32, R32, R23.reuse, 1.1641532182693481445e-10 ;  /* 0x2f00000020207423 */ /* 0x084fe40000010017 */
[----:B0-----:R-:W-:Y:S01]  /*0ea0*/  FFMA.FTZ R34, R34, R23, 1.1641532182693481445e-10 ;  /* 0x2f00000022227423 */ /* 0x001fe20000010017 */
[----:B------:R-:W-:Y:S05]  /*0eb0*/  @P0 BRA `(.L_x_7) ;  /* 0x00000de000000947 */ /* 0x000fea0003800000 */
[----:B------:R-:W-:Y:S01]  /*0ec0*/  ISETP.NE.AND P0, PT, RZ, c[0x0][0x188], PT ;  /* 0x00006200ff007a0c */ /* 0x000fe20003f05270 */
[----:B------:R-:W-:-:S12]  /*0ed0*/  HFMA2.MMA R31, -RZ, RZ, 0, 0 ;  /* 0x00000000ff1f7435 */ /* 0x000fd800000001ff */
[----:B------:R-:W-:Y:S05]  /*0ee0*/  @!P0 BRA `(.L_x_8) ;  /* 0x00000d3000008947 */ /* 0x000fea0003800000 */
[----:B------:R-:W-:Y:S01]  /*0ef0*/  MOV R23, R12 ;  /* 0x0000000c00177202 */ /* 0x000fe20000000f00 */
[----:B------:R-:W-:Y:S02]  /*0f00*/  IMAD.MOV.U32 R22, RZ, RZ, RZ ;  /* 0x000000ffff167224 */ /* 0x000fe400078e00ff */
[----:B------:R-:W-:Y:S02]  /*0f10*/  IMAD.MOV.U32 R35, RZ, RZ, c[0x0][0x188] ;  /* 0x00006200ff237624 */ /* 0x000fe400078e00ff */
[----:B------:R-:W-:-:S03]  /*0f20*/  IMAD.HI.U32 R33, R12, c[0x0][0x190], R22 ;  /* 0x000064000c217a27 */ /* 0x000fc600078e0016 */
[----:B------:R-:W-:Y:S02]  /*0f30*/  ISETP.NE.AND P0, PT, R35, 0x1, PT ;  /* 0x000000012300780c */ /* 0x000fe40003f05270 */
[----:B------:R-:W-:-:S04]  /*0f40*/  SHF.R.U32.HI R33, RZ, c[0x0][0x194], R33 ;  /* 0x00006500ff217a19 */ /* 0x000fc80000011621 */
[----:B------:R-:W-:-:S05]  /*0f50*/  IADD3 R31, -R33, RZ, RZ ;  /* 0x000000ff211f7210 */ /* 0x000fca0007ffe1ff */
[----:B------:R-:W-:-:S04]  /*0f60*/  IMAD R31, R31, c[0x0][0x18c], R12 ;  /* 0x000063001f1f7a24 */ /* 0x000fc800078e020c */
[----:B------:R-:W-:Y:S01]  /*0f70*/  IMAD R31, R31, c[0x0][0x2b8], RZ ;  /* 0x0000ae001f1f7a24 */ /* 0x000fe200078e02ff */
[----:B------:R-:W-:Y:S05]  /*0f80*/  @!P0 BRA `(.L_x_8) ;  /* 0x00000c9000008947 */ /* 0x000fea0003800000 */
[----:B------:R-:W-:Y:S01]  /*0f90*/  MOV R23, R33 ;  /* 0x0000002100177202 */ /* 0x000fe20000000f00 */
[----:B------:R-:W-:Y:S01]  /*0fa0*/  IMAD.MOV.U32 R22, RZ, RZ, RZ ;  /* 0x000000ffff167224 */ /* 0x000fe200078e00ff */
[----:B------:R-:W-:-:S03]  /*0fb0*/  ISETP.NE.AND P0, PT, R35, 0x2, PT ;  /* 0x000000022300780c */ /* 0x000fc60003f05270 */
[----:B------:R-:W-:-:S05]  /*0fc0*/  IMAD.HI.U32 R23, R33, c[0x0][0x19c], R22 ;  /* 0x0000670021177a27 */ /* 0x000fca00078e0016 */
[----:B------:R-:W-:-:S05]  /*0fd0*/  SHF.R.U32.HI R23, RZ, c[0x0][0x1a0], R23 ;  /* 0x00006800ff177a19 */ /* 0x000fca0000011617 */
[----:B------:R-:W-:-:S04]  /*0fe0*/  IMAD.MOV R22, RZ, RZ, -R23 ;  /* 0x000000ffff167224 */ /* 0x000fc800078e0a17 */
[----:B------:R-:W-:-:S04]  /*0ff0*/  IMAD R22, R22, c[0x0][0x198], R33 ;  /* 0x0000660016167a24 */ /* 0x000fc800078e0221 */
[----:B------:R-:W-:Y:S01]  /*1000*/  IMAD R31, R22, c[0x0][0x2bc], R31 ;  /* 0x0000af00161f7a24 */ /* 0x000fe200078e021f */
[----:B------:R-:W-:Y:S05]  /*1010*/  @!P0 BRA `(.L_x_8) ;  /* 0x00000c0000008947 */ /* 0x000fea0003800000 */
[----:B------:R-:W-:Y:S01]  /*1020*/  HFMA2.MMA R22, -RZ, RZ, 0, 0 ;  /* 0x00000000ff167435 */ /* 0x000fe200000001ff */
[----:B------:R-:W-:-:S09]  /*1030*/  ISETP.NE.AND P0, PT, R35, 0x3, PT ;  /* 0x000000032300780c */ /* 0x000fd20003f05270 */
[----:B------:R-:W-:-:S05]  /*1040*/  IMAD.HI.U32 R33, R23, c[0x0][0x1a8], R22 ;  /* 0x00006a0017217a27 */ /* 0x000fca00078e0016 */
[----:B------:R-:W-:-:S05]  /*1050*/  SHF.R.U32.HI R33, RZ, c[0x0][0x1ac], R33 ;  /* 0x00006b00ff217a19 */ /* 0x000fca0000011621 */
[----:B------:R-:W-:-:S04]  /*1060*/  IMAD.MOV R22, RZ, RZ, -R33 ;  /* 0x000000ffff167224 */ /* 0x000fc800078e0a21 */
[----:B------:R-:W-:-:S04]  /*1070*/  IMAD R22, R22, c[0x0][0x1a4], R23 ;  /* 0x0000690016167a24 */ /* 0x000fc800078e0217 */
[----:B------:R-:W-:Y:S01]  /*1080*/  IMAD R31, R22, c[0x0][0x2c0], R31 ;  /* 0x0000b000161f7a24 */ /* 0x000fe200078e021f */
[----:B------:R-:W-:Y:S05]  /*1090*/  @!P0 BRA `(.L_x_8) ;  /* 0x00000b8000008947 */ /* 0x000fea0003800000 */
[----:B------:R-:W-:Y:S01]  /*10a0*/  MOV R22, RZ ;  /* 0x000000ff00167202 */ /* 0x000fe20000000f00 */
[----:B------:R-:W-:Y:S01]  /*10b0*/  IMAD.MOV.U32 R23, RZ, RZ, R33 ;  /* 0x000000ffff177224 */ /* 0x000fe200078e0021 */
[----:B------:R-:W-:-:S03]  /*10c0*/  ISETP.NE.AND P0, PT, R35, 0x4, PT ;  /* 0x000000042300780c */ /* 0x000fc60003f05270 */
[----:B------:R-:W-:-:S05]  /*10d0*/  IMAD.HI.U32 R23, R33, c[0x0][0x1b4], R22 ;  /* 0x00006d0021177a27 */ /* 0x000fca00078e0016 */
[----:B------:R-:W-:-:S04]  /*10e0*/  SHF.R.U32.HI R23, RZ, c[0x0][0x1b8], R23 ;  /* 0x00006e00ff177a19 */ /* 0x000fc80000011617 */
[----:B------:R-:W-:-:S05]  /*10f0*/  IADD3 R22, -R23, RZ, RZ ;  /* 0x000000ff17167210 */ /* 0x000fca0007ffe1ff */
[----:B------:R-:W-:-:S04]  /*1100*/  IMAD R22, R22, c[0x0][0x1b0], R33 ;  /* 0x00006c0016167a24 */ /* 0x000fc800078e0221 */
[----:B------:R-:W-:Y:S01]  /*1110*/  IMAD R31, R22, c[0x0][0x2c4], R31 ;  /* 0x0000b100161f7a24 */ /* 0x000fe200078e021f */
[----:B------:R-:W-:Y:S05]  /*1120*/  @!P0 BRA `(.L_x_8) ;  /* 0x00000af000008947 */ /* 0x000fea0003800000 */
[----:B------:R-:W-:Y:S01]  /*1130*/  IMAD.MOV.U32 R22, RZ, RZ, RZ ;  /* 0x000000ffff167224 */ /* 0x000fe200078e00ff */
[----:B------:R-:W-:-:S03]  /*1140*/  ISETP.NE.AND P0, PT, R35, 0x5, PT ;  /* 0x000000052300780c */ /* 0x000fc60003f05270 */
[----:B------:R-:W-:-:S05]  /*1150*/  IMAD.HI.U32 R33, R23, c[0x0][0x1c0], R22 ;  /* 0x0000700017217a27 */ /* 0x000fca00078e0016 */
[----:B------:R-:W-:-:S04]  /*1160*/  SHF.R.U32.HI R33, RZ, c[0x0][0x1c4], R33 ;  /* 0x00007100ff217a19 */ /* 0x000fc80000011621 */
[----:B------:R-:W-:-:S05]  /*1170*/  IADD3 R22, -R33, RZ, RZ ;  /* 0x000000ff21167210 */ /* 0x000fca0007ffe1ff */
[----:B------:R-:W-:-:S04]  /*1180*/  IMAD R22, R22, c[0x0][0x1bc], R23 ;  /* 0x00006f0016167a24 */ /* 0x000fc800078e0217 */
[----:B------:R-:W-:Y:S01]  /*1190*/  IMAD R31, R22, c[0x0][0x2c8], R31 ;  /* 0x0000b200161f7a24 */ /* 0x000fe200078e021f */
        /* <DEDUP_REMOVED lines=154> */
[----:B------:R-:W-:Y:S01]  /*1b40*/  ISETP.NE.AND P0, PT, R35, 0x18, PT ;  /* 0x000000182300780c */ /* 0x000fe20003f05270 */
[----:B------:R-:W-:Y:S01]  /*1b50*/  IMAD.MOV.U32 R23, RZ, RZ, R33 ;  /* 0x000000ffff177224 */ /* 0x000fe200078e0021 */
[----:B------:R-:W-:-:S05]  /*1b60*/  MOV R22, RZ ;  /* 0x000000ff00167202 */ /* 0x000fca0000000f00 */
[----:B------:R-:W-:-:S05]  /*1b70*/  IMAD.HI.U32 R22, R33, c[0x0][0x2a4], R22 ;  /* 0x0000a90021167a27 */ /* 0x000fca00078e0016 */
[----:B------:R-:W-:Y:S02]  /*1b80*/  SHF.R.U32.HI R23, RZ, c[0x0][0x2a8], R22 ;  /* 0x0000aa00ff177a19 */ /* 0x000fe40000011616 */
[----:B------:R-:W-:-:S03]  /*1b90*/  @P0 MOV R22, RZ ;  /* 0x000000ff00160202 */ /* 0x000fc60000000f00 */
[--C-:B------:R-:W-:Y:S02]  /*1ba0*/  IMAD.MOV R35, RZ, RZ, -R23.reuse ;  /* 0x000000ffff237224 */ /* 0x100fe400078e0a17 */
[----:B------:R-:W-:-:S04]  /*1bb0*/  @P0 IMAD.HI.U32 R22, R23, c[0x0][0x2b0], R22 ;  /* 0x0000ac0017160a27 */ /* 0x000fc800078e0016 */
[----:B------:R-:W-:Y:S01]  /*1bc0*/  IMAD R35, R35, c[0x0][0x2a0], R33 ;  /* 0x0000a80023237a24 */ /* 0x000fe200078e0221 */
[----:B------:R-:W-:-:S03]  /*1bd0*/  @P0 SHF.R.U32.HI R22, RZ, c[0x0][0x2b4], R22 ;  /* 0x0000ad00ff160a19 */ /* 0x000fc60000011616 */
[----:B------:R-:W-:Y:S01]  /*1be0*/  IMAD R31, R35, c[0x0][0x314], R31 ;  /* 0x0000c500231f7a24 */ /* 0x000fe200078e021f */
[----:B------:R-:W-:-:S05]  /*1bf0*/  @P0 IADD3 R22, -R22, RZ, RZ ;  /* 0x000000ff16160210 */ /* 0x000fca0007ffe1ff */
[----:B------:R-:W-:-:S04]  /*1c00*/  @P0 IMAD R22, R22, c[0x0][0x2ac], R23 ;  /* 0x0000ab0016160a24 */ /* 0x000fc800078e0217 */
[----:B------:R-:W-:-:S04]  /*1c10*/  @P0 IMAD R31, R22, c[0x0][0x318], R31 ;  /* 0x0000c600161f0a24 */ /* 0x000fc800078e021f */
.L_x_8:
[----:B------:R-:W-:Y:S01]  /*1c20*/  FFMA.FTZ R36, R36, c[0x0][0x328], R27 ;  /* 0x0000ca0024247a23 */ /* 0x000fe2000001001b */
[----:B------:R-:W-:-:S04]  /*1c30*/  IADD3 R22, P1, R31, c[0x0][0x320], RZ ;  /* 0x0000c8001f167a10 */ /* 0x000fc80007f3e0ff */
[----:B------:R-:W-:-:S04]  /*1c40*/  F2FP.BF16.PACK_AB R36, RZ, R36 ;  /* 0x00000024ff24723e */ /* 0x000fc800000010ff */
[----:B------:R-:W-:-:S04]  /*1c50*/  PRMT R23, RZ, 0x5410, R36 ;  /* 0x00005410ff177816 */ /* 0x000fc80000000024 */
[----:B------:R-:W-:Y:S01]  /*1c60*/  FSETP.NEU.FTZ.AND P0, PT, R23, UR4, PT ;  /* 0x0000000417007c0b */ /* 0x000fe2000bf1d000 */
[----:B------:R-:W-:-:S03]  /*1c70*/  IMAD.X R23, RZ, RZ, c[0x0][0x324], P1 ;  /* 0x0000c900ff177624 */ /* 0x000fc600008e06ff */
[----:B------:R-:W-:-:S05]  /*1c80*/  SEL R31, R25, R36, !P0 ;  /* 0x00000024191f7207 */ /* 0x000fca0004000000 */
[----:B------:R0:W-:Y:S04]  /*1c90*/  STG.E.U16 [R22.64], R31 ;  /* 0x0000001f16007986 */ /* 0x0001e8000c101508 */
.L_x_7:
[----:B------:R-:W-:Y:S05]  /*1ca0*/  BSYNC B0 ;  /* 0x0000000000007941 */ /* 0x000fea0003800000 */
.L_x_6:
[----:B0-----:R-:W-:Y:S01]  /*1cb0*/  MOV R31, c[0x0][0x0] ;  /* 0x00000000001f7a02 */ /* 0x001fe20000000f00 */
[----:B------:R-:W-:Y:S04]  /*1cc0*/  BSSY B0, `(.L_x_9) ;  /* 0x00000e4000007945 */ /* 0x000fe80003800000 */
[----:B------:R-:W-:-:S05]  /*1cd0*/  IMAD R31, R31, c[0x0][0xc], RZ ;  /* 0x000003001f1f7a24 */ /* 0x000fca00078e02ff */
[----:B------:R-:W-:-:S04]  /*1ce0*/  IADD3 R23, P1, R31, R12, RZ ;  /* 0x0000000c1f177210 */ /* 0x000fc80007f3e0ff */
[----:B------:R-:W-:Y:S01]  /*1cf0*/  ISETP.GE.U32.AND P0, PT, R23, c[0x0][0x160], PT ;  /* 0x0000580017007a0c */ /* 0x000fe20003f06070 */
[----:B------:R-:W-:-:S05]  /*1d00*/  IMAD.X R22, RZ, RZ, R13, P1 ;  /* 0x000000ffff167224 */ /* 0x000fca00008e060d */
[----:B------:R-:W-:-:S13]  /*1d10*/  ISETP.GE.AND.EX P0, PT, R22, c[0x0][0x164], PT, P0 ;  /* 0x0000590016007a0c */ /* 0x000fda0003f06300 */
[----:B------:R-:W-:Y:S05]  /*1d20*/  @P0 BRA `(.L_x_10) ;  /* 0x00000dd000000947 */ /* 0x000fea0003800000 */
[----:B------:R-:W-:Y:S01]  /*1d30*/  ISETP.NE.AND P0, PT, RZ, c[0x0][0x188], PT ;  /* 0x00006200ff007a0c */ /* 0x000fe20003f05270 */
[----:B------:R-:W-:-:S12]  /*1d40*/  HFMA2.MMA R33, -RZ, RZ, 0, 0 ;  /* 0x00000000ff217435 */ /* 0x000fd800000001ff */
[----:B------:R-:W-:Y:S05]  /*1d50*/  @!P0 BRA `(.L_x_11) ;  /* 0x00000d2000008947 */ /* 0x000fea0003800000 */
[----:B------:R-:W-:Y:S01]  /*1d60*/  IMAD.MOV.U32 R22, RZ, RZ, RZ ;  /* 0x000000ffff167224 */ /* 0x000fe200078e00ff */
[----:B------:R-:W-:-:S03]  /*1d70*/  MOV R36, c[0x0][0x188] ;  /* 0x0000620000247a02 */ /* 0x000fc60000000f00 */
[----:B------:R-:W-:Y:S01]  /*1d80*/  IMAD.HI.U32 R35, R23, c[0x0][0x190], R22 ;  /* 0x0000640017237a27 */ /* 0x000fe200078e0016 */
[----:B------:R-:W-:-:S04]  /*1d90*/  ISETP.NE.AND P0, PT, R36, 0x1, PT ;  /* 0x000000012400780c */ /* 0x000fc80003f05270 */
[----:B------:R-:W-:-:S05]  /*1da0*/  SHF.R.U32.HI R35, RZ, c[0x0][0x194], R35 ;  /* 0x00006500ff237a19 */ /* 0x000fca0000011623 */
[----:B------:R-:W-:-:S04]  /*1db0*/  IMAD.MOV R22, RZ, RZ, -R35 ;  /* 0x000000ffff167224 */ /* 0x000fc800078e0a23 */
[----:B------:R-:W-:-:S04]  /*1dc0*/  IMAD R23, R22, c[0x0][0x18c], R23 ;  /* 0x0000630016177a24 */ /* 0x000fc800078e0217 */
[----:B------:R-:W-:Y:S01]  /*1dd0*/  IMAD R33, R23, c[0x0][0x2b8], RZ ;  /* 0x0000ae0017217a24 */ /* 0x000fe200078e02ff */
        /* <DEDUP_REMOVED lines=188> */
[----:B------:R-:W-:Y:S01]  /*29a0*/  ISETP.NE.AND P0, PT, R36, 0x18, PT ;  /* 0x000000182400780c */ /* 0x000fe20003f05270 */
[----:B------:R-:W-:Y:S01]  /*29b0*/  IMAD.MOV.U32 R22, RZ, RZ, RZ ;  /* 0x000000ffff167224 */ /* 0x000fe200078e00ff */
[----:B------:R-:W-:-:S05]  /*29c0*/  MOV R23, R35 ;  /* 0x0000002300177202 */ /* 0x000fca0000000f00 */
[----:B------:R-:W-:-:S05]  /*29d0*/  IMAD.HI.U32 R22, R35, c[0x0][0x2a4], R22 ;  /* 0x0000a90023167a27 */ /* 0x000fca00078e0016 */
[----:B------:R-:W-:Y:S01]  /*29e0*/  SHF.R.U32.HI R23, RZ, c[0x0][0x2a8], R22 ;  /* 0x0000aa00ff177a19 */ /* 0x000fe20000011616 */
[----:B------:R-:W-:-:S03]  /*29f0*/  @P0 IMAD.MOV.U32 R22, RZ, RZ, RZ ;  /* 0x000000ffff160224 */ /* 0x000fc600078e00ff */
[C---:B------:R-:W-:Y:S01]  /*2a00*/  IADD3 R36, -R23.reuse, RZ, RZ ;  /* 0x000000ff17247210 */ /* 0x040fe20007ffe1ff */
[----:B------:R-:W-:-:S04]  /*2a10*/  @P0 IMAD.HI.U32 R22, R23, c[0x0][0x2b0], R22 ;  /* 0x0000ac0017160a27 */ /* 0x000fc800078e0016 */
[----:B------:R-:W-:Y:S01]  /*2a20*/  IMAD R36, R36, c[0x0][0x2a0], R35 ;  /* 0x0000a80024247a24 */ /* 0x000fe200078e0223 */
[----:B------:R-:W-:-:S03]  /*2a30*/  @P0 SHF.R.U32.HI R22, RZ, c[0x0][0x2b4], R22 ;  /* 0x0000ad00ff160a19 */ /* 0x000fc60000011616 */
[----:B------:R-:W-:Y:S02]  /*2a40*/  IMAD R33, R36, c[0x0][0x314], R33 ;  /* 0x0000c50024217a24 */ /* 0x000fe400078e0221 */
[----:B------:R-:W-:-:S04]  /*2a50*/  @P0 IMAD.MOV R22, RZ, RZ, -R22 ;  /* 0x000000ffff160224 */ /* 0x000fc800078e0a16 */
[----:B------:R-:W-:-:S04]  /*2a60*/  @P0 IMAD R22, R22, c[0x0][0x2ac], R23 ;  /* 0x0000ab0016160a24 */ /* 0x000fc800078e0217 */
[----:B------:R-:W-:-:S04]  /*2a70*/  @P0 IMAD R33, R22, c[0x0][0x318], R33 ;  /* 0x0000c60016210a24 */ /* 0x000fc800078e0221 */
.L_x_11:
[----:B------:R-:W-:Y:S01]  /*2a80*/  FFMA.FTZ R30, R30, c[0x0][0x328], R27 ;  /* 0x0000ca001e1e7a23 */ /* 0x000fe2000001001b */
[----:B------:R-:W-:-:S04]  /*2a90*/  IADD3 R22, P1, R33, c[0x0][0x320], RZ ;  /* 0x0000c80021167a10 */ /* 0x000fc80007f3e0ff */
[----:B------:R-:W-:-:S04]  /*2aa0*/  F2FP.BF16.PACK_AB R30, RZ, R30 ;  /* 0x0000001eff1e723e */ /* 0x000fc800000010ff */
[----:B------:R-:W-:-:S04]  /*2ab0*/  PRMT R23, RZ, 0x5410, R30 ;  /* 0x00005410ff177816 */ /* 0x000fc8000000001e */
[----:B------:R-:W-:Y:S02]  /*2ac0*/  FSETP.NEU.FTZ.AND P0, PT, R23, UR4, PT ;  /* 0x0000000417007c0b */ /* 0x000fe4000bf1d000 */
[----:B------:R-:W-:Y:S02]  /*2ad0*/  IADD3.X R23, RZ, c[0x0][0x324], RZ, P1, !PT ;  /* 0x0000c900ff177a10 */ /* 0x000fe40000ffe4ff */
[----:B------:R-:W-:-:S05]  /*2ae0*/  SEL R33, R25, R30, !P0 ;  /* 0x0000001e19217207 */ /* 0x000fca0004000000 */
[----:B------:R0:W-:Y:S04]  /*2af0*/  STG.E.U16 [R22.64], R33 ;  /* 0x0000002116007986 */ /* 0x0001e8000c101508 */
.L_x_10:
[----:B------:R-:W-:Y:S05]  /*2b00*/  BSYNC B0 ;  /* 0x0000000000007941 */ /* 0x000fea0003800000 */
.L_x_9:
[----:B------:R-:W-:Y:S01]  /*2b10*/  LEA R35, P1, R31, R12, 0x1 ;  /* 0x0000000c1f237211 */ /* 0x000fe200078208ff */
[----:B------:R-:W-:Y:S03]  /*2b20*/  BSSY B0, `(.L_x_12) ;  /* 0x00000e3000007945 */ /* 0x000fe60003800000 */
[----:B------:R-:W-:Y:S01]  /*2b30*/  ISETP.GE.U32.AND P0, PT, R35, c[0x0][0x160], PT ;  /* 0x0000580023007a0c */ /* 0x000fe20003f06070 */
[----:B0-----:R-:W-:-:S05]  /*2b40*/  IMAD.X R22, RZ, RZ, R13, P1 ;  /* 0x000000ffff167224 */ /* 0x001fca00008e060d */
[----:B------:R-:W-:-:S13]  /*2b50*/  ISETP.GE.AND.EX P0, PT, R22, c[0x0][0x164], PT, P0 ;  /* 0x0000590016007a0c */ /* 0x000fda0003f06300 */
        /* <DEDUP_REMOVED lines=202> */
[----:B------:R-:W-:Y:S01]  /*3800*/  ISETP.NE.AND P0, PT, R30, 0x18, PT ;  /* 0x000000181e00780c */ /* 0x000fe20003f05270 */
[----:B------:R-:W-:-:S08]  /*3810*/  IMAD.MOV.U32 R23, RZ, RZ, R35 ;  /* 0x000000ffff177224 */ /* 0x000fd000078e0023 */
[----:B------:R-:W-:-:S05]  /*3820*/  IMAD.HI.U32 R22, R35, c[0x0][0x2a4], R22 ;  /* 0x0000a90023167a27 */ /* 0x000fca00078e0016 */
[----:B------:R-:W-:Y:S02]  /*3830*/  SHF.R.U32.HI R23, RZ, c[0x0][0x2a8], R22 ;  /* 0x0000aa00ff177a19 */ /* 0x000fe40000011616 */
[----:B------:R-:W-:-:S03]  /*3840*/  @P0 MOV R22, RZ ;  /* 0x000000ff00160202 */ /* 0x000fc60000000f00 */
[--C-:B------:R-:W-:Y:S02]  /*3850*/  IMAD.MOV R36, RZ, RZ, -R23.reuse ;  /* 0x000000ffff247224 */ /* 0x100fe400078e0a17 */
[----:B------:R-:W-:-:S05]  /*3860*/  @P0 IMAD.HI.U32 R22, R23, c[0x0][0x2b0], R22 ;  /* 0x0000ac0017160a27 */ /* 0x000fca00078e0016 */
[----:B------:R-:W-:Y:S01]  /*3870*/  @P0 SHF.R.U32.HI R30, RZ, c[0x0][0x2b4], R22 ;  /* 0x0000ad00ff1e0a19 */ /* 0x000fe20000011616 */
[----:B------:R-:W-:-:S03]  /*3880*/  IMAD R22, R36, c[0x0][0x2a0], R35 ;  /* 0x0000a80024167a24 */ /* 0x000fc600078e0223 */
[----:B------:R-:W-:Y:S01]  /*3890*/  @P0 IADD3 R35, -R30, RZ, RZ ;  /* 0x000000ff1e230210 */ /* 0x000fe20007ffe1ff */
[----:B------:R-:W-:-:S04]  /*38a0*/  IMAD R33, R22, c[0x0][0x314], R33 ;  /* 0x0000c50016217a24 */ /* 0x000fc800078e0221 */
[----:B------:R-:W-:-:S04]  /*38b0*/  @P0 IMAD R22, R35, c[0x0][0x2ac], R23 ;  /* 0x0000ab0023160a24 */ /* 0x000fc800078e0217 */
[----:B------:R-:W-:-:S04]  /*38c0*/  @P0 IMAD R33, R22, c[0x0][0x318], R33 ;  /* 0x0000c60016210a24 */ /* 0x000fc800078e0221 */
.L_x_14:
        /* <DEDUP_REMOVED lines=8> */
.L_x_13:
[----:B------:R-:W-:Y:S05]  /*3950*/  BSYNC B0 ;  /* 0x0000000000007941 */ /* 0x000fea0003800000 */
.L_x_12:
[----:B0-----:R-:W-:-:S05]  /*3960*/  IMAD R33, R31, 0x3, RZ ;  /* 0x000000031f217824 */ /* 0x001fca00078e02ff */
[----:B------:R-:W-:-:S04]  /*3970*/  IADD3 R33, P1, R33, R12, RZ ;  /* 0x0000000c21217210 */ /* 0x000fc80007f3e0ff */
[----:B------:R-:W-:Y:S02]  /*3980*/  ISETP.GE.U32.AND P0, PT, R33, c[0x0][0x160], PT ;  /* 0x0000580021007a0c */ /* 0x000fe40003f06070 */
[----:B------:R-:W-:-:S04]  /*3990*/  IADD3.X R22, RZ, R13, RZ, P1, !PT ;  /* 0x0000000dff167210 */ /* 0x000fc80000ffe4ff */
[----:B------:R-:W-:-:S13]  /*39a0*/  ISETP.GE.AND.EX P0, PT, R22, c[0x0][0x164], PT, P0 ;  /* 0x0000590016007a0c */ /* 0x000fda0003f06300 */
[----:B------:R-:W-:Y:S05]  /*39b0*/  @P0 BRA `(.L_x_15) ;  /* 0x00000de000000947 */ /* 0x000fea0003800000 */
[----:B------:R-:W-:Y:S01]  /*39c0*/  ISETP.NE.AND P0, PT, RZ, c[0x0][0x188], PT ;  /* 0x00006200ff007a0c */ /* 0x000fe20003f05270 */
[----:B------:R-:W-:-:S12]  /*39d0*/  IMAD.MOV.U32 R32, RZ, RZ, RZ ;  /* 0x000000ffff207224 */ /* 0x000fd800078e00ff */
[----:B------:R-:W-:Y:S05]  /*39e0*/  @!P0 BRA `(.L_x_16) ;  /* 0x00000d3000008947 */ /* 0x000fea0003800000 */
[----:B------:R-:W-:Y:S01]  /*39f0*/  HFMA2.MMA R22, -RZ, RZ, 0, 0 ;  /* 0x00000000ff167435 */ /* 0x000fe200000001ff */
[----:B------:R-:W-:Y:S01]  /*3a00*/  IMAD.MOV.U32 R23, RZ, RZ, R33 ;  /* 0x000000ffff177224 */ /* 0x000fe200078e0021 */
[----:B------:R-:W-:-:S04]  /*3a10*/  MOV R30, c[0x0][0x188] ;  /* 0x00006200001e7a02 */ /* 0x000fc80000000f00 */
[----:B------:R-:W-:-:S04]  /*3a20*/  ISETP.NE.AND P0, PT, R30, 0x1, PT ;  /* 0x000000011e00780c */ /* 0x000fc80003f05270 */
[----:B------:R-:W-:-:S05]  /*3a30*/  IMAD.HI.U32 R23, R33, c[0x0][0x190], R22 ;  /* 0x0000640021177a27 */ /* 0x000fca00078e0016 */
[----:B------:R-:W-:-:S05]  /*3a40*/  SHF.R.U32.HI R23, RZ, c[0x0][0x194], R23 ;  /* 0x00006500ff177a19 */ /* 0x000fca0000011617 */
[----:B------:R-:W-:-:S04]  /*3a50*/  IMAD.MOV R32, RZ, RZ, -R23 ;  /* 0x000000ffff207224 */ /* 0x000fc800078e0a17 */
[----:B------:R-:W-:-:S04]  /*3a60*/  IMAD R32, R32, c[0x0][0x18c], R33 ;  /* 0x0000630020207a24 */ /* 0x000fc800078e0221 */
[----:B------:R-:W-:Y:S01]  /*3a70*/  IMAD R32, R32, c[0x0][0x2b8], RZ ;  /* 0x0000ae0020207a24 */ /* 0x000fe200078e02ff */
[----:B------:R-:W-:Y:S05]  /*3a80*/  @!P0 BRA `(.L_x_16) ;  /* 0x00000c9000008947 */ /* 0x000fea0003800000 */
[----:B------:R-:W-:Y:S02]  /*3a90*/  MOV R22, RZ ;  /* 0x000000ff00167202 */ /* 0x000fe40000000f00 */
        /* <DEDUP_REMOVED lines=8> */
[----:B------:R-:W-:Y:S01]  /*3b20*/  IMAD.MOV.U32 R23, RZ, RZ, R33 ;  /* 0x000000ffff177224 */ /* 0x000fe200078e0021 */
[----:B------:R-:W-:-:S08]  /*3b30*/  ISETP.NE.AND P0, PT, R30, 0x3, PT ;  /* 0x000000031e00780c */ /* 0x000fd00003f05270 */
        /* <DEDUP_REMOVED lines=99> */
[----:B------:R-:W-:Y:S02]  /*4170*/  MOV R22, RZ ;  /* 0x000000ff00167202 */ /* 0x000fe40000000f00 */
[----:B------:R-:W-:Y:S02]  /*4180*/  MOV R23, R33 ;  /* 0x0000002100177202 */ /* 0x000fe40000000f00 */
[----:B------:R-:W-:-:S03]  /*4190*/  ISETP.NE.AND P0, PT, R30, 0xf, PT ;  /* 0x0000000f1e00780c */ /* 0x000fc60003f05270 */
[----:B------:R-:W-:-:S05]  /*41a0*/  IMAD.HI.U32 R23, R33, c[0x0][0x238], R22 ;  /* 0x00008e0021177a27 */ /* 0x000fca00078e0016 */
[----:B------:R-:W-:-:S05]  /*41b0*/  SHF.R.U32.HI R23, RZ, c[0x0][0x23c], R23 ;  /* 0x00008f00ff177a19 */ /* 0x000fca0000011617 */
[----:B------:R-:W-:-:S04]  /*41c0*/  IMAD.MOV R22, RZ, RZ, -R23 ;  /* 0x000000ffff167224 */ /* 0x000fc800078e0a17 */
[----:B------:R-:W-:-:S04]  /*41d0*/  IMAD R33, R22, c[0x0][0x234], R33 ;  /* 0x00008d0016217a24 */ /* 0x000fc800078e0221 */
[----:B------:R-:W-:Y:S01]  /*41e0*/  IMAD R32, R33, c[0x0][0x2f0], R32 ;  /* 0x0000bc0021207a24 */ /* 0x000fe200078e0220 */
[----:B------:R-:W-:Y:S05]  /*41f0*/  @!P0 BRA `(.L_x_16) ;  /* 0x0000052000008947 */ /* 0x000fea0003800000 */
[----:B------:R-:W-:Y:S02]  /*4200*/  MOV R22, RZ ;  /* 0x000000ff00167202 */ /* 0x000fe40000000f00 */
        /* <DEDUP_REMOVED lines=81> */
.L_x_16:
[----:B------:R-:W-:Y:S01]  /*4720*/  FFMA.FTZ R34, R34, c[0x0][0x328], R27 ;  /* 0x0000ca0022227a23 */ /* 0x000fe2000001001b */
[----:B------:R-:W-:-:S04]  /*4730*/  IADD3 R32, P1, R32, c[0x0][0x320], RZ ;  /* 0x0000c80020207a10 */ /* 0x000fc80007f3e0ff */
[----:B------:R-:W-:Y:S02]  /*4740*/  F2FP.BF16.PACK_AB R22, RZ, R34 ;  /* 0x00000022ff16723e */ /* 0x000fe400000010ff */
[----:B------:R-:W-:Y:S02]  /*4750*/  IADD3.X R33, RZ, c[0x0][0x324], RZ, P1, !PT ;  /* 0x0000c900ff217a10 */ /* 0x000fe40000ffe4ff */
[----:B------:R-:W-:-:S04]  /*4760*/  PRMT R23, RZ, 0x5410, R22 ;  /* 0x00005410ff177816 */ /* 0x000fc80000000016 */
[----:B------:R-:W-:-:S04]  /*4770*/  FSETP.NEU.FTZ.AND P0, PT, R23, UR4, PT ;  /* 0x0000000417007c0b */ /* 0x000fc8000bf1d000 */
[----:B------:R-:W-:-:S05]  /*4780*/  SEL R23, R25, R22, !P0 ;  /* 0x0000001619177207 */ /* 0x000fca0004000000 */
[----:B------:R0:W-:Y:S04]  /*4790*/  STG.E.U16 [R32.64], R23 ;  /* 0x0000001720007986 */ /* 0x0001e8000c101508 */
.L_x_15:
[----:B------:R-:W-:Y:S01]  /*47a0*/  LEA R12, P0, R31, R12, 0x2 ;  /* 0x0000000c1f0c7211 */ /* 0x000fe200078010ff */
[----:B------:R-:W-:Y:S01]  /*47b0*/  WARPSYNC 0xffffffff ;  /* 0xffffffff00007948 */ /* 0x000fe20003800000 */
[----:B------:R-:W-:Y:S01]  /*47c0*/  BAR.SYNC.DEFER_BLOCKING 0x0 ;  /* 0x0000000000007b1d */ /* 0x000fe20000010000 */
[----:B0-----:R-:W-:Y:S01]  /*47d0*/  MOV R32, R20 ;  /* 0x0000001400207202 */ /* 0x001fe20000000f00 */
[----:B------:R-:W-:Y:S01]  /*47e0*/  IMAD.MOV.U32 R30, RZ, RZ, R29 ;  /* 0x000000ffff1e7224 */ /* 0x000fe200078e001d */
[----:B------:R-:W-:Y:S01]  /*47f0*/  MOV R31, R28 ;  /* 0x0000001c001f7202 */ /* 0x000fe20000000f00 */
[----:B------:R-:W-:Y:S01]  /*4800*/  IMAD.X R13, RZ, RZ, R13, P0 ;  /* 0x000000ffff0d7224 */ /* 0x000fe200000e060d */
[----:B------:R-:W-:-:S04]  /*4810*/  ISETP.GE.U32.AND P0, PT, R12, R17, PT ;  /* 0x000000110c00720c */ /* 0x000fc80003f06070 */
[----:B------:R-:W-:-:S13]  /*4820*/  ISETP.GE.AND.EX P0, PT, R13, R24, PT, P0 ;  /* 0x000000180d00720c */ /* 0x000fda0003f06300 */
[----:B------:R-:W-:Y:S01]  /*4830*/  @P0 CALL.REL.NOINC `(.L_x_17) ;  /* 0x0000001000000944 */ /* 0x000fe20003c00000 */
[----:B------:R-:W-:Y:S05]  /*4840*/  BRA `(.L_x_18) ;  /* 0xffffc03000007947 */ /* 0x000fea000383ffff */
.L_x_17:
[----:B------:R-:W-:Y:S05]  /*4850*/  EXIT ;  /* 0x000000000000794d */ /* 0x000fea0003800000 */
        .weak           $__internal_0_$__cuda_sm20_div_s64
        .type           $__internal_0_$__cuda_sm20_div_s64,@function
        .size           $__internal_0_$__cuda_sm20_div_s64,(.L_x_251 - $__internal_0_$__cuda_sm20_div_s64)
$__internal_0_$__cuda_sm20_div_s64:
[----:B------:R-:W-:Y:S02]  /*4860*/  UMOV UR5, URZ ;  /* 0x0000003f00057c82 */ /* 0x000fe40008000000 */
[----:B------:R-:W0:Y:S08]  /*4870*/  I2F.U64.RP R17, UR4 ;  /* 0x0000000400117d12 */ /* 0x000e300008309000 */
[----:B0-----:R-:W0:Y:S02]  /*4880*/  MUFU.RCP R17, R17 ;  /* 0x0000001100117308 */ /* 0x001e240000001000 */
[----:B0-----:R-:W-:-:S02]  /*4890*/  IADD3 R22, R17, 0x1ffffffe, RZ ;  /* 0x1ffffffe11167810 */ /* 0x001fc40007ffe0ff */
[----:B------:R-:W-:-:S04]  /*48a0*/  IADD3 R17, P4, RZ, -UR6, RZ ;  /* 0x80000006ff117c10 */ /* 0x000fc8000ff9e0ff */
[----:B------:R-:W0:Y:S02]  /*48b0*/  F2I.U64.TRUNC R22, R22 ;  /* 0x0000001600167311 */ /* 0x000e24000020d800 */
[----:B0-----:R-:W-:-:S04]  /*48c0*/  IMAD.WIDE.U32 R20, R22, UR4, RZ ;  /* 0x0000000416147c25 */ /* 0x001fc8000f8e00ff */
[----:B------:R-:W-:Y:S01]  /*48d0*/  IMAD R21, R23, UR4, R21 ;  /* 0x0000000417157c24 */ /* 0x000fe2000f8e0215 */
[----:B------:R-:W-:-:S04]  /*48e0*/  IADD3 R25, P0, RZ, -R20, RZ ;  /* 0x80000014ff197210 */ /* 0x000fc80007f1e0ff */
[----:B------:R-:W-:Y:S01]  /*48f0*/  IADD3.X R27, RZ, ~R21, RZ, P0, !PT ;  /* 0x80000015ff1b7210 */ /* 0x000fe200007fe4ff */
[----:B------:R-:W-:Y:S01]  /*4900*/  IMAD.HI.U32 R20, R22, R25, RZ ;  /* 0x0000001916147227 */ /* 0x000fe200078e00ff */
[----:B------:R-:W-:-:S03]  /*4910*/  MOV R21, R22 ;  /* 0x0000001600157202 */ /* 0x000fc60000000f00 */
[-C--:B------:R-:W-:Y:S02]  /*4920*/  IMAD R29, R23, R27.reuse, RZ ;  /* 0x0000001b171d7224 */ /* 0x080fe400078e02ff */
[----:B------:R-:W-:-:S06]  /*4930*/  IMAD.WIDE.U32 R20, P0, R22, R27, R20 ;  /* 0x0000001b16147225 */ /* 0x000fcc0007800014 */
[----:B------:R-:W-:-:S04]  /*4940*/  IMAD.HI.U32 R20, P1, R23, R25, R20 ;  /* 0x0000001917147227 */ /* 0x000fc80007820014 */
[----:B------:R-:W-:Y:S01]  /*4950*/  IMAD.HI.U32 R25, R23, R27, RZ ;  /* 0x0000001b17197227 */ /* 0x000fe200078e00ff */
[----:B------:R-:W-:-:S03]  /*4960*/  IADD3 R21, P2, R29, R20, RZ ;  /* 0x000000141d157210 */ /* 0x000fc60007f5e0ff */
[----:B------:R-:W-:Y:S02]  /*4970*/  IMAD.X R25, R25, 0x1, R23, P0 ;  /* 0x0000000119197824 */ /* 0x000fe400000e0617 */
[----:B------:R-:W-:-:S03]  /*4980*/  IMAD.WIDE.U32 R22, R21, UR4, RZ ;  /* 0x0000000415167c25 */ /* 0x000fc6000f8e00ff */
[----:B------:R-:W-:Y:S02]  /*4990*/  IADD3.X R25, RZ, RZ, R25, P2, P1 ;  /* 0x000000ffff197210 */ /* 0x000fe400017e2419 */
[----:B------:R-:W-:Y:S02]  /*49a0*/  IADD3 R27, P0, RZ, -R22, RZ ;  /* 0x80000016ff1b7210 */ /* 0x000fe40007f1e0ff */
[----:B------:R-:W-:Y:S01]  /*49b0*/  ISETP.LE.AND P1, PT, RZ, UR7, PT ;  /* 0x00000007ff007c0c */ /* 0x000fe2000bf23270 */
[----:B------:R-:W-:Y:S01]  /*49c0*/  IMAD R22, R25, UR4, R23 ;  /* 0x0000000419167c24 */ /* 0x000fe2000f8e0217 */
[----:B------:R-:W-:Y:S01]  /*49d0*/  IADD3.X R23, RZ, ~UR7, RZ, P4, !PT ;  /* 0x80000007ff177c10 */ /* 0x000fe2000a7fe4ff */
[----:B------:R-:W-:Y:S01]  /*49e0*/  IMAD.HI.U32 R20, R21, R27, RZ ;  /* 0x0000001b15147227 */ /* 0x000fe200078e00ff */
[----:B------:R-:W-:Y:S02]  /*49f0*/  SEL R17, R17, UR6, !P1 ;  /* 0x0000000611117c07 */ /* 0x000fe4000c800000 */
[----:B------:R-:W-:-:S02]  /*4a00*/  IADD3.X R22, RZ, ~R22, RZ, P0, !PT ;  /* 0x80000016ff167210 */ /* 0x000fc400007fe4ff */
[----:B------:R-:W-:-:S03]  /*4a10*/  SEL R23, R23, UR7, !P1 ;  /* 0x0000000717177c07 */ /* 0x000fc6000c800000 */
[----:B------:R-:W-:-:S04]  /*4a20*/  IMAD.WIDE.U32 R20, P0, R21, R22, R20 ;  /* 0x0000001615147225 */ /* 0x000fc80007800014 */
[----:B------:R-:W-:-:S04]  /*4a30*/  IMAD.HI.U32 R28, R25, R22, RZ ;  /* 0x00000016191c7227 */ /* 0x000fc800078e00ff */
[----:B------:R-:W-:-:S04]  /*4a40*/  IMAD.HI.U32 R20, P2, R25, R27, R20 ;  /* 0x0000001b19147227 */ /* 0x000fc80007840014 */
[----:B------:R-:W-:Y:S02]  /*4a50*/  IMAD R21, R25, R22, RZ ;  /* 0x0000001619157224 */ /* 0x000fe400078e02ff */
[----:B------:R-:W-:-:S03]  /*4a60*/  IMAD.X R25, R28, 0x1, R25, P0 ;  /* 0x000000011c197824 */ /* 0x000fc600000e0619 */
[----:B------:R-:W-:Y:S01]  /*4a70*/  IADD3 R22, P3, R21, R20, RZ ;  /* 0x0000001415167210 */ /* 0x000fe20007f7e0ff */
[----:B------:R-:W-:-:S03]  /*4a80*/  HFMA2.MMA R21, -RZ, RZ, 0, 0 ;  /* 0x00000000ff157435 */ /* 0x000fc600000001ff */
[----:B------:R-:W-:Y:S01]  /*4a90*/  IADD3.X R28, RZ, RZ, R25, P3, P2 ;  /* 0x000000ffff1c7210 */ /* 0x000fe20001fe4419 */
[----:B------:R-:W-:-:S04]  /*4aa0*/  IMAD.HI.U32 R20, R22, R17, RZ ;  /* 0x0000001116147227 */ /* 0x000fc800078e00ff */
[-C--:B------:R-:W-:Y:S02]  /*4ab0*/  IMAD R27, R28, R23.reuse, RZ ;  /* 0x000000171c1b7224 */ /* 0x080fe400078e02ff */
[----:B------:R-:W-:-:S04]  /*4ac0*/  IMAD.WIDE.U32 R20, R22, R23, R20 ;  /* 0x0000001716147225 */ /* 0x000fc800078e0014 */
[----:B------:R-:W-:-:S04]  /*4ad0*/  IMAD.HI.U32 R25, R28, R23, RZ ;  /* 0x000000171c197227 */ /* 0x000fc800078e00ff */
[----:B------:R-:W-:-:S05]  /*4ae0*/  IMAD.HI.U32 R20, P0, R28, R17, R20 ;  /* 0x000000111c147227 */ /* 0x000fca0007800014 */
[----:B------:R-:W-:Y:S02]  /*4af0*/  IADD3 R22, P2, R27, R20, RZ ;  /* 0x000000141b167210 */ /* 0x000fe40007f5e0ff */
[----:B------:R-:W-:-:S03]  /*4b00*/  IADD3.X R25, R25, RZ, RZ, P0, !PT ;  /* 0x000000ff19197210 */ /* 0x000fc600007fe4ff */
[----:B------:R-:W-:-:S04]  /*4b10*/  IMAD.WIDE.U32 R20, R22, UR4, RZ ;  /* 0x0000000416147c25 */ /* 0x000fc8000f8e00ff */
[----:B------:R-:W-:Y:S01]  /*4b20*/  IMAD.X R25, RZ, RZ, R25, P2 ;  /* 0x000000ffff197224 */ /* 0x000fe200010e0619 */
[----:B------:R-:W-:Y:S02]  /*4b30*/  IADD3 R20, P0, -R20, R17, RZ ;  /* 0x0000001114147210 */ /* 0x000fe40007f1e1ff */
[----:B------:R-:W-:Y:S01]  /*4b40*/  IADD3 R17, P3, R22, 0x1, RZ ;  /* 0x0000000116117810 */ /* 0x000fe20007f7e0ff */
[----:B------:R-:W-:Y:S01]  /*4b50*/  IMAD R28, R25, UR4, R21 ;  /* 0x00000004191c7c24 */ /* 0x000fe2000f8e0215 */
[----:B------:R-:W-:-:S04]  /*4b60*/  IADD3 R21, P2, R20, -UR4, RZ ;  /* 0x8000000414157c10 */ /* 0x000fc8000ff5e0ff */
[----:B------:R-:W-:Y:S02]  /*4b70*/  IADD3.X R28, ~R28, R23, RZ, P0, !PT ;  /* 0x000000171c1c7210 */ /* 0x000fe400007fe5ff */
[----:B------:R-:W-:Y:S02]  /*4b80*/  ISETP.GE.U32.AND P0, PT, R20, UR4, PT ;  /* 0x0000000414007c0c */ /* 0x000fe4000bf06070 */
[C---:B------:R-:W-:Y:S02]  /*4b90*/  IADD3.X R23, R28.reuse, -0x1, RZ, P2, !PT ;  /* 0xffffffff1c177810 */ /* 0x040fe400017fe4ff */
[----:B------:R-:W-:-:S04]  /*4ba0*/  ISETP.GE.U32.AND.EX P0, PT, R28, RZ, PT, P0 ;  /* 0x000000ff1c00720c */ /* 0x000fc80003f06100 */
[----:B------:R-:W-:Y:S02]  /*4bb0*/  SEL R21, R21, R20, P0 ;  /* 0x0000001415157207 */ /* 0x000fe40000000000 */
[-C--:B------:R-:W-:Y:S02]  /*4bc0*/  IADD3.X R20, RZ, R25.reuse, RZ, P3, !PT ;  /* 0x00000019ff147210 */ /* 0x080fe40001ffe4ff */
[----:B------:R-:W-:Y:S02]  /*4bd0*/  SEL R17, R17, R22, P0 ;  /* 0x0000001611117207 */ /* 0x000fe40000000000 */
[----:B------:R-:W-:Y:S02]  /*4be0*/  SEL R23, R23, R28, P0 ;  /* 0x0000001c17177207 */ /* 0x000fe40000000000 */
[----:B------:R-:W-:Y:S02]  /*4bf0*/  ISETP.GE.U32.AND P2, PT, R21, UR4, PT ;  /* 0x0000000415007c0c */ /* 0x000fe4000bf46070 */
[----:B------:R-:W-:-:S02]  /*4c00*/  SEL R22, R20, R25, P0 ;  /* 0x0000001914167207 */ /* 0x000fc40000000000 */
[----:B------:R-:W-:Y:S02]  /*4c10*/  IADD3 R20, P3, R17, 0x1, RZ ;  /* 0x0000000111147810 */ /* 0x000fe40007f7e0ff */
[----:B------:R-:W-:Y:S02]  /*4c20*/  ISETP.GE.U32.AND.EX P0, PT, R23, RZ, PT, P2 ;  /* 0x000000ff1700720c */ /* 0x000fe40003f06120 */
[----:B------:R-:W-:Y:S01]  /*4c30*/  MOV R25, 0x0 ;  /* 0x0000000000197802 */ /* 0x000fe20000000f00 */
[----:B------:R-:W-:Y:S01]  /*4c40*/  IMAD.X R21, RZ, RZ, R22, P3 ;  /* 0x000000ffff157224 */ /* 0x000fe200018e0616 */
[----:B------:R-:W-:-:S04]  /*4c50*/  SEL R20, R20, R17, P0 ;  /* 0x0000001114147207 */ /* 0x000fc80000000000 */
[----:B------:R-:W-:Y:S02]  /*4c60*/  SEL R21, R21, R22, P0 ;  /* 0x0000001615157207 */ /* 0x000fe40000000000 */
[-C--:B------:R-:W-:Y:S02]  /*4c70*/  IADD3 R17, P2, RZ, -R20.reuse, RZ ;  /* 0x80000014ff117210 */ /* 0x080fe40007f5e0ff */
[----:B------:R-:W-:Y:S02]  /*4c80*/  ISETP.NE.U32.AND P0, PT, RZ, UR4, PT ;  /* 0x00000004ff007c0c */ /* 0x000fe4000bf05070 */
[----:B------:R-:W-:Y:S02]  /*4c90*/  IADD3.X R22, RZ, ~R21, RZ, P2, !PT ;  /* 0x80000015ff167210 */ /* 0x000fe400017fe4ff */
[----:B------:R-:W-:Y:S02]  /*4ca0*/  ISETP.NE.AND.EX P0, PT, RZ, RZ, PT, P0 ;  /* 0x000000ffff00720c */ /* 0x000fe40003f05300 */
[----:B------:R-:W-:-:S02]  /*4cb0*/  SEL R20, R17, R20, !P1 ;  /* 0x0000001411147207 */ /* 0x000fc40004800000 */
[----:B------:R-:W-:Y:S02]  /*4cc0*/  SEL R21, R22, R21, !P1 ;  /* 0x0000001516157207 */ /* 0x000fe40004800000 */
[----:B------:R-:W-:Y:S02]  /*4cd0*/  SEL R20, R20, 0xffffffff, P0 ;  /* 0xffffffff14147807 */ /* 0x000fe40000000000 */
[----:B------:R-:W-:Y:S01]  /*4ce0*/  SEL R21, R21, 0xffffffff, P0 ;  /* 0xffffffff15157807 */ /* 0x000fe20000000000 */
[----:B------:R-:W-:Y:S06]  /*4cf0*/  RET.REL.NODEC R24 `(_ZN2at6native55_GLOBAL__N__1da31dc6_22_DistributionUniform_cu_67fa25cf43distribution_elementwise_grid_stride_kernelIfLi4EZNS0_9templates4cuda21uniform_and_transformIN3c108BFloat16EfPNS_17CUDAGeneratorImplEZZZNS4_14uniform_kernelIS9_EEvRNS_18TensorIteratorBaseEddT_ENKUlvE_clEvENKUlvE2_clEvEUlfE_EEvSC_T1_T2_EUlP24curandStatePhilox4_32_10E0_ZNS1_27distribution_nullary_kernelIS7_f6float4S9_SL_SG_EEvSC_SI_RKT3_T4_EUlifE0_EEvlNS_15PhiloxCudaStateESH_SI_) ;  /* 0xffffb30018007950 */ /* 0x000fec0003c3ffff */
.L_x_19:
[----:B------:R-:W-:-:S00]  /*4d00*/  BRA `(.L_x_19) ;  /* 0xfffffff000007947 */ /* 0x000fc0000383ffff */
[----:B------:R-:W-:-:S00]  /*4d10*/  NOP ;  /* 0x0000000000007918 */ /* 0x000fc00000000000 */
        /* <DEDUP_REMOVED lines=14> */
.L_x_251:


//--------------------- .text._ZN2at6native55_GLOBAL__N__1da31dc6_22_DistributionUniform_cu_67fa25cf43distribution_elementwise_grid_stride_kernelIfLi4EZNS0_9templates4cuda21uniform_and_transformIN3c108BFloat16EfPNS_17CUDAGeneratorImplEZZZNS4_14uniform_kernelIS9_EEvRNS_18TensorIteratorBaseEddT_ENKUlvE_clEvENKUlvE2_clEvEUlfE_EEvSC_T1_T2_EUlP24curandStatePhilox4_32_10E0_ZNS1_27distribution_nullary_kernelIS7_f6float4S9_SL_SG_EEvSC_SI_RKT3_T4_EUlifE_EEvlNS_15PhiloxCudaStateESH_SI_ --------------------------
	.section	.text._ZN2at6native55_GLOBAL__N__1da31dc6_22_DistributionUniform_cu_67fa25cf43distribution_elementwise_grid_stride_kernelIfLi4EZNS0_9templates4cuda21uniform_and_transformIN3c108BFloat16EfPNS_17CUDAGeneratorImplEZZZNS4_14uniform_kernelIS9_EEvRNS_18TensorIteratorBaseEddT_ENKUlvE_clEvENKUlvE2_clEvEUlfE_EEvSC_T1_T2_EUlP24curandStatePhilox4_32_10E0_ZNS1_27distribution_nullary_kernelIS7_f6float4S9_SL_SG_EEvSC_SI_RKT3_T4_EUlifE_EEvlNS_15PhiloxCudaStateESH_SI_,"ax",@progbits
	.sectioninfo	@"SHI_REGISTERS=48"
	.align	128
.text._ZN2at6native55_GLOBAL__N__1da31dc6_22_DistributionUniform_cu_67fa25cf43distribution_elementwise_grid_stride_kernelIfLi4EZNS0_9templates4cuda21uniform_and_transformIN3c108BFloat16EfPNS_17CUDAGeneratorImplEZZZNS4_14uniform_kernelIS9_EEvRNS_18TensorIteratorBaseEddT_ENKUlvE_clEvENKUlvE2_clEvEUlfE_EEvSC_T1_T2_EUlP24curandStatePhilox4_32_10E0_ZNS1_27distribution_nullary_kernelIS7_f6float4S9_SL_SG_EEvSC_SI_RKT3_T4_EUlifE_EEvlNS_15PhiloxCudaStateESH_SI_:
        .type           _ZN2at6native55_GLOBAL__N__1da31dc6_22_DistributionUniform_cu_67fa25cf43distribution_elementwise_grid_stride_kernelIfLi4EZNS0_9templates4cuda21uniform_and_transformIN3c108BFloat16EfPNS_17CUDAGeneratorImplEZZZNS4_14uniform_kernelIS9_EEvRNS_18TensorIteratorBaseEddT_ENKUlvE_clEvENKUlvE2_clEvEUlfE_EEvSC_T1_T2_EUlP24curandStatePhilox4_32_10E0_ZNS1_27distribution_nullary_kernelIS7_f6float4S9_SL_SG_EEvSC_SI_RKT3_T4_EUlifE_EEvlNS_15PhiloxCudaStateESH_SI_,@function
        .size           _ZN2at6native55_GLOBAL__N__1da31dc6_22_DistributionUniform_cu_67fa25cf43distribution_elementwise_grid_stride_kernelIfLi4EZNS0_9templates4cuda21uniform_and_transformIN3c108BFloat16EfPNS_17CUDAGeneratorImplEZZZNS4_14uniform_kernelIS9_EEvRNS_18TensorIteratorBaseEddT_ENKUlvE_clEvENKUlvE2_clEvEUlfE_EEvSC_T1_T2_EUlP24curandStatePhilox4_32_10E0_ZNS1_27distribution_nullary_kernelIS7_f6float4S9_SL_SG_EEvSC_SI_RKT3_T4_EUlifE_EEvlNS_15PhiloxCudaStateESH_SI_,(.L_x_253 - _ZN2at6native55_GLOBAL__N__1da31dc6_22_DistributionUniform_cu_67fa25cf43distribution_elementwise_grid_stride_kernelIfLi4EZNS0_9templates4cuda21uniform_and_transformIN3c108BFloat16EfPNS_17CUDAGeneratorImplEZZZNS4_14uniform_kernelIS9_EEvRNS_18TensorIteratorBaseEddT_ENKUlvE_clEvENKUlvE2_clEvEUlfE_EEvSC_T1_T2_EUlP24curandStatePhilox4_32_10E0_ZNS1_27distribution_nullary_kernelIS7_f6float4S9_SL_SG_EEvSC_SI_RKT3_T4_EUlifE_EEvlNS_15PhiloxCudaStateESH_SI_)
        .other          _ZN2at6native55_GLOBAL__N__1da31dc6_22_DistributionUniform_cu_67fa25cf43distribution_elementwise_grid_stride_kernelIfLi4EZNS0_9templates4cuda21uniform_and_transformIN3c108BFloat16EfPNS_17CUDAGeneratorImplEZZZNS4_14uniform_kernelIS9_EEvRNS_18TensorIteratorBaseEddT_ENKUlvE_clEvENKUlvE2_clEvEUlfE_EEvSC_T1_T2_EUlP24curandStatePhilox4_32_10E0_ZNS1_27distribution_nullary_kernelIS7_f6float4S9_SL_SG_EEvSC_SI_RKT3_T4_EUlifE_EEvlNS_15PhiloxCudaStateESH_SI_,@"STO_CUDA_ENTRY STV_DEFAULT"
_ZN2at6native55_GLOBAL__N__1da31dc6_22_DistributionUniform_cu_67fa25cf43distribution_elementwise_grid_stride_kernelIfLi4EZNS0_9templates4cuda21uniform_and_transformIN3c108BFloat16EfPNS_17CUDAGeneratorImplEZZZNS4_14uniform_kernelIS9_EEvRNS_18TensorIteratorBaseEddT_ENKUlvE_clEvENKUlvE2_clEvEUlfE_EEvSC_T1_T2_EUlP24curandStatePhilox4_32_10E0_ZNS1_27distribution_nullary_kernelIS7_f6float4S9_SL_SG_EEvSC_SI_RKT3_T4_EUlifE_EEvlNS_15PhiloxCudaStateESH_SI_:
[----:B------:R-:W-:Y:S02]  /*0000*/  IMAD.MOV.U32 R1, RZ, RZ, c[0x0][0x28] ;  /* 0x00000a00ff017624 */ /* 0x000fe400078e00ff */
[----:B------:R-:W-:Y:S01]  /*0010*/  ULDC.U8 UR4, c[0x0][0x17c] ;  /* 0x00005f0000047ab9 */ /* 0x000fe20000000000 */
[----:B------:R-:W-:Y:S01]  /*0020*/  IMAD.MOV.U32 R30, RZ, RZ, c[0x0][0x170] ;  /* 0x00005c00ff1e7624 */ /* 0x000fe200078e00ff */
[----:B------:R-:W-:Y:S01]  /*0030*/  ISETP.NE.AND P0, PT, RZ, UR4, PT ;  /* 0x00000004ff007c0c */ /* 0x000fe2000bf05270 */
[----:B------:R-:W-:Y:S01]  /*0040*/  IMAD.MOV.U32 R31, RZ, RZ, c[0x0][0x174] ;  /* 0x00005d00ff1f7624 */ /* 0x000fe200078e00ff */
[----:B------:R-:W-:Y:S01]  /*0050*/  ULDC.64 UR8, c[0x0][0x118] ;  /* 0x0000460000087ab9 */ /* 0x000fe20000000a00 */
[----:B------:R-:W-:Y:S02]  /*0060*/  IMAD.MOV.U32 R44, RZ, RZ, c[0x0][0x168] ;  /* 0x00005a00ff2c7624 */ /* 0x000fe400078e00ff */
[----:B------:R-:W-:Y:S01]  /*0070*/  IMAD.MOV.U32 R45, RZ, RZ, c[0x0][0x16c] ;  /* 0x00005b00ff2d7624 */ /* 0x000fe200078e00ff */
[----:B------:R-:W0:Y:S04]  /*0080*/  S2R R16, SR_TID.X ;  /* 0x0000000000107919 */ /* 0x000e280000002100 */
[----:B------:R-:W0:Y:S01]  /*0090*/  S2R R5, SR_CTAID.X ;  /* 0x0000000000057919 */ /* 0x000e220000002500 */
[----:B------:R-:W-:Y:S01]  /*00a0*/  IMAD.MOV.U32 R17, RZ, RZ, RZ ;  /* 0x000000ffff117224 */ /* 0x000fe200078e00ff */
[----:B------:R-:W-:Y:S01]  /*00b0*/  UMOV UR6, 0x1 ;  /* 0x0000000100067882 */ /* 0x000fe20000000000 */
[----:B------:R-:W-:Y:S01]  /*00c0*/  @P0 IMAD.MOV.U32 R2, RZ, RZ, R30 ;  /* 0x000000ffff020224 */ /* 0x000fe200078e001e */
[----:B------:R-:W2:Y:S01]  /*00d0*/  @P0 LDG.E.64 R44, [R44.64] ;  /* 0x000000082c2c0981 */ /* 0x000ea2000c1e1b00 */
[----:B------:R-:W-:Y:S01]  /*00e0*/  @P0 IMAD.MOV.U32 R3, RZ, RZ, R31 ;  /* 0x000000ffff030224 */ /* 0x000fe200078e001f */
[----:B------:R-:W-:-:S05]  /*00f0*/  ULDC.64 UR4, c[0x0][0x160] ;  /* 0x0000580000047ab9 */ /* 0x000fca0000000a00 */
[----:B------:R-:W3:Y:S01]  /*0100*/  @P0 LDG.E.64 R2, [R2.64] ;  /* 0x0000000802020981 */ /* 0x000ee2000c1e1b00 */
[----:B0-----:R-:W-:-:S06]  /*0110*/  IMAD.WIDE.U32 R16, R5, c[0x0][0x0], R16 ;  /* 0x0000000005107a25 */ /* 0x001fcc00078e0010 */
[----:B------:R-:W-:Y:S01]  /*0120*/  IMAD.WIDE.U32 R4, R16, -0x326172a9, RZ ;  /* 0xcd9e8d5710047825 */ /* 0x000fe200078e00ff */
[----:B------:R-:W-:-:S04]  /*0130*/  UIADD3 UR6, UP0, -UR6, UR4, URZ ;  /* 0x0000000406067290 */ /* 0x000fc8000ff1e13f */
[----:B------:R-:W-:Y:S01]  /*0140*/  UIADD3.X UR7, UR5, -0x1, URZ, UP0, !UPT ;  /* 0xffffffff05077890 */ /* 0x000fe200087fe43f */
[----:B---3--:R-:W-:-:S05]  /*0150*/  @P0 IADD3 R30, P1, R2, c[0x0][0x178], RZ ;  /* 0x00005e00021e0a10 */ /* 0x008fca0007f3e0ff */
[----:B------:R-:W-:-:S05]  /*0160*/  @P0 IMAD.X R31, RZ, RZ, R3, P1 ;  /* 0x000000ffff1f0224 */ /* 0x000fca00008e0603 */
        /* <DEDUP_REMOVED lines=24> */
[----:B------:R-:W-:-:S03]  /*02f0*/  IADD3 R4, R44, 0x78dde6e4, RZ ;  /* 0x78dde6e42c047810 */ /* 0x000fc60007ffe0ff */
[----:B------:R-:W-:Y:S01]  /*0300*/  IMAD.WIDE.U32 R12, R5, -0x2daee0ad, RZ ;  /* 0xd2511f53050c7825 */ /* 0x000fe200078e00ff */
[----:B------:R-:W-:Y:S02]  /*0310*/  IADD3 R5, R45, -0x126145ec, RZ ;  /* 0xed9eba142d057810 */ /* 0x000fe40007ffe0ff */
[----:B------:R-:W-:Y:S02]  /*0320*/  LOP3.LUT R10, R15, R8, R4, 0x96, !PT ;  /* 0x000000080f0a7212 */ /* 0x000fe400078e9604 */
[----:B------:R-:W-:Y:S02]  /*0330*/  LOP3.LUT R18, R13, R6, R5, 0x96, !PT ;  /* 0x000000060d127212 */ /* 0x000fe400078e9605 */
[----:B------:R-:W-:Y:S01]  /*0340*/  IADD3 R6, R45, -0x56f99767, RZ ;  /* 0xa90668992d067810 */ /* 0x000fe20007ffe0ff */
[----:B------:R-:W-:Y:S01]  /*0350*/  IMAD.WIDE.U32 R10, R10, -0x2daee0ad, RZ ;  /* 0xd2511f530a0a7825 */ /* 0x000fe200078e00ff */
[----:B------:R-:W-:-:S03]  /*0360*/  IADD3 R7, R44, 0x1715609d, RZ ;  /* 0x1715609d2c077810 */ /* 0x000fc60007ffe0ff */
        /* <DEDUP_REMOVED lines=10> */
[----:B------:R-:W-:Y:S02]  /*0410*/  ISETP.NE.U32.AND P0, PT, RZ, UR7, PT ;  /* 0x00000007ff007c0c */ /* 0x000fe4000bf05070 */
[----:B------:R-:W-:Y:S01]  /*0420*/  IADD3 R10, R45, 0x1fd5c5a3, RZ ;  /* 0x1fd5c5a32d0a7810 */ /* 0x000fe20007ffe0ff */
[----:B------:R-:W-:Y:S01]  /*0430*/  IMAD.WIDE.U32 R18, R18, -0x326172a9, RZ ;  /* 0xcd9e8d5712127825 */ /* 0x000fe200078e00ff */
[----:B------:R-:W-:Y:S02]  /*0440*/  IADD3 R11, R44, 0x5384540f, RZ ;  /* 0x5384540f2c0b7810 */ /* 0x000fe40007ffe0ff */
[----:B------:R-:W-:Y:S02]  /*0450*/  LOP3.LUT R24, R37, R24, R10, 0x96, !PT ;  /* 0x0000001825187212 */ /* 0x000fe400078e960a */
[----:B------:R-:W-:-:S02]  /*0460*/  LOP3.LUT R25, R19, R12, R11, 0x96, !PT ;  /* 0x0000000c13197212 */ /* 0x000fc400078e960b */
[----:B------:R-:W-:Y:S01]  /*0470*/  IADD3 R14, R44, -0xe443238, RZ ;  /* 0xf1bbcdc82c0e7810 */ /* 0x000fe20007ffe0ff */
[----:B------:R-:W-:Y:S01]  /*0480*/  IMAD.HI.U32 R21, R24, -0x326172a9, RZ ;  /* 0xcd9e8d5718157827 */ /* 0x000fe200078e00ff */
[----:B------:R-:W-:-:S03]  /*0490*/  IADD3 R15, R45, -0x24c28bd8, RZ ;  /* 0xdb3d74282d0f7810 */ /* 0x000fc60007ffe0ff */
[----:B------:R-:W-:Y:S01]  /*04a0*/  IMAD.HI.U32 R19, R25, -0x2daee0ad, RZ ;  /* 0xd2511f5319137827 */ /* 0x000fe200078e00ff */
[----:B------:R-:W-:-:S03]  /*04b0*/  LOP3.LUT R18, R21, R18, R14, 0x96, !PT ;  /* 0x0000001215127212 */ /* 0x000fc600078e960e */
        /* <DEDUP_REMOVED lines=9> */
[----:B------:R-:W-:Y:S05]  /*0550*/  CALL.REL.NOINC `($__internal_1_$__cuda_sm20_div_s64) ;  /* 0x00000de000007944 */ /* 0x000fea0003c00000 */
[----:B------:R-:W-:Y:S05]  /*0560*/  BRA `(.L_x_21) ;  /* 0x0000016000007947 */ /* 0x000fea0003800000 */
.L_x_20:
[----:B------:R-:W-:-:S04]  /*0570*/  IMAD.MOV.U32 R19, RZ, RZ, c[0x0][0x0] ;  /* 0x00000000ff137624 */ /* 0x000fc800078e00ff */
[----:B------:R-:W-:-:S04]  /*0580*/  IMAD R19, R19, c[0x0][0xc], RZ ;  /* 0x0000030013137a24 */ /* 0x000fc800078e02ff */
[----:B------:R-:W-:-:S04]  /*0590*/  IMAD.SHL.U32 R22, R19, 0x4, RZ ;  /* 0x0000000413167824 */ /* 0x000fc800078e00ff */
[----:B------:R-:W0:Y:S01]  /*05a0*/  I2F.U32.RP R19, R22 ;  /* 0x0000001600137306 */ /* 0x000e220000209000 */
[----:B------:R-:W-:Y:S01]  /*05b0*/  IMAD.MOV R23, RZ, RZ, -R22 ;  /* 0x000000ffff177224 */ /* 0x000fe200078e0a16 */
[----:B------:R-:W-:-:S06]  /*05c0*/  ISETP.NE.U32.AND P2, PT, R22, RZ, PT ;  /* 0x000000ff1600720c */ /* 0x000fcc0003f45070 */
[----:B0-----:R-:W0:Y:S02]  /*05d0*/  MUFU.RCP R19, R19 ;  /* 0x0000001300137308 */ /* 0x001e240000001000 */
[----:B0-----:R-:W-:-:S06]  /*05e0*/  IADD3 R20, R19, 0xffffffe, RZ ;  /* 0x0ffffffe13147810 */ /* 0x001fcc0007ffe0ff */
[----:B------:R0:W1:Y:S02]  /*05f0*/  F2I.FTZ.U32.TRUNC.NTZ R21, R20 ;  /* 0x0000001400157305 */ /* 0x000064000021f000 */
[----:B0-----:R-:W-:Y:S02]  /*0600*/  IMAD.MOV.U32 R20, RZ, RZ, RZ ;  /* 0x000000ffff147224 */ /* 0x001fe400078e00ff */
[----:B-1----:R-:W-:-:S04]  /*0610*/  IMAD R23, R23, R21, RZ ;  /* 0x0000001517177224 */ /* 0x002fc800078e02ff */
[----:B------:R-:W-:-:S06]  /*0620*/  IMAD.HI.U32 R21, R21, R23, R20 ;  /* 0x0000001715157227 */ /* 0x000fcc00078e0014 */
[----:B------:R-:W-:-:S04]  /*0630*/  IMAD.HI.U32 R20, R21, UR6, RZ ;  /* 0x0000000615147c27 */ /* 0x000fc8000f8e00ff */
[----:B------:R-:W-:-:S04]  /*0640*/  IMAD.MOV R21, RZ, RZ, -R20 ;  /* 0x000000ffff157224 */ /* 0x000fc800078e0a14 */
[----:B------:R-:W-:-:S05]  /*0650*/  IMAD R21, R22, R21, UR6 ;  /* 0x0000000616157e24 */ /* 0x000fca000f8e0215 */
[----:B------:R-:W-:-:S13]  /*0660*/  ISETP.GE.U32.AND P0, PT, R21, R22, PT ;  /* 0x000000161500720c */ /* 0x000fda0003f06070 */
[----:B------:R-:W-:Y:S01]  /*0670*/  @P0 IMAD.IADD R21, R21, 0x1, -R22 ;  /* 0x0000000115150824 */ /* 0x000fe200078e0a16 */
[----:B------:R-:W-:-:S04]  /*0680*/  @P0 IADD3 R20, R20, 0x1, RZ ;  /* 0x0000000114140810 */ /* 0x000fc80007ffe0ff */
[----:B------:R-:W-:Y:S01]  /*0690*/  ISETP.GE.U32.AND P1, PT, R21, R22, PT ;  /* 0x000000161500720c */ /* 0x000fe20003f26070 */
[----:B------:R-:W-:-:S12]  /*06a0*/  IMAD.MOV.U32 R21, RZ, RZ, RZ ;  /* 0x000000ffff157224 */ /* 0x000fd800078e00ff */
[----:B------:R-:W-:Y:S02]  /*06b0*/  @P1 IADD3 R20, R20, 0x1, RZ ;  /* 0x0000000114141810 */ /* 0x000fe40007ffe0ff */
[----:B------:R-:W-:-:S03]  /*06c0*/  @!P2 LOP3.LUT R20, RZ, R22, RZ, 0x33, !PT ;  /* 0x00000016ff14a212 */ /* 0x000fc600078e33ff */
.L_x_21:
[----:B------:R-:W-:Y:S01]  /*06d0*/  ULDC UR4, c[0x0][0x0] ;  /* 0x0000000000047ab9 */ /* 0x000fe20000000800 */
[----:B------:R-:W-:Y:S01]  /*06e0*/  IADD3 R20, P0, R20, 0x1, RZ ;  /* 0x0000000114147810 */ /* 0x000fe20007f1e0ff */
[----:B------:R-:W-:Y:S02]  /*06f0*/  ULDC UR5, c[0x0][0xc] ;  /* 0x0000030000057ab9 */ /* 0x000fe40000000800 */
[----:B------:R-:W-:Y:S02]  /*0700*/  UIMAD.WIDE.U32 UR4, UR4, UR5, URZ ;  /* 0x00000005040472a5 */ /* 0x000fe4000f8e003f */
[----:B------:R-:W-:-:S04]  /*0710*/  IMAD.X R19, RZ, RZ, R21, P0 ;  /* 0x000000ffff137224 */ /* 0x000fc800000e0615 */
[C---:B------:R-:W-:Y:S02]  /*0720*/  IMAD R22, R20.reuse, UR5, RZ ;  /* 0x0000000514167c24 */ /* 0x040fe4000f8e02ff */
[----:B------:R-:W-:-:S04]  /*0730*/  IMAD.WIDE.U32 R20, R20, UR4, RZ ;  /* 0x0000000414147c25 */ /* 0x000fc8000f8e00ff */
[----:B------:R-:W-:Y:S02]  /*0740*/  IMAD R23, R19, UR4, R22 ;  /* 0x0000000413177c24 */ /* 0x000fe4000f8e0216 */
[----:B------:R-:W-:Y:S02]  /*0750*/  IMAD.SHL.U32 R19, R20, 0x4, RZ ;  /* 0x0000000414137824 */ /* 0x000fe400078e00ff */
[----:B------:R-:W-:-:S03]  /*0760*/  IMAD.IADD R21, R21, 0x1, R23 ;  /* 0x0000000115157824 */ /* 0x000fc600078e0217 */
[----:B------:R-:W-:Y:S02]  /*0770*/  ISETP.GE.U32.AND P0, PT, R12, R19, PT ;  /* 0x000000130c00720c */ /* 0x000fe40003f06070 */
[----:B------:R-:W-:-:S04]  /*0780*/  SHF.L.U64.HI R20, R20, 0x2, R21 ;  /* 0x0000000214147819 */ /* 0x000fc80000010215 */
[----:B------:R-:W-:-:S13]  /*0790*/  ISETP.GE.AND.EX P0, PT, R13, R20, PT, P0 ;  /* 0x000000140d00720c */ /* 0x000fda0003f06300 */
[----:B------:R-:W-:Y:S05]  /*07a0*/  @P0 EXIT ;  /* 0x000000000000094d */ /* 0x000fea0003800000 */
[----:B------:R-:W0:Y:S01]  /*07b0*/  LDC.U16 R21, c[0x0][0x198] ;  /* 0x00006600ff157b82 */ /* 0x000e220000000400 */
[----:B------:R-:W-:Y:S01]  /*07c0*/  IMAD R24, R24, -0x326172a9, RZ ;  /* 0xcd9e8d5718187824 */ /* 0x000fe200078e02ff */
[----:B------:R-:W-:Y:S01]  /*07d0*/  IADD3 R27, R44, -0x700cb87f, RZ ;  /* 0x8ff347812c1b7810 */ /* 0x000fe20007ffe0ff */
[----:B------:R-:W-:Y:S01]  /*07e0*/  IMAD R25, R25, -0x2daee0ad, RZ ;  /* 0xd2511f5319197824 */ /* 0x000fe200078e02ff */
[----:B------:R-:W-:Y:S01]  /*07f0*/  IADD3 R26, R45, -0x695add53, RZ ;  /* 0x96a522ad2d1a7810 */ /* 0x000fe20007ffe0ff */
[----:B------:R-:W-:Y:S01]  /*0800*/  IMAD.WIDE.U32 R36, R36, -0x326172a9, RZ ;  /* 0xcd9e8d5724247825 */ /* 0x000fe200078e00ff */
[----:B------:R-:W-:Y:S01]  /*0810*/  LOP3.LUT R35, R24, R27, RZ, 0x3c, !PT ;  /* 0x0000001b18237212 */ /* 0x000fe200078e3cff */
[----:B------:R-:W-:Y:S01]  /*0820*/  ULDC.U16 UR4, c[0x0][0x19a] ;  /* 0x0000668000047ab9 */ /* 0x000fe20000000400 */
[----:B------:R-:W-:Y:S01]  /*0830*/  LOP3.LUT R25, R25, R26, RZ, 0x3c, !PT ;  /* 0x0000001a19197212 */ /* 0x000fe200078e3cff */
[----:B------:R-:W-:Y:S01]  /*0840*/  IMAD.HI.U32 R22, R18, -0x2daee0ad, RZ ;  /* 0xd2511f5312167827 */ /* 0x000fe200078e00ff */
[----:B------:R-:W-:Y:S01]  /*0850*/  LOP3.LUT R35, R35, R37, RZ, 0x3c, !PT ;  /* 0x0000002523237212 */ /* 0x000fe200078e3cff */
[----:B------:R-:W-:Y:S01]  /*0860*/  UPRMT UR4, URZ, 0x5410, UR4 ;  /* 0x000054103f047896 */ /* 0x000fe20008000004 */
[----:B------:R-:W-:-:S02]  /*0870*/  SHF.R.U32.HI R28, RZ, 0x2, R31 ;  /* 0x00000002ff1c7819 */ /* 0x000fc4000001161f */
[C---:B------:R-:W-:Y:S02]  /*0880*/  SHF.R.U64 R29, R30.reuse, 0x2, R31 ;  /* 0x000000021e1d7819 */ /* 0x040fe4000000121f */
[----:B------:R-:W-:Y:S02]  /*0890*/  LOP3.LUT R37, R25, R22, RZ, 0x3c, !PT ;  /* 0x0000001619257212 */ /* 0x000fe400078e3cff */
[----:B------:R-:W-:Y:S02]  /*08a0*/  LOP3.LUT R30, R30, 0x3, RZ, 0xc0, !PT ;  /* 0x000000031e1e7812 */ /* 0x000fe400078ec0ff */
[----:B0-----:R-:W-:Y:S02]  /*08b0*/  PRMT R31, RZ, 0x5410, R21 ;  /* 0x00005410ff1f7816 */ /* 0x001fe40000000015 */
.L_x_33:
        /* <DEDUP_REMOVED lines=11> */
[----:B------:R-:W-:-:S04]  /*0970*/  @P1 IMAD.MOV R23, RZ, RZ, R17 ;  /* 0x000000ffff171224 */ /* 0x000fc800078e0211 */
[----:B------:R-:W-:Y:S02]  /*0980*/  @!P0 IMAD.MOV.U32 R17, RZ, RZ, R23 ;  /* 0x000000ffff118224 */ /* 0x000fe400078e0017 */
.L_x_23:
[----:B------:R-:W-:Y:S05]  /*0990*/  BSYNC B0 ;  /* 0x0000000000007941 */ /* 0x000fea0003800000 */
.L_x_22:
[----:B------:R-:W-:Y:S01]  /*09a0*/  IMAD.HI.U32 R23, R16, -0x326172a9, RZ ;  /* 0xcd9e8d5710177827 */ /* 0x000fe200078e00ff */
[----:B------:R-:W-:Y:S02]  /*09b0*/  LOP3.LUT R22, R22, R17, R45, 0x96, !PT ;  /* 0x0000001116167212 */ /* 0x000fe400078e962d */
[----:B------:R-:W-:Y:S01]  /*09c0*/  IADD3 R24, R44, -0x61c88647, RZ ;  /* 0x9e3779b92c187810 */ /* 0x000fe20007ffe0ff */
[----:B------:R-:W-:Y:S01]  /*09d0*/  IMAD R25, R16, -0x326172a9, RZ ;  /* 0xcd9e8d5710197824 */ /* 0x000fe200078e02ff */
[----:B------:R-:W-:Y:S01]  /*09e0*/  LOP3.LUT R38, R23, R28, R44, 0x96, !PT ;  /* 0x0000001c17267212 */ /* 0x000fe200078e962c */
[----:B------:R-:W-:Y:S01]  /*09f0*/  IMAD.WIDE.U32 R22, R22, -0x326172a9, RZ ;  /* 0xcd9e8d5716167825 */ /* 0x000fe200078e00ff */
[----:B------:R-:W-:-:S03]  /*0a00*/  ISETP.NE.AND P0, PT, R30, 0x1, PT ;  /* 0x000000011e00780c */ /* 0x000fc60003f05270 */
[----:B------:R-:W-:Y:S01]  /*0a10*/  IMAD R33, R29, -0x2daee0ad, RZ ;  /* 0xd2511f531d217824 */ /* 0x000fe200078e02ff */
[----:B------:R-:W-:Y:S01]  /*0a20*/  LOP3.LUT R25, R23, R25, R24, 0x96, !PT ;  /* 0x0000001917197212 */ /* 0x000fe200078e9618 */
[----:B------:R-:W-:-:S04]  /*0a30*/  IMAD.WIDE.U32 R38, R38, -0x2daee0ad, RZ ;  /* 0xd2511f5326267825 */ /* 0x000fc800078e00ff */
[----:B------:R-:W-:Y:S01]  /*0a40*/  IMAD R34, R18, -0x2daee0ad, RZ ;  /* 0xd2511f5312227824 */ /* 0x000fe200078e02ff */
[----:B------:R-:W-:Y:S01]  /*0a50*/  LOP3.LUT R24, R39, R33, R0, 0x96, !PT ;  /* 0x0000002127187212 */ /* 0x000fe200078e9600 */
[----:B------:R-:W-:Y:S01]  /*0a60*/  IMAD.WIDE.U32 R32, R25, -0x2daee0ad, RZ ;  /* 0xd2511f5319207825 */ /* 0x000fe200078e00ff */
[----:B------:R-:W-:-:S03]  /*0a70*/  IADD3 R39, R44, 0x3c6ef372, RZ ;  /* 0x3c6ef3722c277810 */ /* 0x000fc60007ffe0ff */
[----:B------:R-:W-:Y:S01]  /*0a80*/  IMAD.WIDE.U32 R24, R24, -0x326172a9, RZ ;  /* 0xcd9e8d5718187825 */ /* 0x000fe200078e00ff */
[----:B------:R-:W-:Y:S02]  /*0a90*/  LOP3.LUT R23, R33, R38, R2, 0x96, !PT ;  /* 0x0000002621177212 */ /* 0x000fe400078e9602 */
[----:B------:R-:W-:Y:S01]  /*0aa0*/  IADD3 R33, R44, -0x255992d5, RZ ;  /* 0xdaa66d2b2c217810 */ /* 0x000fe20007ffe0ff */
[----:B------:R-:W-:Y:S01]  /*0ab0*/  IMAD.MOV.U32 R43, RZ, RZ, R36 ;  /* 0x000000ffff2b7224 */ /* 0x000fe200078e0024 */
[----:B------:R-:W-:Y:S01]  /*0ac0*/  LOP3.LUT R38, R25, R22, R39, 0x96, !PT ;  /* 0x0000001619267212 */ /* 0x000fe200078e9627 */
[----:B------:R-:W-:-:S04]  /*0ad0*/  IMAD.WIDE.U32 R22, R23, -0x326172a9, RZ ;  /* 0xcd9e8d5717167825 */ /* 0x000fc800078e00ff */
[----:B------:R-:W-:Y:S01]  /*0ae0*/  IMAD.WIDE.U32 R38, R38, -0x2daee0ad, RZ ;  /* 0xd2511f5326267825 */ /* 0x000fe200078e00ff */
[----:B------:R-:W-:-:S03]  /*0af0*/  LOP3.LUT R33, R23, R24, R33, 0x96, !PT ;  /* 0x0000001817217212 */ /* 0x000fc600078e9621 */
[----:B------:R-:W-:Y:S01]  /*0b00*/  IMAD.MOV.U32 R40, RZ, RZ, R37 ;  /* 0x000000ffff287224 */ /* 0x000fe200078e0025 */
[----:B------:R-:W-:Y:S01]  /*0b10*/  LOP3.LUT R24, R39, R32, R3, 0x96, !PT ;  /* 0x0000002027187212 */ /* 0x000fe200078e9603 */
[----:B------:R-:W-:-:S04]  /*0b20*/  IMAD.WIDE.U32 R32, R33, -0x2daee0ad, RZ ;  /* 0xd2511f5321207825 */ /* 0x000fc800078e00ff */
[----:B------:R-:W-:Y:S01]  /*0b30*/  IMAD.WIDE.U32 R24, R24, -0x326172a9, RZ ;  /* 0xcd9e8d5718187825 */ /* 0x000fe200078e00ff */
[----:B------:R-:W-:-:S04]  /*0b40*/  LOP3.LUT R23, R33, R38, R5, 0x96, !PT ;  /* 0x0000002621177212 */ /* 0x000fc800078e9605 */
        /* <DEDUP_REMOVED lines=15> */
[----:B------:R-:W-:-:S03]  /*0c40*/  LOP3.LUT R23, R25, R38, R15, 0x96, !PT ;  /* 0x0000002619177212 */ /* 0x000fc600078e960f */
[----:B------:R-:W-:Y:S01]  /*0c50*/  IMAD.MOV.U32 R25, RZ, RZ, R34 ;  /* 0x000000ffff197224 */ /* 0x000fe200078e0022 */
[----:B------:R-:W-:Y:S01]  /*0c60*/  LOP3.LUT R18, R33, R22, R14, 0x96, !PT ;  /* 0x0000001621127212 */ /* 0x000fe200078e960e */
[----:B------:R-:W-:-:S04]  /*0c70*/  IMAD.WIDE.U32 R22, R23, -0x326172a9, RZ ;  /* 0xcd9e8d5717167825 */ /* 0x000fc800078e00ff */
[----:B------:R-:W-:Y:S01]  /*0c80*/  IMAD.HI.U32 R33, R18, -0x2daee0ad, RZ ;  /* 0xd2511f5312217827 */ /* 0x000fe200078e00ff */
[----:B------:R-:W-:-:S04]  /*0c90*/  LOP3.LUT R32, R23, R32, R27, 0x96, !PT ;  /* 0x0000002017207212 */ /* 0x000fc800078e961b */
[----:B------:R-:W-:Y:S01]  /*0ca0*/  LOP3.LUT R33, R33, R24, R26, 0x96, !PT ;  /* 0x0000001821217212 */ /* 0x000fe200078e961a */
[----:B------:R-:W-:Y:S01]  /*0cb0*/  IMAD.MOV.U32 R24, RZ, RZ, R32 ;  /* 0x000000ffff187224 */ /* 0x000fe200078e0020 */
[----:B------:R-:W-:Y:S05]  /*0cc0*/  @!P0 BRA `(.L_x_24) ;  /* 0x0000010000008947 */ /* 0x000fea0003800000 */
[----:B------:R-:W-:-:S13]  /*0cd0*/  ISETP.NE.AND P0, PT, R30, 0x2, PT ;  /* 0x000000021e00780c */ /* 0x000fda0003f05270 */
[----:B------:R-:W-:Y:S05]  /*0ce0*/  @!P0 BRA `(.L_x_25) ;  /* 0x000000a000008947 */ /* 0x000fea0003800000 */
[----:B------:R-:W-:Y:S01]  /*0cf0*/  ISETP.NE.AND P0, PT, R30, 0x3, PT ;  /* 0x000000031e00780c */ /* 0x000fe20003f05270 */
[----:B------:R-:W-:Y:S02]  /*0d00*/  IMAD.MOV.U32 R43, RZ, RZ, R34 ;  /* 0x000000ffff2b7224 */ /* 0x000fe400078e0022 */
[----:B------:R-:W-:Y:S02]  /*0d10*/  IMAD.MOV.U32 R40, RZ, RZ, R32 ;  /* 0x000000ffff287224 */ /* 0x000fe400078e0020 */
[----:B------:R-:W-:Y:S02]  /*0d20*/  IMAD.MOV.U32 R25, RZ, RZ, R22 ;  /* 0x000000ffff197224 */ /* 0x000fe400078e0016 */
[----:B------:R-:W-:-:S06]  /*0d30*/  IMAD.MOV.U32 R24, RZ, RZ, R33 ;  /* 0x000000ffff187224 */ /* 0x000fcc00078e0021 */
[----:B------:R-:W-:Y:S02]  /*0d40*/  @P0 IMAD.MOV.U32 R43, RZ, RZ, R35 ;  /* 0x000000ffff2b0224 */ /* 0x000fe400078e0023 */
[----:B------:R-:W-:Y:S02]  /*0d50*/  @P0 IMAD.MOV.U32 R40, RZ, RZ, R36 ;  /* 0x000000ffff280224 */ /* 0x000fe400078e0024 */
[----:B------:R-:W-:Y:S02]  /*0d60*/  @P0 IMAD.MOV.U32 R25, RZ, RZ, R37 ;  /* 0x000000ffff190224 */ /* 0x000fe400078e0025 */
[----:B------:R-:W-:Y:S01]  /*0d70*/  @P0 IMAD.MOV.U32 R24, RZ, RZ, R34 ;  /* 0x000000ffff180224 */ /* 0x000fe200078e0022 */
[----:B------:R-:W-:Y:S05]  /*0d80*/  BRA `(.L_x_24) ;  /* 0x0000004000007947 */ /* 0x000fea0003800000 */
.L_x_25:
[----:B------:R-:W-:Y:S02]  /*0d90*/  IMAD.MOV.U32 R43, RZ, RZ, R37 ;  /* 0x000000ffff2b7224 */ /* 0x000fe400078e0025 */
[----:B------:R-:W-:Y:S02]  /*0da0*/  IMAD.MOV.U32 R40, RZ, RZ, R34 ;  /* 0x000000ffff287224 */ /* 0x000fe400078e0022 */
[----:B------:R-:W-:-:S02]  /*0db0*/  IMAD.MOV.U32 R25, RZ, RZ, R32 ;  /* 0x000000ffff197224 */ /* 0x000fc400078e0020 */
[----:B------:R-:W-:Y:S02]  /*0dc0*/  IMAD.MOV.U32 R24, RZ, RZ, R22 ;  /* 0x000000ffff187224 */ /* 0x000fe400078e0016 */
.L_x_24:
[----:B------:R-:W-:Y:S01]  /*0dd0*/  IMAD.MOV.U32 R35, RZ, RZ, c[0x0][0x0] ;  /* 0x00000000ff237624 */ /* 0x000fe200078e00ff */
[----:B------:R-:W-:Y:S01]  /*0de0*/  ISETP.GE.U32.AND P3, PT, R12, c[0x0][0x160], PT ;  /* 0x000058000c007a0c */ /* 0x000fe20003f66070 */
[----:B------:R0:W1:Y:S01]  /*0df0*/  I2F.U32 R34, R40 ;  /* 0x0000002800227306 */ /* 0x0000620000201000 */
[----:B------:R-:W-:Y:S01]  /*0e00*/  BSSY B0, `(.L_x_26) ;  /* 0x0000020000007945 */ /* 0x000fe20003800000 */
[----:B------:R-:W-:Y:S01]  /*0e10*/  IMAD R35, R35, c[0x0][0xc], RZ ;  /* 0x0000030023237a24 */ /* 0x000fe200078e02ff */
[----:B------:R-:W-:-:S03]  /*0e20*/  ISETP.GE.AND.EX P3, PT, R13, c[0x0][0x164], PT, P3 ;  /* 0x000059000d007a0c */ /* 0x000fc60003f66330 */
[C---:B------:R-:W-:Y:S01]  /*0e30*/  IMAD R41, R35.reuse, 0x3, RZ ;  /* 0x0000000323297824 */ /* 0x040fe200078e02ff */
[CC--:B------:R-:W-:Y:S01]  /*0e40*/  IADD3 R36, P1, R35.reuse, R12.reuse, RZ ;  /* 0x0000000c23247210 */ /* 0x0c0fe20007f3e0ff */
[----:B------:R0:W2:Y:S01]  /*0e50*/  I2F.U32 R37, R25 ;  /* 0x0000001900257306 */ /* 0x0000a20000201000 */
[----:B------:R-:W-:Y:S02]  /*0e60*/  LEA R38, P2, R35, R12, 0x1 ;  /* 0x0000000c23267211 */ /* 0x000fe400078408ff */
[----:B------:R-:W-:Y:S01]  /*0e70*/  ISETP.GE.U32.AND P0, PT, R36, c[0x0][0x160], PT ;  /* 0x0000580024007a0c */ /* 0x000fe20003f06070 */
[--C-:B------:R-:W-:Y:S01]  /*0e80*/  IMAD.X R39, RZ, RZ, R13.reuse, P1 ;  /* 0x000000ffff277224 */ /* 0x100fe200008e060d */
[----:B------:R-:W-:Y:S01]  /*0e90*/  ISETP.GE.U32.AND P1, PT, R38, c[0x0][0x160], PT ;  /* 0x0000580026007a0c */ /* 0x000fe20003f26070 */
[----:B------:R-:W-:Y:S02]  /*0ea0*/  IMAD.X R42, RZ, RZ, R13, P2 ;  /* 0x000000ffff2a7224 */ /* 0x000fe400010e060d */
[----:B------:R0:W3:Y:S01]  /*0eb0*/  I2F.U32 R40, R24 ;  /* 0x0000001800287306 */ /* 0x0000e20000201000 */
[----:B------:R-:W-:-:S02]  /*0ec0*/  ISETP.GE.AND.EX P0, PT, R39, c[0x0][0x164], PT, P0 ;  /* 0x0000590027007a0c */ /* 0x000fc40003f06300 */
[----:B------:R-:W-:Y:S02]  /*0ed0*/  IADD3 R39, P4, R41, R12, RZ ;  /* 0x0000000c29277210 */ /* 0x000fe40007f9e0ff */
[----:B------:R-:W-:Y:S02]  /*0ee0*/  ISETP.GE.AND.EX P1, PT, R42, c[0x0][0x164], PT, P1 ;  /* 0x000059002a007a0c */ /* 0x000fe40003f26310 */
[----:B------:R-:W-:Y:S01]  /*0ef0*/  ISETP.GE.U32.AND P2, PT, R39, c[0x0][0x160], PT ;  /* 0x0000580027007a0c */ /* 0x000fe20003f46070 */
[----:B------:R-:W-:-:S05]  /*0f00*/  IMAD.X R41, RZ, RZ, R13, P4 ;  /* 0x000000ffff297224 */ /* 0x000fca00020e060d */
[----:B------:R-:W-:Y:S01]  /*0f10*/  ISETP.GE.AND.EX P2, PT, R41, c[0x0][0x164], PT, P2 ;  /* 0x0000590029007a0c */ /* 0x000fe20003f46320 */
[----:B------:R-:W-:Y:S01]  /*0f20*/  IMAD.MOV.U32 R41, RZ, RZ, 0x2f800000 ;  /* 0x2f800000ff297424 */ /* 0x000fe200078e00ff */
[----:B------:R-:W-:Y:S06]  /*0f30*/  @P3 BRA `(.L_x_27) ;  /* 0x000000c000003947 */ /* 0x000fec0003800000 */
[----:B012---:R-:W0:Y:S01]  /*0f40*/  I2F.U32 R24, R43 ;  /* 0x0000002b00187306 */ /* 0x007e220000201000 */
[----:B------:R-:W-:Y:S02]  /*0f50*/  IMAD R25, R12, c[0x0][0x190], RZ ;  /* 0x000064000c197a24 */ /* 0x000fe400078e02ff */
[----:B0-----:R-:W-:-:S04]  /*0f60*/  FFMA.FTZ R24, R24, R41, 1.1641532182693481445e-10 ;  /* 0x2f00000018187423 */ /* 0x001fc80000010029 */
[----:B------:R-:W-:-:S05]  /*0f70*/  FFMA.FTZ R24, R24, c[0x0][0x194], R31 ;  /* 0x0000650018187a23 */ /* 0x000fca000001001f */
[----:B------:R-:W-:-:S04]  /*0f80*/  F2FP.BF16.PACK_AB R24, RZ, R24 ;  /* 0x00000018ff18723e */ /* 0x000fc800000010ff */
[----:B------:R-:W-:Y:S02]  /*0f90*/  PRMT R42, R24, 0x7610, R42 ;  /* 0x00007610182a7816 */ /* 0x000fe4000000002a */
[C---:B------:R-:W-:Y:S02]  /*0fa0*/  IADD3 R24, P4, R25.reuse, c[0x0][0x188], RZ ;  /* 0x0000620019187a10 */ /* 0x040fe40007f9e0ff */
[----:B------:R-:W-:Y:S02]  /*0fb0*/  PRMT R43, RZ, 0x5410, R42 ;  /* 0x00005410ff2b7816 */ /* 0x000fe4000000002a */
[----:B------:R-:W-:Y:S02]  /*0fc0*/  LEA.HI.X.SX32 R25, R25, c[0x0][0x18c], 0x1, P4 ;  /* 0x0000630019197a11 */ /* 0x000fe400020f0eff */
[----:B------:R-:W-:-:S04]  /*0fd0*/  FSETP.NEU.FTZ.AND P3, PT, R43, UR4, PT ;  /* 0x000000042b007c0b */ /* 0x000fc8000bf7d000 */
[----:B------:R-:W-:-:S05]  /*0fe0*/  SEL R42, R21, R42, !P3 ;  /* 0x0000002a152a7207 */ /* 0x000fca0005800000 */
[----:B------:R0:W-:Y:S04]  /*0ff0*/  STG.E.U16 [R24.64], R42 ;  /* 0x0000002a18007986 */ /* 0x0001e8000c101508 */
.L_x_27:
[----:B012---:R-:W-:Y:S05]  /*1000*/  BSYNC B0 ;  /* 0x0000000000007941 */ /* 0x007fea0003800000 */
.L_x_26:
[----:B------:R-:W-:Y:S01]  /*1010*/  BSSY B0, `(.L_x_28) ;  /* 0x000000d000007945 */ /* 0x000fe20003800000 */
[----:B------:R-:W-:Y:S01]  /*1020*/  FFMA.FTZ R24, R34, R41, 1.1641532182693481445e-10 ;  /* 0x2f00000022187423 */ /* 0x000fe20000010029 */
[----:B------:R-:W-:Y:S05]  /*1030*/  @P0 BRA `(.L_x_29) ;  /* 0x000000a000000947 */ /* 0x000fea0003800000 */
[----:B------:R-:W-:Y:S02]  /*1040*/  FFMA.FTZ R24, R24, c[0x0][0x194], R31 ;  /* 0x0000650018187a23 */ /* 0x000fe4000001001f */
[----:B------:R-:W-:-:S03]  /*1050*/  IMAD R36, R36, c[0x0][0x190], RZ ;  /* 0x0000640024247a24 */ /* 0x000fc600078e02ff */
[----:B------:R-:W-:-:S04]  /*1060*/  F2FP.BF16.PACK_AB R24, RZ, R24 ;  /* 0x00000018ff18723e */ /* 0x000fc800000010ff */
[----:B------:R-:W-:Y:S02]  /*1070*/  PRMT R34, R24, 0x7610, R34 ;  /* 0x0000761018227816 */ /* 0x000fe40000000022 */
[----:B------:R-:W-:Y:S02]  /*1080*/  IADD3 R24, P3, R36, c[0x0][0x188], RZ ;  /* 0x0000620024187a10 */ /* 0x000fe40007f7e0ff */
[----:B------:R-:W-:-:S04]  /*1090*/  PRMT R25, RZ, 0x5410, R34 ;  /* 0x00005410ff197816 */ /* 0x000fc80000000022 */
[----:B------:R-:W-:Y:S02]  /*10a0*/  FSETP.NEU.FTZ.AND P0, PT, R25, UR4, PT ;  /* 0x0000000419007c0b */ /* 0x000fe4000bf1d000 */
[----:B------:R-:W-:Y:S02]  /*10b0*/  LEA.HI.X.SX32 R25, R36, c[0x0][0x18c], 0x1, P3 ;  /* 0x0000630024197a11 */ /* 0x000fe400018f0eff */
[----:B------:R-:W-:-:S05]  /*10c0*/  SEL R43, R21, R34, !P0 ;  /* 0x00000022152b7207 */ /* 0x000fca0004000000 */
[----:B------:R0:W-:Y:S04]  /*10d0*/  STG.E.U16 [R24.64], R43 ;  /* 0x0000002b18007986 */ /* 0x0001e8000c101508 */
.L_x_29:
[----:B------:R-:W-:Y:S05]  /*10e0*/  BSYNC B0 ;  /* 0x0000000000007941 */ /* 0x000fea0003800000 */
.L_x_28:
[----:B------:R-:W-:Y:S01]  /*10f0*/  BSSY B0, `(.L_x_30) ;  /* 0x000000d000007945 */ /* 0x000fe20003800000 */
[----:B0-----:R-:W-:Y:S01]  /*1100*/  FFMA.FTZ R24, R37, R41, 1.1641532182693481445e-10 ;  /* 0x2f00000025187423 */ /* 0x001fe20000010029 */
        /* <DEDUP_REMOVED lines=11> */
.L_x_31:
[----:B------:R-:W-:Y:S05]  /*11c0*/  BSYNC B0 ;  /* 0x0000000000007941 */ /* 0x000fea0003800000 */
.L_x_30:
[----:B0--3--:R-:W-:Y:S01]  /*11d0*/  FFMA.FTZ R24, R40, R41, 1.1641532182693481445e-10 ;  /* 0x2f00000028187423 */ /* 0x009fe20000010029 */
        /* <DEDUP_REMOVED lines=11> */
.L_x_32:
[----:B------:R-:W-:Y:S01]  /*1290*/  LEA R12, P0, R35, R12, 0x2 ;  /* 0x0000000c230c7211 */ /* 0x000fe200078010ff */
[----:B------:R-:W-:Y:S01]  /*12a0*/  WARPSYNC 0xffffffff ;  /* 0xffffffff00007948 */ /* 0x000fe20003800000 */
[----:B------:R-:W-:Y:S01]  /*12b0*/  BAR.SYNC.DEFER_BLOCKING 0x0 ;  /* 0x0000000000007b1d */ /* 0x000fe20000010000 */
[----:B------:R-:W-:Y:S02]  /*12c0*/  IMAD.MOV.U32 R36, RZ, RZ, R22 ;  /* 0x000000ffff247224 */ /* 0x000fe400078e0016 */
[----:B------:R-:W-:Y:S01]  /*12d0*/  IMAD.X R13, RZ, RZ, R13, P0 ;  /* 0x000000ffff0d7224 */ /* 0x000fe200000e060d */
[----:B------:R-:W-:Y:S01]  /*12e0*/  ISETP.GE.U32.AND P0, PT, R12, R19, PT ;  /* 0x000000130c00720c */ /* 0x000fe20003f06070 */
[----:B------:R-:W-:Y:S02]  /*12f0*/  IMAD.MOV.U32 R35, RZ, RZ, R32 ;  /* 0x000000ffff237224 */ /* 0x000fe400078e0020 */
[----:B0-----:R-:W-:Y:S01]  /*1300*/  IMAD.MOV.U32 R37, RZ, RZ, R33 ;  /* 0x000000ffff257224 */ /* 0x001fe200078e0021 */
[----:B------:R-:W-:-:S13]  /*1310*/  ISETP.GE.AND.EX P0, PT, R13, R20, PT, P0 ;  /* 0x000000140d00720c */ /* 0x000fda0003f06300 */
[----:B------:R-:W-:Y:S05]  /*1320*/  @!P0 BRA `(.L_x_33) ;  /* 0xfffff59000008947 */ /* 0x000fea000383ffff */
[----:B------:R-:W-:Y:S05]  /*1330*/  EXIT ;  /* 0x000000000000794d */ /* 0x000fea0003800000 */
        .weak           $__internal_1_$__cuda_sm20_div_s64
        .type           $__internal_1_$__cuda_sm20_div_s64,@function
        .size           $__internal_1_$__cuda_sm20_div_s64,(.L_x_253 - $__internal_1_$__cuda_sm20_div_s64)
$__internal_1_$__cuda_sm20_div_s64:
[----:B------:R-:W-:Y:S02]  /*1340*/  UMOV UR5, URZ ;  /* 0x0000003f00057c82 */ /* 0x000fe40008000000 */
[----:B------:R-:W0:Y:S08]  /*1350*/  I2F.U64.RP R19, UR4 ;  /* 0x0000000400137d12 */ /* 0x000e300008309000 */
[----:B0-----:R-:W0:Y:S02]  /*1360*/  MUFU.RCP R19, R19 ;  /* 0x0000001300137308 */ /* 0x001e240000001000 */
[----:B0-----:R-:W-:-:S06]  /*1370*/  IADD3 R20, R19, 0x1ffffffe, RZ ;  /* 0x1ffffffe13147810 */ /* 0x001fcc0007ffe0ff */
[----:B------:R-:W0:Y:S02]  /*1380*/  F2I.U64.TRUNC R20, R20 ;  /* 0x0000001400147311 */ /* 0x000e24000020d800 */
[----:B0-----:R-:W-:-:S04]  /*1390*/  IMAD.WIDE.U32 R22, R20, UR4, RZ ;  /* 0x0000000414167c25 */ /* 0x001fc8000f8e00ff */
[----:B------:R-:W-:Y:S01]  /*13a0*/  IMAD R23, R21, UR4, R23 ;  /* 0x0000000415177c24 */ /* 0x000fe2000f8e0217 */
[----:B------:R-:W-:-:S05]  /*13b0*/  IADD3 R27, P0, RZ, -R22, RZ ;  /* 0x80000016ff1b7210 */ /* 0x000fca0007f1e0ff */
[----:B------:R-:W-:-:S04]  /*13c0*/  IMAD.HI.U32 R22, R20, R27, RZ ;  /* 0x0000001b14167227 */ /* 0x000fc800078e00ff */
[----:B------:R-:W-:Y:S02]  /*13d0*/  IMAD.X R29, RZ, RZ, ~R23, P0 ;  /* 0x000000ffff1d7224 */ /* 0x000fe400000e0e17 */
[----:B------:R-:W-:Y:S02]  /*13e0*/  IMAD.MOV.U32 R23, RZ, RZ, R20 ;  /* 0x000000ffff177224 */ /* 0x000fe400078e0014 */
[-C--:B------:R-:W-:Y:S02]  /*13f0*/  IMAD R33, R21, R29.reuse, RZ ;  /* 0x0000001d15217224 */ /* 0x080fe400078e02ff */
[----:B------:R-:W-:-:S04]  /*1400*/  IMAD.WIDE.U32 R22, P0, R20, R29, R22 ;  /* 0x0000001d14167225 */ /* 0x000fc80007800016 */
[----:B------:R-:W-:-:S04]  /*1410*/  IMAD.HI.U32 R19, R21, R29, RZ ;  /* 0x0000001d15137227 */ /* 0x000fc800078e00ff */
[----:B------:R-:W-:-:S04]  /*1420*/  IMAD.HI.U32 R22, P1, R21, R27, R22 ;  /* 0x0000001b15167227 */ /* 0x000fc80007820016 */
[----:B------:R-:W-:Y:S01]  /*1430*/  IMAD.X R19, R19, 0x1, R21, P0 ;  /* 0x0000000113137824 */ /* 0x000fe200000e0615 */
[----:B------:R-:W-:-:S04]  /*1440*/  IADD3 R23, P2, R33, R22, RZ ;  /* 0x0000001621177210 */ /* 0x000fc80007f5e0ff */
[----:B------:R-:W-:Y:S01]  /*1450*/  IADD3.X R27, RZ, RZ, R19, P2, P1 ;  /* 0x000000ffff1b7210 */ /* 0x000fe200017e2413 */
[----:B------:R-:W-:Y:S01]  /*1460*/  IMAD.WIDE.U32 R20, R23, UR4, RZ ;  /* 0x0000000417147c25 */ /* 0x000fe2000f8e00ff */
[----:B------:R-:W-:Y:S02]  /*1470*/  ISETP.LE.AND P1, PT, RZ, UR7, PT ;  /* 0x00000007ff007c0c */ /* 0x000fe4000bf23270 */
[----:B------:R-:W-:Y:S02]  /*1480*/  IADD3 R19, P4, RZ, -UR6, RZ ;  /* 0x80000006ff137c10 */ /* 0x000fe4000ff9e0ff */
[----:B------:R-:W-:Y:S01]  /*1490*/  IADD3 R29, P0, RZ, -R20, RZ ;  /* 0x80000014ff1d7210 */ /* 0x000fe20007f1e0ff */
[----:B------:R-:W-:Y:S01]  /*14a0*/  IMAD R20, R27, UR4, R21 ;  /* 0x000000041b147c24 */ /* 0x000fe2000f8e0215 */
[----:B------:R-:W-:Y:S01]  /*14b0*/  SEL R19, R19, UR6, !P1 ;  /* 0x0000000613137c07 */ /* 0x000fe2000c800000 */
[----:B------:R-:W-:Y:S02]  /*14c0*/  IMAD.X R28, RZ, RZ, ~UR7, P4 ;  /* 0x80000007ff1c7e24 */ /* 0x000fe4000a0e06ff */
[----:B------:R-:W-:-:S03]  /*14d0*/  IMAD.HI.U32 R22, R23, R29, RZ ;  /* 0x0000001d17167227 */ /* 0x000fc600078e00ff */
[----:B------:R-:W-:Y:S01]  /*14e0*/  SEL R28, R28, UR7, !P1 ;  /* 0x000000071c1c7c07 */ /* 0x000fe2000c800000 */
[----:B------:R-:W-:-:S04]  /*14f0*/  IMAD.X R20, RZ, RZ, ~R20, P0 ;  /* 0x000000ffff147224 */ /* 0x000fc800000e0e14 */
[----:B------:R-:W-:-:S04]  /*1500*/  IMAD.WIDE.U32 R22, P0, R23, R20, R22 ;  /* 0x0000001417167225 */ /* 0x000fc80007800016 */
[C---:B------:R-:W-:Y:S02]  /*1510*/  IMAD R21, R27.reuse, R20, RZ ;  /* 0x000000141b157224 */ /* 0x040fe400078e02ff */
[----:B------:R-:W-:-:S04]  /*1520*/  IMAD.HI.U32 R22, P2, R27, R29, R22 ;  /* 0x0000001d1b167227 */ /* 0x000fc80007840016 */
[----:B------:R-:W-:Y:S01]  /*1530*/  IMAD.HI.U32 R20, R27, R20, RZ ;  /* 0x000000141b147227 */ /* 0x000fe200078e00ff */
[----:B------:R-:W-:-:S03]  /*1540*/  IADD3 R22, P3, R21, R22, RZ ;  /* 0x0000001615167210 */ /* 0x000fc60007f7e0ff */
[----:B------:R-:W-:Y:S02]  /*1550*/  IMAD.X R27, R20, 0x1, R27, P0 ;  /* 0x00000001141b7824 */ /* 0x000fe400000e061b */
[----:B------:R-:W-:-:S03]  /*1560*/  IMAD.HI.U32 R20, R22, R19, RZ ;  /* 0x0000001316147227 */ /* 0x000fc600078e00ff */
[----:B------:R-:W-:Y:S01]  /*1570*/  IADD3.X R27, RZ, RZ, R27, P3, P2 ;  /* 0x000000ffff1b7210 */ /* 0x000fe20001fe441b */
[----:B------:R-:W-:-:S04]  /*1580*/  IMAD.MOV.U32 R21, RZ, RZ, RZ ;  /* 0x000000ffff157224 */ /* 0x000fc800078e00ff */
[----:B------:R-:W-:-:S04]  /*1590*/  IMAD.WIDE.U32 R20, R22, R28, R20 ;  /* 0x0000001c16147225 */ /* 0x000fc800078e0014 */
[C---:B------:R-:W-:Y:S02]  /*15a0*/  IMAD R23, R27.reuse, R28, RZ ;  /* 0x0000001c1b177224 */ /* 0x040fe400078e02ff */
[----:B------:R-:W-:-:S04]  /*15b0*/  IMAD.HI.U32 R20, P0, R27, R19, R20 ;  /* 0x000000131b147227 */ /* 0x000fc80007800014 */
[----:B------:R-:W-:Y:S01]  /*15c0*/  IMAD.HI.U32 R27, R27, R28, RZ ;  /* 0x0000001c1b1b7227 */ /* 0x000fe200078e00ff */
[----:B------:R-:W-:-:S03]  /*15d0*/  IADD3 R22, P2, R23, R20, RZ ;  /* 0x0000001417167210 */ /* 0x000fc60007f5e0ff */
[----:B------:R-:W-:-:S04]  /*15e0*/  IMAD.X R20, RZ, RZ, R27, P0 ;  /* 0x000000ffff147224 */ /* 0x000fc800000e061b */
[----:B------:R-:W-:Y:S02]  /*15f0*/  IMAD.X R23, RZ, RZ, R20, P2 ;  /* 0x000000ffff177224 */ /* 0x000fe400010e0614 */
[----:B------:R-:W-:-:S04]  /*1600*/  IMAD.WIDE.U32 R20, R22, UR4, RZ ;  /* 0x0000000416147c25 */ /* 0x000fc8000f8e00ff */
[----:B------:R-:W-:Y:S01]  /*1610*/  IMAD R21, R23, UR4, R21 ;  /* 0x0000000417157c24 */ /* 0x000fe2000f8e0215 */
[----:B------:R-:W-:Y:S02]  /*1620*/  IADD3 R20, P0, -R20, R19, RZ ;  /* 0x0000001314147210 */ /* 0x000fe40007f1e1ff */
[----:B------:R-:W-:-:S03]  /*1630*/  IADD3 R19, P3, R22, 0x1, RZ ;  /* 0x0000000116137810 */ /* 0x000fc60007f7e0ff */
[----:B------:R-:W-:Y:S01]  /*1640*/  IMAD.X R28, R28, 0x1, ~R21, P0 ;  /* 0x000000011c1c7824 */ /* 0x000fe200000e0e15 */
[C---:B------:R-:W-:Y:S02]  /*1650*/  ISETP.GE.U32.AND P0, PT, R20.reuse, UR4, PT ;  /* 0x0000000414007c0c */ /* 0x040fe4000bf06070 */
[----:B------:R-:W-:Y:S02]  /*1660*/  IADD3 R21, P2, R20, -UR4, RZ ;  /* 0x8000000414157c10 */ /* 0x000fe4000ff5e0ff */
[C---:B------:R-:W-:Y:S02]  /*1670*/  ISETP.GE.U32.AND.EX P0, PT, R28.reuse, RZ, PT, P0 ;  /* 0x000000ff1c00720c */ /* 0x040fe40003f06100 */
[----:B------:R-:W-:Y:S02]  /*1680*/  IADD3.X R27, R28, -0x1, RZ, P2, !PT ;  /* 0xffffffff1c1b7810 */ /* 0x000fe400017fe4ff */
[----:B------:R-:W-:Y:S01]  /*1690*/  SEL R21, R21, R20, P0 ;  /* 0x0000001415157207 */ /* 0x000fe20000000000 */
[----:B------:R-:W-:Y:S01]  /*16a0*/  IMAD.X R20, RZ, RZ, R23, P3 ;  /* 0x000000ffff147224 */ /* 0x000fe200018e0617 */
[----:B------:R-:W-:-:S02]  /*16b0*/  SEL R19, R19, R22, P0 ;  /* 0x0000001613137207 */ /* 0x000fc40000000000 */
[----:B------:R-:W-:Y:S02]  /*16c0*/  SEL R27, R27, R28, P0 ;  /* 0x0000001c1b1b7207 */ /* 0x000fe40000000000 */
[----:B------:R-:W-:Y:S02]  /*16d0*/  ISETP.GE.U32.AND P2, PT, R21, UR4, PT ;  /* 0x0000000415007c0c */ /* 0x000fe4000bf46070 */
[----:B------:R-:W-:Y:S02]  /*16e0*/  SEL R22, R20, R23, P0 ;  /* 0x0000001714167207 */ /* 0x000fe40000000000 */
[----:B------:R-:W-:Y:S02]  /*16f0*/  IADD3 R20, P3, R19, 0x1, RZ ;  /* 0x0000000113147810 */ /* 0x000fe40007f7e0ff */
[----:B------:R-:W-:Y:S01]  /*1700*/  ISETP.GE.U32.AND.EX P0, PT, R27, RZ, PT, P2 ;  /* 0x000000ff1b00720c */ /* 0x000fe20003f06120 */
[----:B------:R-:W-:Y:S02]  /*1710*/  IMAD.MOV.U32 R27, RZ, RZ, 0x0 ;  /* 0x00000000ff1b7424 */ /* 0x000fe400078e00ff */
[----:B------:R-:W-:Y:S01]  /*1720*/  IMAD.X R21, RZ, RZ, R22, P3 ;  /* 0x000000ffff157224 */ /* 0x000fe200018e0616 */
[----:B------:R-:W-:-:S04]  /*1730*/  SEL R20, R20, R19, P0 ;  /* 0x0000001314147207 */ /* 0x000fc80000000000 */
[----:B------:R-:W-:Y:S02]  /*1740*/  SEL R21, R21, R22, P0 ;  /* 0x0000001615157207 */ /* 0x000fe40000000000 */
[-C--:B------:R-:W-:Y:S02]  /*1750*/  IADD3 R19, P2, RZ, -R20.reuse, RZ ;  /* 0x80000014ff137210 */ /* 0x080fe40007f5e0ff */
[----:B------:R-:W-:Y:S02]  /*1760*/  ISETP.NE.U32.AND P0, PT, RZ, UR4, PT ;  /* 0x00000004ff007c0c */ /* 0x000fe4000bf05070 */
[----:B------:R-:W-:Y:S01]  /*1770*/  SEL R20, R19, R20, !P1 ;  /* 0x0000001413147207 */ /* 0x000fe20004800000 */
[----:B------:R-:W-:Y:S01]  /*1780*/  IMAD.X R22, RZ, RZ, ~R21, P2 ;  /* 0x000000ffff167224 */ /* 0x000fe200010e0e15 */
[----:B------:R-:W-:-:S04]  /*1790*/  ISETP.NE.AND.EX P0, PT, RZ, RZ, PT, P0 ;  /* 0x000000ffff00720c */ /* 0x000fc80003f05300 */
[----:B------:R-:W-:Y:S02]  /*17a0*/  SEL R21, R22, R21, !P1 ;  /* 0x0000001516157207 */ /* 0x000fe40004800000 */
[----:B------:R-:W-:Y:S02]  /*17b0*/  SEL R20, R20, 0xffffffff, P0 ;  /* 0xffffffff14147807 */ /* 0x000fe40000000000 */
[----:B------:R-:W-:Y:S01]  /*17c0*/  SEL R21, R21, 0xffffffff, P0 ;  /* 0xffffffff15157807 */ /* 0x000fe20000000000 */
[----:B------:R-:W-:Y:S06]  /*17d0*/  RET.REL.NODEC R26 `(_ZN2at6native55_GLOBAL__N__1da31dc6_22_DistributionUniform_cu_67fa25cf43distribution_elementwise_grid_stride_kernelIfLi4EZNS0_9templates4cuda21uniform_and_transformIN3c108BFloat16EfPNS_17CUDAGeneratorImplEZZZNS4_14uniform_kernelIS9_EEvRNS_18TensorIteratorBaseEddT_ENKUlvE_clEvENKUlvE2_clEvEUlfE_EEvSC_T1_T2_EUlP24curandStatePhilox4_32_10E0_ZNS1_27distribution_nullary_kernelIS7_f6float4S9_SL_SG_EEvSC_SI_RKT3_T4_EUlifE_EEvlNS_15PhiloxCudaStateESH_SI_) ;  /* 0xffffe8201a007950 */ /* 0x000fec0003c3ffff */
.L_x_34:
        /* <DEDUP_REMOVED lines=10> */
.L_x_253:


//--------------------- .text._ZN2at6native55_GLOBAL__N__1da31dc6_22_DistributionUniform_cu_67fa25cf43distribution_elementwise_grid_stride_kernelIfLi4EZNS0_9templates4cuda21uniform_and_transformIN3c108BFloat16EfPNS_17CUDAGeneratorImplEZZZNS4_14uniform_kernelIS9_EEvRNS_18TensorIteratorBaseEddT_ENKUlvE_clEvENKUlvE2_clEvEUlfE_EEvSC_T1_T2_EUlP24curandStatePhilox4_32_10E_ZNS1_27distribution_nullary_kernelIS7_f7double2S9_SL_SG_EEvSC_SI_RKT3_T4_EUlifE0_EEvlNS_15PhiloxCudaStateESH_SI_ --------------------------
	.section	.text._ZN2at6native55_GLOBAL__N__1da31dc6_22_DistributionUniform_cu_67fa25cf43distribution_elementwise_grid_stride_kernelIfLi4EZNS0_9templates4cuda21uniform_and_transformIN3c108BFloat16EfPNS_17CUDAGeneratorImplEZZZNS4_14uniform_kernelIS9_EEvRNS_18TensorIteratorBaseEddT_ENKUlvE_clEvENKUlvE2_clEvEUlfE_EEvSC_T1_T2_EUlP24curandStatePhilox4_32_10E_ZNS1_27distribution_nullary_kernelIS7_f7double2S9_SL_SG_EEvSC_SI_RKT3_T4_EUlifE0_EEvlNS_15PhiloxCudaStateESH_SI_,"ax",@progbits
	.sectioninfo	@"SHI_REGISTERS=40"
	.align	128
.text._ZN2at6native55_GLOBAL__N__1da31dc6_22_DistributionUniform_cu_67fa25cf43distribution_elementwise_grid_stride_kernelIfLi4EZNS0_9templates4cuda21uniform_and_transformIN3c108BFloat16EfPNS_17CUDAGeneratorImplEZZZNS4_14uniform_kernelIS9_EEvRNS_18TensorIteratorBaseEddT_ENKUlvE_clEvENKUlvE2_clEvEUlfE_EEvSC_T1_T2_EUlP24curandStatePhilox4_32_10E_ZNS1_27distribution_nullary_kernelIS7_f7double2S9_SL_SG_EEvSC_SI_RKT3_T4_EUlifE0_EEvlNS_15PhiloxCudaStateESH_SI_:
        .type           _ZN2at6native55_GLOBAL__N__1da31dc6_22_DistributionUniform_cu_67fa25cf43distribution_elementwise_grid_stride_kernelIfLi4EZNS0_9templates4cuda21uniform_and_transformIN3c108BFloat16EfPNS_17CUDAGeneratorImplEZZZNS4_14uniform_kernelIS9_EEvRNS_18TensorIteratorBaseEddT_ENKUlvE_clEvENKUlvE2_clEvEUlfE_EEvSC_T1_T2_EUlP24curandStatePhilox4_32_10E_ZNS1_27distribution_nullary_kernelIS7_f7double2S9_SL_SG_EEvSC_SI_RKT3_T4_EUlifE0_EEvlNS_15PhiloxCudaStateESH_SI_,@function
        .size           _ZN2at6native55_GLOBAL__N__1da31dc6_22_DistributionUniform_cu_67fa25cf43distribution_elementwise_grid_stride_kernelIfLi4EZNS0_9templates4cuda21uniform_and_transformIN3c108BFloat16EfPNS_17CUDAGeneratorImplEZZZNS4_14uniform_kernelIS9_EEvRNS_18TensorIteratorBaseEddT_ENKUlvE_clEvENKUlvE2_clEvEUlfE_EEvSC_T1_T2_EUlP24curandStatePhilox4_32_10E_ZNS1_27distribution_nullary_kernelIS7_f7double2S9_SL_SG_EEvSC_SI_RKT3_T4_EUlifE0_EEvlNS_15PhiloxCudaStateESH_SI_,(.L_x_255 - _ZN2at6native55_GLOBAL__N__1da31dc6_22_DistributionUniform_cu_67fa25cf43distribution_elementwise_grid_stride_kernelIfLi4EZNS0_9templates4cuda21uniform_and_transformIN3c108BFloat16EfPNS_17CUDAGeneratorImplEZZZNS4_14uniform_kernelIS9_EEvRNS_18TensorIteratorBaseEddT_ENKUlvE_clEvENKUlvE2_clEvEUlfE_EEvSC_T1_T2_EUlP24curandStatePhilox4_32_10E_ZNS1_27distribution_nullary_kernelIS7_f7double2S9_SL_SG_EEvSC_SI_RKT3_T4_EUlifE0_EEvlNS_15PhiloxCudaStateESH_SI_)
        .other          _ZN2at6native55_GLOBAL__N__1da31dc6_22_DistributionUniform_cu_67fa25cf43distribution_elementwise_grid_stride_kernelIfLi4EZNS0_9templates4cuda21uniform_and_transformIN3c108BFloat16EfPNS_17CUDAGeneratorImplEZZZNS4_14uniform_kernelIS9_EEvRNS_18TensorIteratorBaseEddT_ENKUlvE_clEvENKUlvE2_clEvEUlfE_EEvSC_T1_T2_EUlP24curandStatePhilox4_32_10E_ZNS1_27distribution_nullary_kernelIS7_f7double2S9_SL_SG_EEvSC_SI_RKT3_T4_EUlifE0_EEvlNS_15PhiloxCudaStateESH_SI_,@"STO_CUDA_ENTRY STV_DEFAULT"
_ZN2at6native55_GLOBAL__N__1da31dc6_22_DistributionUniform_cu_67fa25cf43distribution_elementwise_grid_stride_kernelIfLi4EZNS0_9templates4cuda21uniform_and_transformIN3c108BFloat16EfPNS_17CUDAGeneratorImplEZZZNS4_14uniform_kernelIS9_EEvRNS_18TensorIteratorBaseEddT_ENKUlvE_clEvENKUlvE2_clEvEUlfE_EEvSC_T1_T2_EUlP24curandStatePhilox4_32_10E_ZNS1_27distribution_nullary_kernelIS7_f7double2S9_SL_SG_EEvSC_SI_RKT3_T4_EUlifE0_EEvlNS_15PhiloxCudaStateESH_SI_:
        /* <DEDUP_REMOVED lines=71> */
[----:B------:R-:W-:Y:S02]  /*0470*/  IADD3 R11, R36, -0xe443238, RZ ;  /* 0xf1bbcdc8240b7810 */ /* 0x000fe40007ffe0ff */
[----:B------:R-:W-:Y:S01]  /*0480*/  ISETP.NE.U32.AND P0, PT, RZ, UR7, PT ;  /* 0x00000007ff007c0c */ /* 0x000fe2000bf05070 */
        /* <DEDUP_REMOVED lines=19> */
[----:B------:R-:W-:Y:S05]  /*05c0*/  CALL.REL.NOINC `($__internal_2_$__cuda_sm20_div_s64) ;  /* 0x0000432000007944 */ /* 0x000fea0003c00000 */
[----:B------:R-:W-:Y:S05]  /*05d0*/  BRA `(.L_x_36) ;  /* 0x0000016000007947 */ /* 0x000fea0003800000 */
.L_x_35:
        /* <DEDUP_REMOVED lines=22> */
.L_x_36:
        /* <DEDUP_REMOVED lines=15> */
[----:B------:R-:W-:Y:S01]  /*0830*/  ULDC.U16 UR4, c[0x0][0x32e] ;  /* 0x0000cb8000047ab9 */ /* 0x000fe20000000400 */
[----:B------:R-:W-:Y:S01]  /*0840*/  IMAD R21, R21, -0x326172a9, RZ ;  /* 0xcd9e8d5715157824 */ /* 0x000fe200078e02ff */
[----:B------:R-:W-:Y:S01]  /*0850*/  UPRMT UR4, URZ, 0x5410, UR4 ;  /* 0x000054103f047896 */ /* 0x000fe20008000004 */
[----:B------:R-:W-:Y:S02]  /*0860*/  LOP3.LUT R29, R18, 0x3, RZ, 0xc0, !PT ;  /* 0x00000003121d7812 */ /* 0x000fe400078ec0ff */
[----:B0-----:R-:W-:-:S05]  /*0870*/  PRMT R28, RZ, 0x5410, R27 ;  /* 0x00005410ff1c7816 */ /* 0x001fca000000001b */
[----:B------:R-:W-:-:S06]  /*0880*/  FADD.FTZ R16, R28, +QNAN ;  /* 0x7fc000001c107421 */ /* 0x000fcc0000010000 */
[----:B------:R-:W0:Y:S02]  /*0890*/  F2F.BF16.F32 R16, R16 ;  /* 0x0000001000107304 */ /* 0x000e240000202000 */
[----:B0-----:R-:W-:-:S04]  /*08a0*/  PRMT R17, RZ, 0x5410, R16 ;  /* 0x00005410ff117816 */ /* 0x001fc80000000010 */
[----:B------:R-:W-:-:S04]  /*08b0*/  FSETP.NEU.FTZ.AND P0, PT, R17, UR4, PT ;  /* 0x0000000411007c0b */ /* 0x000fc8000bf1d000 */
[----:B------:R-:W-:Y:S02]  /*08c0*/  SEL R30, R27, R16, !P0 ;  /* 0x000000101b1e7207 */ /* 0x000fe40004000000 */
.L_x_53:
        /* <DEDUP_REMOVED lines=13> */
.L_x_38:
[----:B------:R-:W-:Y:S05]  /*09a0*/  BSYNC B0 ;  /* 0x0000000000007941 */ /* 0x000fea0003800000 */
.L_x_37:
        /* <DEDUP_REMOVED lines=15> */
[----:B------:R-:W-:-:S03]  /*0aa0*/  IADD3 R33, R36, -0x255992d5, RZ ;  /* 0xdaa66d2b24217810 */ /* 0x000fc60007ffe0ff */
[----:B------:R-:W-:Y:S01]  /*0ab0*/  IMAD R18, R11, -0x2daee0ad, RZ ;  /* 0xd2511f530b127824 */ /* 0x000fe200078e02ff */
        /* <DEDUP_REMOVED lines=24> */
[----:B------:R-:W-:Y:S02]  /*0c40*/  LOP3.LUT R33, R17, R22, R33, 0x96, !PT ;  /* 0x0000001611217212 */ /* 0x000fe400078e9621 */
[----:B------:R-:W-:Y:S02]  /*0c50*/  IADD3 R17, R36, -0xe443238, RZ ;  /* 0xf1bbcdc824117810 */ /* 0x000fe40007ffe0ff */
        /* <DEDUP_REMOVED lines=8> */
[----:B------:R-:W-:-:S03]  /*0ce0*/  LOP3.LUT R31, R17, R22, R31, 0x96, !PT ;  /* 0x00000016111f7212 */ /* 0x000fc600078e961f */
[----:B------:R-:W-:Y:S01]  /*0cf0*/  IMAD.MOV.U32 R22, RZ, RZ, R21 ;  /* 0x000000ffff167224 */ /* 0x000fe200078e0015 */
[----:B------:R-:W-:Y:S02]  /*0d00*/  LOP3.LUT R32, R23, R32, R14, 0x96, !PT ;  /* 0x0000002017207212 */ /* 0x000fe400078e960e */
[----:B------:R-:W-:Y:S02]  /*0d10*/  MOV R23, R19 ;  /* 0x0000001300177202 */ /* 0x000fe40000000f00 */
        /* <DEDUP_REMOVED lines=9> */
[----:B------:R-:W-:Y:S05]  /*0db0*/  @!P0 BRA `(.L_x_39) ;  /* 0x0000009000008947 */ /* 0x000fea0003800000 */
[----:B------:R-:W-:Y:S01]  /*0dc0*/  IMAD.MOV.U32 R22, RZ, RZ, R20 ;  /* 0x000000ffff167224 */ /* 0x000fe200078e0014 */
[----:B------:R-:W-:Y:S01]  /*0dd0*/  MOV R23, R21 ;  /* 0x0000001500177202 */ /* 0x000fe20000000f00 */
[----:B------:R-:W-:Y:S01]  /*0de0*/  IMAD.MOV.U32 R33, RZ, RZ, R19 ;  /* 0x000000ffff217224 */ /* 0x000fe200078e0013 */
[----:B------:R-:W-:Y:S01]  /*0df0*/  MOV R34, R18 ;  /* 0x0000001200227202 */ /* 0x000fe20000000f00 */
[----:B------:R-:W-:Y:S05]  /*0e00*/  BRA `(.L_x_39) ;  /* 0x0000004000007947 */ /* 0x000fea0003800000 */
.L_x_40:
[----:B------:R-:W-:Y:S01]  /*0e10*/  IMAD.MOV.U32 R22, RZ, RZ, R19 ;  /* 0x000000ffff167224 */ /* 0x000fe200078e0013 */
[----:B------:R-:W-:Y:S01]  /*0e20*/  MOV R23, R18 ;  /* 0x0000001200177202 */ /* 0x000fe20000000f00 */
[----:B------:R-:W-:Y:S01]  /*0e30*/  IMAD.MOV.U32 R33, RZ, RZ, R31 ;  /* 0x000000ffff217224 */ /* 0x000fe200078e001f */
[----:B------:R-:W-:-:S05]  /*0e40*/  MOV R34, R16 ;  /* 0x0000001000227202 */ /* 0x000fca0000000f00 */
.L_x_39:
[----:B------:R-:W-:Y:S01]  /*0e50*/  IMAD.WIDE.U32 R34, R34, 0x200000, RZ ;  /* 0x0020000022227825 */ /* 0x000fe200078e00ff */
[----:B------:R-:W-:Y:S01]  /*0e60*/  ISETP.GE.U32.AND P0, PT, R12, c[0x0][0x160], PT ;  /* 0x000058000c007a0c */ /* 0x000fe20003f06070 */
[----:B------:R-:W-:Y:S01]  /*0e70*/  HFMA2.MMA R21, -RZ, RZ, 1.15625, 0 ;  /* 0x3ca00000ff157435 */ /* 0x000fe200000001ff */
[----:B------:R-:W-:Y:S01]  /*0e80*/  BSSY B0, `(.L_x_41) ;  /* 0x00000ec000007945 */ /* 0x000fe20003800000 */
[----:B------:R-:W-:Y:S01]  /*0e90*/  IMAD.MOV.U32 R20, RZ, RZ, 0x0 ;  /* 0x00000000ff147424 */ /* 0x000fe200078e00ff */
[----:B------:R-:W-:-:S02]  /*0ea0*/  LOP3.LUT R34, R34, R33, RZ, 0x3c, !PT ;  /* 0x0000002122227212 */ /* 0x000fc400078e3cff */
[----:B------:R-:W-:Y:S02]  /*0eb0*/  ISETP.GE.AND.EX P0, PT, R13, c[0x0][0x164], PT, P0 ;  /* 0x000059000d007a0c */ /* 0x000fe40003f06300 */
[----:B------:R-:W0:Y:S02]  /*0ec0*/  I2F.F64.U64 R18, R34 ;  /* 0x0000002200127312 */ /* 0x000e240000301800 */
[----:B0-----:R0:W1:-:S09]  /*0ed0*/  DFMA R18, R18, R20, 5.5511151231257827021e-17 ;  /* 0x3c9000001212742b */ /* 0x0010520000000014 */
[----:B------:R-:W-:Y:S05]  /*0ee0*/  @P0 BRA `(.L_x_42) ;  /* 0x00000e5000000947 */ /* 0x000fea0003800000 */
[----:B------:R-:W-:Y:S01]  /*0ef0*/  IMAD.WIDE.U32 R34, R23, 0x200000, RZ ;  /* 0x0020000017227825 */ /* 0x000fe200078e00ff */
[----:B------:R-:W-:-:S03]  /*0f00*/  ISETP.NE.AND P0, PT, RZ, c[0x0][0x188], PT ;  /* 0x00006200ff007a0c */ /* 0x000fc60003f05270 */
[----:B------:R-:W-:Y:S01]  /*0f10*/  IMAD.MOV.U32 R33, RZ, RZ, RZ ;  /* 0x000000ffff217224 */ /* 0x000fe200078e00ff */
[----:B------:R-:W-:-:S06]  /*0f20*/  LOP3.LUT R34, R34, R22, RZ, 0x3c, !PT ;  /* 0x0000001622227212 */ /* 0x000fcc00078e3cff */
[----:B------:R-:W2:Y:S02]  /*0f30*/  I2F.F64.U64 R34, R34 ;  /* 0x0000002200227312 */ /* 0x000ea40000301800 */
[----:B0-2---:R0:W2:Y:S01]  /*0f40*/  DFMA R20, R34, R20, 5.5511151231257827021e-17 ;  /* 0x3c9000002214742b */ /* 0x0050a20000000014 */
[----:B------:R-:W-:Y:S05]  /*0f50*/  @!P0 BRA `(.L_x_43) ;  /* 0x00000d2000008947 */ /* 0x000fea0003800000 */
[----:B------:R-:W-:Y:S01]  /*0f60*/  MOV R22, RZ ;  /* 0x000000ff00167202 */ /* 0x000fe20000000f00 */
[----:B------:R-:W-:-:S04]  /*0f70*/  IMAD.MOV.U32 R23, RZ, RZ, R12 ;  /* 0x000000ffff177224 */ /* 0x000fc800078e000c */
[----:B0-----:R-:W-:Y:S01]  /*0f80*/  IMAD.HI.U32 R35, R12, c[0x0][0x190], R22 ;  /* 0x000064000c237a27 */ /* 0x001fe200078e0016 */
[----:B------:R-:W-:-:S04]  /*0f90*/  MOV R22, c[0x0][0x188] ;  /* 0x0000620000167a02 */ /* 0x000fc80000000f00 */
[----:B------:R-:W-:Y:S02]  /*0fa0*/  ISETP.NE.AND P0, PT, R22, 0x1, PT ;  /* 0x000000011600780c */ /* 0x000fe40003f05270 */
        /* <DEDUP_REMOVED lines=193> */
[----:B------:R-:W-:-:S04]  /*1bc0*/  IMAD.MOV.U32 R34, RZ, RZ, RZ ;  /* 0x000000ffff227224 */ /* 0x000fc800078e00ff */
[----:B------:R-:W-:-:S05]  /*1bd0*/  IMAD.HI.U32 R22, R35, c[0x0][0x2a4], R34 ;  /* 0x0000a90023167a27 */ /* 0x000fca00078e0022 */
[----:B------:R-:W-:-:S03]  /*1be0*/  SHF.R.U32.HI R23, RZ, c[0x0][0x2a8], R22 ;  /* 0x0000aa00ff177a19 */ /* 0x000fc60000011616 */
[----:B------:R-:W-:Y:S02]  /*1bf0*/  @P0 MOV R22, RZ ;  /* 0x000000ff00160202 */ /* 0x000fe40000000f00 */
[----:B------:R-:W-:-:S03]  /*1c00*/  IMAD.MOV R34, RZ, RZ, -R23 ;  /* 0x000000ffff227224 */ /* 0x000fc600078e0a17 */
[----:B------:R-:W-:-:S04]  /*1c10*/  @P0 IMAD.HI.U32 R22, R23, c[0x0][0x2b0], R22 ;  /* 0x0000ac0017160a27 */ /* 0x000fc800078e0016 */
[----:B------:R-:W-:Y:S01]  /*1c20*/  IMAD R34, R34, c[0x0][0x2a0], R35 ;  /* 0x0000a80022227a24 */ /* 0x000fe200078e0223 */
[----:B------:R-:W-:-:S03]  /*1c30*/  @P0 SHF.R.U32.HI R22, RZ, c[0x0][0x2b4], R22 ;  /* 0x0000ad00ff160a19 */ /* 0x000fc60000011616 */
[----:B------:R-:W-:Y:S01]  /*1c40*/  IMAD R33, R34, c[0x0][0x314], R33 ;  /* 0x0000c50022217a24 */ /* 0x000fe200078e0221 */
[----:B------:R-:W-:-:S05]  /*1c50*/  @P0 IADD3 R22, -R22, RZ, RZ ;  /* 0x000000ff16160210 */ /* 0x000fca0007ffe1ff */
[----:B------:R-:W-:-:S04]  /*1c60*/  @P0 IMAD R22, R22, c[0x0][0x2ac], R23 ;  /* 0x0000ab0016160a24 */ /* 0x000fc800078e0217 */
[----:B------:R-:W-:-:S03]  /*1c70*/  @P0 IMAD R33, R22, c[0x0][0x318], R33 ;  /* 0x0000c60016210a24 */ /* 0x000fc600078e0221 */
.L_x_43:
[----:B--2---:R-:W2:Y:S01]  /*1c80*/  F2F.F32.F64 R23, R20 ;  /* 0x0000001400177310 */ /* 0x004ea20000301000 */
[----:B------:R-:W2:Y:S01]  /*1c90*/  DSETP.GEU.AND P0, PT, |R20|, c[0x2][0x0], PT ;  /* 0x008000001400762a */ /* 0x000ea20003f0e200 */
[----:B------:R-:W-:-:S13]  /*1ca0*/  IADD3 R22, P1, R33, c[0x0][0x320], RZ ;  /* 0x0000c80021167a10 */ /* 0x000fda0007f3e0ff */
[----:B--2---:R-:W-:-:S04]  /*1cb0*/  @!P0 FMUL R23, R23, 1.175494350822287508e-38 ;  /* 0x0080000017178820 */ /* 0x004fc80000400000 */
[----:B------:R-:W-:-:S05]  /*1cc0*/  FFMA.FTZ R23, R23, c[0x0][0x328], R28 ;  /* 0x0000ca0017177a23 */ /* 0x000fca000001001c */
[----:B------:R-:W-:-:S04]  /*1cd0*/  F2FP.BF16.PACK_AB R23, RZ, R23 ;  /* 0x00000017ff17723e */ /* 0x000fc800000010ff */
[----:B0-----:R-:W-:Y:S01]  /*1ce0*/  PRMT R34, R23, 0x7610, R34 ;  /* 0x0000761017227816 */ /* 0x001fe20000000022 */
[----:B------:R-:W-:-:S03]  /*1cf0*/  IMAD.X R23, RZ, RZ, c[0x0][0x324], P1 ;  /* 0x0000c900ff177624 */ /* 0x000fc600008e06ff */
[----:B------:R-:W-:-:S04]  /*1d00*/  PRMT R20, RZ, 0x5410, R34 ;  /* 0x00005410ff147816 */ /* 0x000fc80000000022 */
[----:B------:R-:W-:-:S04]  /*1d10*/  FSETP.NEU.FTZ.AND P0, PT, R20, UR4, PT ;  /* 0x0000000414007c0b */ /* 0x000fc8000bf1d000 */
[----:B------:R-:W-:-:S05]  /*1d20*/  SEL R33, R27, R34, !P0 ;  /* 0x000000221b217207 */ /* 0x000fca0004000000 */
[----:B------:R0:W-:Y:S04]  /*1d30*/  STG.E.U16 [R22.64], R33 ;  /* 0x0000002116007986 */ /* 0x0001e8000c101508 */
.L_x_42:
[----:B------:R-:W-:Y:S05]  /*1d40*/  BSYNC B0 ;  /* 0x0000000000007941 */ /* 0x000fea0003800000 */
.L_x_41:
        /* <DEDUP_REMOVED lines=220> */
[----:B------:R-:W-:-:S03]  /*2b10*/  @P0 IMAD R22, R21, c[0x0][0x318], R22 ;  /* 0x0000c60015160a24 */ /* 0x000fc600078e0216 */
.L_x_46:
[----:B-1----:R-:W0:Y:S01]  /*2b20*/  F2F.F32.F64 R21, R18 ;  /* 0x0000001200157310 */ /* 0x002e220000301000 */
[----:B------:R-:W0:Y:S01]  /*2b30*/  DSETP.GEU.AND P0, PT, |R18|, c[0x2][0x0], PT ;  /* 0x008000001200762a */ /* 0x000e220003f0e200 */
[----:B------:R-:W-:-:S13]  /*2b40*/  IADD3 R20, P1, R22, c[0x0][0x320], RZ ;  /* 0x0000c80016147a10 */ /* 0x000fda0007f3e0ff */
[----:B0-----:R-:W-:-:S04]  /*2b50*/  @!P0 FMUL R21, R21, 1.175494350822287508e-38 ;  /* 0x0080000015158820 */ /* 0x001fc80000400000 */
[----:B------:R-:W-:-:S05]  /*2b60*/  FFMA.FTZ R21, R21, c[0x0][0x328], R28 ;  /* 0x0000ca0015157a23 */ /* 0x000fca000001001c */
[----:B------:R-:W-:-:S04]  /*2b70*/  F2FP.BF16.PACK_AB R21, RZ, R21 ;  /* 0x00000015ff15723e */ /* 0x000fc800000010ff */
[----:B------:R-:W-:Y:S02]  /*2b80*/  PRMT R34, R21, 0x7610, R34 ;  /* 0x0000761015227816 */ /* 0x000fe40000000022 */
[----:B------:R-:W-:Y:S02]  /*2b90*/  IADD3.X R21, RZ, c[0x0][0x324], RZ, P1, !PT ;  /* 0x0000c900ff157a10 */ /* 0x000fe40000ffe4ff */
[----:B------:R-:W-:-:S04]  /*2ba0*/  PRMT R18, RZ, 0x5410, R34 ;  /* 0x00005410ff127816 */ /* 0x000fc80000000022 */
[----:B------:R-:W-:-:S04]  /*2bb0*/  FSETP.NEU.FTZ.AND P0, PT, R18, UR4, PT ;  /* 0x0000000412007c0b */ /* 0x000fc8000bf1d000 */
[----:B------:R-:W-:-:S05]  /*2bc0*/  SEL R33, R27, R34, !P0 ;  /* 0x000000221b217207 */ /* 0x000fca0004000000 */
[----:B------:R0:W-:Y:S04]  /*2bd0*/  STG.E.U16 [R20.64], R33 ;  /* 0x0000002114007986 */ /* 0x0001e8000c101508 */
.L_x_45:
[----:B------:R-:W-:Y:S05]  /*2be0*/  BSYNC B0 ;  /* 0x0000000000007941 */ /* 0x000fea0003800000 */
.L_x_44:
[----:B0-----:R-:W-:Y:S01]  /*2bf0*/  LEA R33, P1, R23, R12, 0x1 ;  /* 0x0000000c17217211 */ /* 0x001fe200078208ff */
[----:B------:R-:W-:Y:S03]  /*2c00*/  BSSY B0, `(.L_x_47) ;  /* 0x00000de000007945 */ /* 0x000fe60003800000 */
[----:B------:R-:W-:Y:S01]  /*2c10*/  ISETP.GE.U32.AND P0, PT, R33, c[0x0][0x160], PT ;  /* 0x0000580021007a0c */ /* 0x000fe20003f06070 */
[----:B-1----:R-:W-:-:S05]  /*2c20*/  IMAD.X R18, RZ, RZ, R13, P1 ;  /* 0x000000ffff127224 */ /* 0x002fca00008e060d */
[----:B------:R-:W-:-:S13]  /*2c30*/  ISETP.GE.AND.EX P0, PT, R18, c[0x0][0x164], PT, P0 ;  /* 0x0000590012007a0c */ /* 0x000fda0003f06300 */
[----:B------:R-:W-:Y:S05]  /*2c40*/  @P0 BRA `(.L_x_48) ;  /* 0x00000d9000000947 */ /* 0x000fea0003800000 */
[----:B------:R-:W-:Y:S02]  /*2c50*/  ISETP.NE.AND P0, PT, RZ, c[0x0][0x188], PT ;  /* 0x00006200ff007a0c */ /* 0x000fe40003f05270 */
[----:B------:R-:W-:-:S11]  /*2c60*/  MOV R21, RZ ;  /* 0x000000ff00157202 */ /* 0x000fd60000000f00 */
        /* <DEDUP_REMOVED lines=211> */
[----:B------:R-:W-:-:S05]  /*39a0*/  @P0 IMAD R21, R18, c[0x0][0x318], R21 ;  /* 0x0000c60012150a24 */ /* 0x000fca00078e0215 */
.L_x_49:
[----:B------:R-:W-:-:S05]  /*39b0*/  IADD3 R18, P0, R21, c[0x0][0x320], RZ ;  /* 0x0000c80015127a10 */ /* 0x000fca0007f1e0ff */
[----:B------:R-:W-:-:S05]  /*39c0*/  IMAD.X R19, RZ, RZ, c[0x0][0x324], P0 ;  /* 0x0000c900ff137624 */ /* 0x000fca00000e06ff */
[----:B------:R0:W-:Y:S03]  /*39d0*/  STG.E.U16 [R18.64], R30 ;  /* 0x0000001e12007986 */ /* 0x0001e6000c101508 */
.L_x_48:
[----:B------:R-:W-:Y:S05]  /*39e0*/  BSYNC B0 ;  /* 0x0000000000007941 */ /* 0x000fea0003800000 */
.L_x_47:
[----:B------:R-:W-:-:S05]  /*39f0*/  IMAD R33, R23, 0x3, RZ ;  /* 0x0000000317217824 */ /* 0x000fca00078e02ff */
[----:B------:R-:W-:-:S04]  /*3a00*/  IADD3 R33, P1, R33, R12, RZ ;  /* 0x0000000c21217210 */ /* 0x000fc80007f3e0ff */
[----:B------:R-:W-:Y:S02]  /*3a10*/  ISETP.GE.U32.AND P0, PT, R33, c[0x0][0x160], PT ;  /* 0x0000580021007a0c */ /* 0x000fe40003f06070 */
[----:B0-----:R-:W-:-:S04]  /*3a20*/  IADD3.X R18, RZ, R13, RZ, P1, !PT ;  /* 0x0000000dff127210 */ /* 0x001fc80000ffe4ff */
        /* <DEDUP_REMOVED lines=216> */
.L_x_51:
[----:B------:R-:W-:Y:S01]  /*47b0*/  FADD.FTZ R20, R28, +QNAN ;  /* 0x7fc000001c147421 */ /* 0x000fe20000010000 */
[----:B------:R-:W-:-:S05]  /*47c0*/  IADD3 R18, P0, R21, c[0x0][0x320], RZ ;  /* 0x0000c80015127a10 */ /* 0x000fca0007f1e0ff */
[----:B------:R-:W0:Y:S02]  /*47d0*/  F2F.BF16.F32 R20, R20 ;  /* 0x0000001400147304 */ /* 0x000e240000202000 */
[----:B0-----:R-:W-:-:S04]  /*47e0*/  PRMT R19, RZ, 0x5410, R20 ;  /* 0x00005410ff137816 */ /* 0x001fc80000000014 */
[----:B------:R-:W-:Y:S02]  /*47f0*/  FSETP.NEU.FTZ.AND P1, PT, R19, UR4, PT ;  /* 0x0000000413007c0b */ /* 0x000fe4000bf3d000 */
[----:B------:R-:W-:Y:S02]  /*4800*/  IADD3.X R19, RZ, c[0x0][0x324], RZ, P0, !PT ;  /* 0x0000c900ff137a10 */ /* 0x000fe400007fe4ff */
[----:B------:R-:W-:-:S05]  /*4810*/  SEL R30, R27, R20, !P1 ;  /* 0x000000141b1e7207 */ /* 0x000fca0004800000 */
[----:B------:R0:W-:Y:S04]  /*4820*/  STG.E.U16 [R18.64], R30 ;  /* 0x0000001e12007986 */ /* 0x0001e8000c101508 */
.L_x_50:
[----:B------:R-:W-:Y:S01]  /*4830*/  LEA R12, P0, R23, R12, 0x2 ;  /* 0x0000000c170c7211 */ /* 0x000fe200078010ff */
[----:B------:R-:W-:Y:S01]  /*4840*/  WARPSYNC 0xffffffff ;  /* 0xffffffff00007948 */ /* 0x000fe20003800000 */
[----:B------:R-:W-:Y:S01]  /*4850*/  BAR.SYNC.DEFER_BLOCKING 0x0 ;  /* 0x0000000000007b1d */ /* 0x000fe20000010000 */
[----:B------:R-:W-:Y:S01]  /*4860*/  MOV R21, R16 ;  /* 0x0000001000157202 */ /* 0x000fe20000000f00 */
[----:B0-----:R-:W-:Y:S01]  /*4870*/  IMAD.MOV.U32 R19, RZ, RZ, R32 ;  /* 0x000000ffff137224 */ /* 0x001fe200078e0020 */
[----:B------:R-:W-:Y:S01]  /*4880*/  MOV R20, R31 ;  /* 0x0000001f00147202 */ /* 0x000fe20000000f00 */
[----:B------:R-:W-:Y:S01]  /*4890*/  IMAD.X R13, RZ, RZ, R13, P0 ;  /* 0x000000ffff0d7224 */ /* 0x000fe200000e060d */
[----:B------:R-:W-:-:S04]  /*48a0*/  ISETP.GE.U32.AND P0, PT, R12, R25, PT ;  /* 0x000000190c00720c */ /* 0x000fc80003f06070 */
[----:B------:R-:W-:-:S13]  /*48b0*/  ISETP.GE.AND.EX P0, PT, R13, R26, PT, P0 ;  /* 0x0000001a0d00720c */ /* 0x000fda0003f06300 */
[----:B------:R-:W-:Y:S01]  /*48c0*/  @P0 CALL.REL.NOINC `(.L_x_52) ;  /* 0x0000001000000944 */ /* 0x000fe20003c00000 */
[----:B------:R-:W-:Y:S05]  /*48d0*/  BRA `(.L_x_53) ;  /* 0xffffbff000007947 */ /* 0x000fea000383ffff */
.L_x_52:
[----:B------:R-:W-:Y:S05]  /*48e0*/  EXIT ;  /* 0x000000000000794d */ /* 0x000fea0003800000 */
        .weak           $__internal_2_$__cuda_sm20_div_s64
        .type           $__internal_2_$__cuda_sm20_div_s64,@function
        .size           $__internal_2_$__cuda_sm20_div_s64,(.L_x_255 - $__internal_2_$__cuda_sm20_div_s64)
$__internal_2_$__cuda_sm20_div_s64:
[----:B------:R-:W-:Y:S02]  /*48f0*/  UMOV UR5, URZ ;  /* 0x0000003f00057c82 */ /* 0x000fe40008000000 */
[----:B------:R-:W0:Y:S08]  /*4900*/  I2F.U64.RP R25, UR4 ;  /* 0x0000000400197d12 */ /* 0x000e300008309000 */
[----:B0-----:R-:W0:Y:S02]  /*4910*/  MUFU.RCP R25, R25 ;  /* 0x0000001900197308 */ /* 0x001e240000001000 */
[----:B0-----:R-:W-:-:S06]  /*4920*/  IADD3 R22, R25, 0x1ffffffe, RZ ;  /* 0x1ffffffe19167810 */ /* 0x001fcc0007ffe0ff */
        /* <DEDUP_REMOVED lines=15> */
[----:B------:R-:W-:-:S04]  /*4a20*/  ISETP.LE.AND P1, PT, RZ, UR7, PT ;  /* 0x00000007ff007c0c */ /* 0x000fc8000bf23270 */
[----:B------:R-:W-:Y:S01]  /*4a30*/  IADD3 R27, P0, RZ, -R22, RZ ;  /* 0x80000016ff1b7210 */ /* 0x000fe20007f1e0ff */
[----:B------:R-:W-:Y:S01]  /*4a40*/  IMAD R22, R25, UR4, R23 ;  /* 0x0000000419167c24 */ /* 0x000fe2000f8e0217 */
[----:B------:R-:W-:-:S03]  /*4a50*/  IADD3 R23, P4, RZ, -UR6, RZ ;  /* 0x80000006ff177c10 */ /* 0x000fc6000ff9e0ff */
[----:B------:R-:W-:Y:S01]  /*4a60*/  IMAD.HI.U32 R16, R17, R27, RZ ;  /* 0x0000001b11107227 */ /* 0x000fe200078e00ff */
[----:B------:R-:W-:Y:S02]  /*4a70*/  IADD3.X R22, RZ, ~R22, RZ, P0, !PT ;  /* 0x80000016ff167210 */ /* 0x000fe400007fe4ff */
[----:B------:R-:W-:-:S03]  /*4a80*/  SEL R23, R23, UR6, !P1 ;  /* 0x0000000617177c07 */ /* 0x000fc6000c800000 */
[----:B------:R-:W-:-:S04]  /*4a90*/  IMAD.WIDE.U32 R16, P0, R17, R22, R16 ;  /* 0x0000001611107225 */ /* 0x000fc80007800010 */
[----:B------:R-:W-:-:S04]  /*4aa0*/  IMAD.HI.U32 R28, R25, R22, RZ ;  /* 0x00000016191c7227 */ /* 0x000fc800078e00ff */
[----:B------:R-:W-:Y:S01]  /*4ab0*/  IMAD.HI.U32 R16, P2, R25, R27, R16 ;  /* 0x0000001b19107227 */ /* 0x000fe20007840010 */
[----:B------:R-:W-:-:S03]  /*4ac0*/  IADD3.X R27, RZ, ~UR7, RZ, P4, !PT ;  /* 0x80000007ff1b7c10 */ /* 0x000fc6000a7fe4ff */
[----:B------:R-:W-:-:S05]  /*4ad0*/  IMAD R17, R25, R22, RZ ;  /* 0x0000001619117224 */ /* 0x000fca00078e02ff */
[----:B------:R-:W-:Y:S01]  /*4ae0*/  IADD3 R22, P3, R17, R16, RZ ;  /* 0x0000001011167210 */ /* 0x000fe20007f7e0ff */
[----:B------:R-:W-:Y:S01]  /*4af0*/  IMAD.X R17, R28, 0x1, R25, P0 ;  /* 0x000000011c117824 */ /* 0x000fe200000e0619 */
[----:B------:R-:W-:-:S03]  /*4b00*/  SEL R25, R27, UR7, !P1 ;  /* 0x000000071b197c07 */ /* 0x000fc6000c800000 */
[----:B------:R-:W-:Y:S01]  /*4b10*/  IMAD.HI.U32 R16, R22, R23, RZ ;  /* 0x0000001716107227 */ /* 0x000fe200078e00ff */
[----:B------:R-:W-:Y:S01]  /*4b20*/  IADD3.X R28, RZ, RZ, R17, P3, P2 ;  /* 0x000000ffff1c7210 */ /* 0x000fe20001fe4411 */
[----:B------:R-:W-:-:S04]  /*4b30*/  HFMA2.MMA R17, -RZ, RZ, 0, 0 ;  /* 0x00000000ff117435 */ /* 0x000fc800000001ff */
[CC--:B------:R-:W-:Y:S02]  /*4b40*/  IMAD R29, R28.reuse, R25.reuse, RZ ;  /* 0x000000191c1d7224 */ /* 0x0c0fe400078e02ff */
[----:B------:R-:W-:-:S04]  /*4b50*/  IMAD.HI.U32 R27, R28, R25, RZ ;  /* 0x000000191c1b7227 */ /* 0x000fc800078e00ff */
[----:B------:R-:W-:-:S06]  /*4b60*/  IMAD.WIDE.U32 R16, R22, R25, R16 ;  /* 0x0000001916107225 */ /* 0x000fcc00078e0010 */
        /* <DEDUP_REMOVED lines=33> */
[----:B------:R-:W-:Y:S06]  /*4d80*/  RET.REL.NODEC R26 `(_ZN2at6native55_GLOBAL__N__1da31dc6_22_DistributionUniform_cu_67fa25cf43distribution_elementwise_grid_stride_kernelIfLi4EZNS0_9templates4cuda21uniform_and_transformIN3c108BFloat16EfPNS_17CUDAGeneratorImplEZZZNS4_14uniform_kernelIS9_EEvRNS_18TensorIteratorBaseEddT_ENKUlvE_clEvENKUlvE2_clEvEUlfE_EEvSC_T1_T2_EUlP24curandStatePhilox4_32_10E_ZNS1_27distribution_nullary_kernelIS7_f7double2S9_SL_SG_EEvSC_SI_RKT3_T4_EUlifE0_EEvlNS_15PhiloxCudaStateESH_SI_) ;  /* 0xffffb2701a007950 */ /* 0x000fec0003c3ffff */
.L_x_54:
        /* <DEDUP_REMOVED lines=15> */
.L_x_255:


//--------------------- .text._ZN2at6native55_GLOBAL__N__1da31dc6_22_DistributionUniform_cu_67fa25cf43distribution_elementwise_grid_stride_kernelIfLi4EZNS0_9templates4cuda21uniform_and_transformIN3c108BFloat16EfPNS_17CUDAGeneratorImplEZZZNS4_14uniform_kernelIS9_EEvRNS_18TensorIteratorBaseEddT_ENKUlvE_clEvENKUlvE2_clEvEUlfE_EEvSC_T1_T2_EUlP24curandStatePhilox4_32_10E_ZNS1_27distribution_nullary_kernelIS7_f7double2S9_SL_SG_EEvSC_SI_RKT3_T4_EUlifE_EEvlNS_15PhiloxCudaStateESH_SI_ --------------------------
	.section	.text._ZN2at6native55_GLOBAL__N__1da31dc6_22_DistributionUniform_cu_67fa25cf43distribution_elementwise_grid_stride_kernelIfLi4EZNS0_9templates4cuda21uniform_and_transformIN3c108BFloat16EfPNS_17CUDAGeneratorImplEZZZNS4_14uniform_kernelIS9_EEvRNS_18TensorIteratorBaseEddT_ENKUlvE_clEvENKUlvE2_clEvEUlfE_EEvSC_T1_T2_EUlP24curandStatePhilox4_32_10E_ZNS1_27distribution_nullary_kernelIS7_f7double2S9_SL_SG_EEvSC_SI_RKT3_T4_EUlifE_EEvlNS_15PhiloxCudaStateESH_SI_,"ax",@progbits
	.sectioninfo	@"SHI_REGISTERS=48"
	.align	128
.text._ZN2at6native55_GLOBAL__N__1da31dc6_22_DistributionUniform_cu_67fa25cf43distribution_elementwise_grid_stride_kernelIfLi4EZNS0_9templates4cuda21uniform_and_transformIN3c108BFloat16EfPNS_17CUDAGeneratorImplEZZZNS4_14uniform_kernelIS9_EEvRNS_18TensorIteratorBaseEddT_ENKUlvE_clEvENKUlvE2_clEvEUlfE_EEvSC_T1_T2_EUlP24curandStatePhilox4_32_10E_ZNS1_27distribution_nullary_kernelIS7_f7double2S9_SL_SG_EEvSC_SI_RKT3_T4_EUlifE_EEvlNS_15PhiloxCudaStateESH_SI_:
        .type           _ZN2at6native55_GLOBAL__N__1da31dc6_22_DistributionUniform_cu_67fa25cf43distribution_elementwise_grid_stride_kernelIfLi4EZNS0_9templates4cuda21uniform_and_transformIN3c108BFloat16EfPNS_17CUDAGeneratorImplEZZZNS4_14uniform_kernelIS9_EEvRNS_18TensorIteratorBaseEddT_ENKUlvE_clEvENKUlvE2_clEvEUlfE_EEvSC_T1_T2_EUlP24curandStatePhilox4_32_10E_ZNS1_27distribution_nullary_kernelIS7_f7double2S9_SL_SG_EEvSC_SI_RKT3_T4_EUlifE_EEvlNS_15PhiloxCudaStateESH_SI_,@function
        .size           _ZN2at6native55_GLOBAL__N__1da31dc6_22_DistributionUniform_cu_67fa25cf43distribution_elementwise_grid_stride_kernelIfLi4EZNS0_9templates4cuda21uniform_and_transformIN3c108BFloat16EfPNS_17CUDAGeneratorImplEZZZNS4_14uniform_kernelIS9_EEvRNS_18TensorIteratorBaseEddT_ENKUlvE_clEvENKUlvE2_clEvEUlfE_EEvSC_T1_T2_EUlP24curandStatePhilox4_32_10E_ZNS1_27distribution_nullary_kernelIS7_f7double2S9_SL_SG_EEvSC_SI_RKT3_T4_EUlifE_EEvlNS_15PhiloxCudaStateESH_SI_,(.L_x_257 - _ZN2at6native55_GLOBAL__N__1da31dc6_22_DistributionUniform_cu_67fa25cf43distribution_elementwise_grid_stride_kernelIfLi4EZNS0_9templates4cuda21uniform_and_transformIN3c108BFloat16EfPNS_17CUDAGeneratorImplEZZZNS4_14uniform_kernelIS9_EEvRNS_18TensorIteratorBaseEddT_ENKUlvE_clEvENKUlvE2_clEvEUlfE_EEvSC_T1_T2_EUlP24curandStatePhilox4_32_10E_ZNS1_27distribution_nullary_kernelIS7_f7double2S9_SL_SG_EEvSC_SI_RKT3_T4_EUlifE_EEvlNS_15PhiloxCudaStateESH_SI_)
        .other          _ZN2at6native55_GLOBAL__N__1da31dc6_22_DistributionUniform_cu_67fa25cf43distribution_elementwise_grid_stride_kernelIfLi4EZNS0_9templates4cuda21uniform_and_transformIN3c108BFloat16EfPNS_17CUDAGeneratorImplEZZZNS4_14uniform_kernelIS9_EEvRNS_18TensorIteratorBaseEddT_ENKUlvE_clEvENKUlvE2_clEvEUlfE_EEvSC_T1_T2_EUlP24curandStatePhilox4_32_10E_ZNS1_27distribution_nullary_kernelIS7_f7double2S9_SL_SG_EEvSC_SI_RKT3_T4_EUlifE_EEvlNS_15PhiloxCudaStateESH_SI_,@"STO_CUDA_ENTRY STV_DEFAULT"
_ZN2at6native55_GLOBAL__N__1da31dc6_22_DistributionUniform_cu_67fa25cf43distribution_elementwise_grid_stride_kernelIfLi4EZNS0_9templates4cuda21uniform_and_transformIN3c108BFloat16EfPNS_17CUDAGeneratorImplEZZZNS4_14uniform_kernelIS9_EEvRNS_18TensorIteratorBaseEddT_ENKUlvE_clEvENKUlvE2_clEvEUlfE_EEvSC_T1_T2_EUlP24curandStatePhilox4_32_10E_ZNS1_27distribution_nullary_kernelIS7_f7double2S9_SL_SG_EEvSC_SI_RKT3_T4_EUlifE_EEvlNS_15PhiloxCudaStateESH_SI_:
        /* <DEDUP_REMOVED lines=59> */
[----:B------:R-:W-:-:S03]  /*03b0*/  IADD3 R6, R18, -0x4ab325aa, RZ ;  /* 0xb54cda5612067810 */ /* 0x000fc60007ffe0ff */
[----:B------:R-:W-:Y:S01]  /*03c0*/  IMAD.WIDE.U32 R24, R7, -0x2daee0ad, RZ ;  /* 0xd2511f5307187825 */ /* 0x000fe200078e00ff */
[----:B------:R-:W-:Y:S02]  /*03d0*/  IADD3 R7, R19, 0x646e171e, RZ ;  /* 0x646e171e13077810 */ /* 0x000fe40007ffe0ff */
[----:B------:R-:W-:Y:S02]  /*03e0*/  LOP3.LUT R40, R11, R16, R6, 0x96, !PT ;  /* 0x000000100b287212 */ /* 0x000fe400078e9606 */
[----:B------:R-:W-:Y:S02]  /*03f0*/  LOP3.LUT R16, R25, R8, R7, 0x96, !PT ;  /* 0x0000000819107212 */ /* 0x000fe400078e9607 */
[----:B------:R-:W-:Y:S01]  /*0400*/  ISETP.NE.U32.AND P0, PT, RZ, UR7, PT ;  /* 0x00000007ff007c0c */ /* 0x000fe2000bf05070 */
[----:B------:R-:W-:Y:S01]  /*0410*/  IMAD.WIDE.U32 R40, R40, -0x2daee0ad, RZ ;  /* 0xd2511f5328287825 */ /* 0x000fe200078e00ff */
[----:B------:R-:W-:Y:S02]  /*0420*/  IADD3 R8, R19, 0x1fd5c5a3, RZ ;  /* 0x1fd5c5a313087810 */ /* 0x000fe40007ffe0ff */
[----:B------:R-:W-:Y:S01]  /*0430*/  IADD3 R9, R18, 0x5384540f, RZ ;  /* 0x5384540f12097810 */ /* 0x000fe20007ffe0ff */
[----:B------:R-:W-:Y:S01]  /*0440*/  IMAD.WIDE.U32 R16, R16, -0x326172a9, RZ ;  /* 0xcd9e8d5710107825 */ /* 0x000fe200078e00ff */
[----:B------:R-:W-:-:S04]  /*0450*/  LOP3.LUT R24, R41, R24, R8, 0x96, !PT ;  /* 0x0000001829187212 */ /* 0x000fc800078e9608 */
[----:B------:R-:W-:Y:S01]  /*0460*/  LOP3.LUT R25, R17, R10, R9, 0x96, !PT ;  /* 0x0000000a11197212 */ /* 0x000fe200078e9609 */
[----:B------:R-:W-:Y:S01]  /*0470*/  IMAD.HI.U32 R21, R24, -0x326172a9, RZ ;  /* 0xcd9e8d5718157827 */ /* 0x000fe200078e00ff */
[----:B------:R-:W-:Y:S02]  /*0480*/  IADD3 R12, R18, -0xe443238, RZ ;  /* 0xf1bbcdc8120c7810 */ /* 0x000fe40007ffe0ff */
[----:B------:R-:W-:Y:S01]  /*0490*/  IADD3 R13, R19, -0x24c28bd8, RZ ;  /* 0xdb3d7428130d7810 */ /* 0x000fe20007ffe0ff */
        /* <DEDUP_REMOVED lines=11> */
[----:B------:R-:W-:Y:S05]  /*0550*/  CALL.REL.NOINC `($__internal_3_$__cuda_sm20_div_s64) ;  /* 0x00000e0000007944 */ /* 0x000fea0003c00000 */
[----:B------:R-:W-:Y:S02]  /*0560*/  IMAD.MOV.U32 R20, RZ, RZ, R22 ;  /* 0x000000ffff147224 */ /* 0x000fe400078e0016 */
[----:B------:R-:W-:Y:S01]  /*0570*/  IMAD.MOV.U32 R21, RZ, RZ, R23 ;  /* 0x000000ffff157224 */ /* 0x000fe200078e0017 */
[----:B------:R-:W-:Y:S05]  /*0580*/  BRA `(.L_x_56) ;  /* 0x0000016000007947 */ /* 0x000fea0003800000 */
.L_x_55:
        /* <DEDUP_REMOVED lines=22> */
.L_x_56:
        /* <DEDUP_REMOVED lines=20> */
[--C-:B------:R-:W-:Y:S01]  /*0830*/  SHF.R.U32.HI R35, RZ, 0x2, R37.reuse ;  /* 0x00000002ff237819 */ /* 0x100fe20000011625 */
[----:B------:R-:W-:Y:S01]  /*0840*/  ULDC.U16 UR4, c[0x0][0x19a] ;  /* 0x0000668000047ab9 */ /* 0x000fe20000000400 */
[----:B------:R-:W-:Y:S01]  /*0850*/  LOP3.LUT R25, R24, R31, RZ, 0x3c, !PT ;  /* 0x0000001f18197212 */ /* 0x000fe200078e3cff */
[----:B------:R-:W-:Y:S01]  /*0860*/  IMAD.HI.U32 R42, R16, -0x2daee0ad, RZ ;  /* 0xd2511f53102a7827 */ /* 0x000fe200078e00ff */
[----:B------:R-:W-:Y:S01]  /*0870*/  LOP3.LUT R23, R20, R33, RZ, 0x3c, !PT ;  /* 0x0000002114177212 */ /* 0x000fe200078e3cff */
[----:B------:R-:W-:Y:S01]  /*0880*/  UPRMT UR4, URZ, 0x5410, UR4 ;  /* 0x000054103f047896 */ /* 0x000fe20008000004 */
[----:B------:R-:W-:-:S02]  /*0890*/  SHF.R.U64 R34, R36, 0x2, R37 ;  /* 0x0000000224227819 */ /* 0x000fc40000001225 */
[----:B------:R-:W-:Y:S02]  /*08a0*/  LOP3.LUT R41, R25, R41, RZ, 0x3c, !PT ;  /* 0x0000002919297212 */ /* 0x000fe400078e3cff */
[----:B------:R-:W-:Y:S02]  /*08b0*/  LOP3.LUT R42, R23, R42, RZ, 0x3c, !PT ;  /* 0x0000002a172a7212 */ /* 0x000fe400078e3cff */
[----:B------:R-:W-:Y:S02]  /*08c0*/  LOP3.LUT R36, R36, 0x3, RZ, 0xc0, !PT ;  /* 0x0000000324247812 */ /* 0x000fe400078ec0ff */
[----:B0-----:R-:W-:-:S05]  /*08d0*/  PRMT R30, RZ, 0x5410, R29 ;  /* 0x00005410ff1e7816 */ /* 0x001fca000000001d */
[----:B------:R-:W-:-:S05]  /*08e0*/  FADD.FTZ R21, R30, +QNAN ;  /* 0x7fc000001e157421 */ /* 0x000fca0000010000 */
[----:B------:R-:W-:-:S04]  /*08f0*/  F2FP.BF16.PACK_AB R21, RZ, R21 ;  /* 0x00000015ff15723e */ /* 0x000fc800000010ff */
[----:B------:R-:W-:-:S04]  /*0900*/  PRMT R32, R21, 0x7610, R32 ;  /* 0x0000761015207816 */ /* 0x000fc80000000020 */
[----:B------:R-:W-:Y:S02]  /*0910*/  PRMT R37, RZ, 0x5410, R32 ;  /* 0x00005410ff257816 */ /* 0x000fe40000000020 */
.L_x_65:
        /* <DEDUP_REMOVED lines=13> */
.L_x_58:
[----:B------:R-:W-:Y:S05]  /*09f0*/  BSYNC B0 ;  /* 0x0000000000007941 */ /* 0x000fea0003800000 */
.L_x_57:
        /* <DEDUP_REMOVED lines=10> */
[----:B------:R-:W-:Y:S01]  /*0aa0*/  IMAD.MOV.U32 R43, RZ, RZ, R40 ;  /* 0x000000ffff2b7224 */ /* 0x000fe200078e0028 */
[----:B------:R-:W-:Y:S01]  /*0ab0*/  LOP3.LUT R22, R27, R25, R0, 0x96, !PT ;  /* 0x000000191b167212 */ /* 0x000fe200078e9600 */
[----:B------:R-:W-:Y:S01]  /*0ac0*/  IMAD.WIDE.U32 R24, R23, -0x2daee0ad, RZ ;  /* 0xd2511f5317187825 */ /* 0x000fe200078e00ff */
[----:B------:R-:W-:-:S03]  /*0ad0*/  IADD3 R27, R18, 0x3c6ef372, RZ ;  /* 0x3c6ef372121b7810 */ /* 0x000fc60007ffe0ff */
[----:B------:R-:W-:Y:S01]  /*0ae0*/  IMAD.WIDE.U32 R22, R22, -0x326172a9, RZ ;  /* 0xcd9e8d5716167825 */ /* 0x000fe200078e00ff */
[----:B------:R-:W-:Y:S02]  /*0af0*/  LOP3.LUT R21, R25, R26, R2, 0x96, !PT ;  /* 0x0000001a19157212 */ /* 0x000fe400078e9602 */
[----:B------:R-:W-:Y:S02]  /*0b00*/  IADD3 R25, R18, -0x255992d5, RZ ;  /* 0xdaa66d2b12197810 */ /* 0x000fe40007ffe0ff */
[----:B------:R-:W-:Y:S01]  /*0b10*/  LOP3.LUT R26, R23, R20, R27, 0x96, !PT ;  /* 0x00000014171a7212 */ /* 0x000fe200078e961b */
[----:B------:R-:W-:-:S04]  /*0b20*/  IMAD.WIDE.U32 R20, R21, -0x326172a9, RZ ;  /* 0xcd9e8d5715147825 */ /* 0x000fc800078e00ff */
[----:B------:R-:W-:Y:S01]  /*0b30*/  IMAD.WIDE.U32 R26, R26, -0x2daee0ad, RZ ;  /* 0xd2511f531a1a7825 */ /* 0x000fe200078e00ff */
[----:B------:R-:W-:-:S04]  /*0b40*/  LOP3.LUT R25, R21, R22, R25, 0x96, !PT ;  /* 0x0000001615197212 */ /* 0x000fc800078e9619 */
[----:B------:R-:W-:Y:S01]  /*0b50*/  LOP3.LUT R22, R27, R24, R3, 0x96, !PT ;  /* 0x000000181b167212 */ /* 0x000fe200078e9603 */
[----:B------:R-:W-:Y:S01]  /*0b60*/  IMAD.WIDE.U32 R24, R25, -0x2daee0ad, RZ ;  /* 0xd2511f5319187825 */ /* 0x000fe200078e00ff */
[----:B------:R-:W-:-:S03]  /*0b70*/  IADD3 R27, R18, 0x78dde6e4, RZ ;  /* 0x78dde6e4121b7810 */ /* 0x000fc60007ffe0ff */
[----:B------:R-:W-:Y:S01]  /*0b80*/  IMAD.WIDE.U32 R22, R22, -0x326172a9, RZ ;  /* 0xcd9e8d5716167825 */ /* 0x000fe200078e00ff */
[----:B------:R-:W-:Y:S02]  /*0b90*/  LOP3.LUT R21, R25, R26, R4, 0x96, !PT ;  /* 0x0000001a19157212 */ /* 0x000fe400078e9604 */
[----:B------:R-:W-:Y:S02]  /*0ba0*/  IADD3 R25, R18, 0x1715609d, RZ ;  /* 0x1715609d12197810 */ /* 0x000fe40007ffe0ff */
        /* <DEDUP_REMOVED lines=16> */
[----:B------:R-:W-:Y:S01]  /*0cb0*/  IMAD R27, R16, -0x2daee0ad, RZ ;  /* 0xd2511f53101b7824 */ /* 0x000fe200078e02ff */
[----:B------:R-:W-:Y:S01]  /*0cc0*/  LOP3.LUT R16, R25, R20, R12, 0x96, !PT ;  /* 0x0000001419107212 */ /* 0x000fe200078e960c */
[----:B------:R-:W-:-:S04]  /*0cd0*/  IMAD.WIDE.U32 R20, R21, -0x326172a9, RZ ;  /* 0xcd9e8d5715147825 */ /* 0x000fc800078e00ff */
[----:B------:R-:W-:Y:S01]  /*0ce0*/  IMAD.HI.U32 R39, R16, -0x2daee0ad, RZ ;  /* 0xd2511f5310277827 */ /* 0x000fe200078e00ff */
[----:B------:R-:W-:-:S03]  /*0cf0*/  LOP3.LUT R38, R21, R24, R31, 0x96, !PT ;  /* 0x0000001815267212 */ /* 0x000fc600078e961f */
[----:B------:R-:W-:Y:S01]  /*0d00*/  IMAD.MOV.U32 R26, RZ, RZ, R42 ;  /* 0x000000ffff1a7224 */ /* 0x000fe200078e002a */
[----:B------:R-:W-:Y:S01]  /*0d10*/  LOP3.LUT R39, R39, R22, R33, 0x96, !PT ;  /* 0x0000001627277212 */ /* 0x000fe200078e9621 */
[----:B------:R-:W-:Y:S02]  /*0d20*/  IMAD.MOV.U32 R23, RZ, RZ, R27 ;  /* 0x000000ffff177224 */ /* 0x000fe400078e001b */
        /* <DEDUP_REMOVED lines=14> */
.L_x_60:
[----:B------:R-:W-:Y:S02]  /*0e10*/  IMAD.MOV.U32 R43, RZ, RZ, R42 ;  /* 0x000000ffff2b7224 */ /* 0x000fe400078e002a */
[----:B------:R-:W-:Y:S02]  /*0e20*/  IMAD.MOV.U32 R26, RZ, RZ, R27 ;  /* 0x000000ffff1a7224 */ /* 0x000fe400078e001b */
[----:B------:R-:W-:-:S02]  /*0e30*/  IMAD.MOV.U32 R23, RZ, RZ, R38 ;  /* 0x000000ffff177224 */ /* 0x000fc400078e0026 */
[----:B------:R-:W-:-:S04]  /*0e40*/  IMAD.MOV.U32 R22, RZ, RZ, R20 ;  /* 0x000000ffff167224 */ /* 0x000fc800078e0014 */
.L_x_59:
[----:B------:R-:W-:Y:S01]  /*0e50*/  IMAD.WIDE.U32 R44, R22, 0x200000, RZ ;  /* 0x00200000162c7825 */ /* 0x000fe200078e00ff */
[----:B------:R-:W-:Y:S01]  /*0e60*/  ISETP.GE.U32.AND P0, PT, R10, c[0x0][0x160], PT ;  /* 0x000058000a007a0c */ /* 0x000fe20003f06070 */
[----:B------:R-:W-:Y:S02]  /*0e70*/  BSSY B0, `(.L_x_61) ;  /* 0x000001e000007945 */ /* 0x000fe40003800000 */
[----:B------:R-:W-:Y:S01]  /*0e80*/  IMAD.MOV.U32 R41, RZ, RZ, c[0x0][0x0] ;  /* 0x00000000ff297624 */ /* 0x000fe200078e00ff */
[----:B------:R-:W-:Y:S01]  /*0e90*/  LOP3.LUT R44, R44, R23, RZ, 0x3c, !PT ;  /* 0x000000172c2c7212 */ /* 0x000fe200078e3cff */
[----:B------:R-:W-:Y:S01]  /*0ea0*/  IMAD.MOV.U32 R24, RZ, RZ, 0x0 ;  /* 0x00000000ff187424 */ /* 0x000fe200078e00ff */
[----:B------:R-:W-:Y:S01]  /*0eb0*/  ISETP.GE.AND.EX P0, PT, R11, c[0x0][0x164], PT, P0 ;  /* 0x000059000b007a0c */ /* 0x000fe20003f06300 */
[----:B------:R-:W-:Y:S01]  /*0ec0*/  IMAD R41, R41, c[0x0][0xc], RZ ;  /* 0x0000030029297a24 */ /* 0x000fe200078e02ff */
[----:B------:R-:W0:Y:S01]  /*0ed0*/  I2F.F64.U64 R22, R44 ;  /* 0x0000002c00167312 */ /* 0x000e220000301800 */
[----:B------:R-:W-:-:S03]  /*0ee0*/  IMAD.MOV.U32 R25, RZ, RZ, 0x3ca00000 ;  /* 0x3ca00000ff197424 */ /* 0x000fc600078e00ff */
[----:B------:R-:W-:-:S04]  /*0ef0*/  IADD3 R40, P2, R41, R10, RZ ;  /* 0x0000000a29287210 */ /* 0x000fc80007f5e0ff */
[----:B------:R-:W-:Y:S01]  /*0f00*/  ISETP.GE.U32.AND P1, PT, R40, c[0x0][0x160], PT ;  /* 0x0000580028007a0c */ /* 0x000fe20003f26070 */
[----:B------:R-:W-:-:S05]  /*0f10*/  IMAD.X R27, RZ, RZ, R11, P2 ;  /* 0x000000ffff1b7224 */ /* 0x000fca00010e060b */
[----:B------:R-:W-:Y:S01]  /*0f20*/  ISETP.GE.AND.EX P1, PT, R27, c[0x0][0x164], PT, P1 ;  /* 0x000059001b007a0c */ /* 0x000fe20003f26310 */
[----:B0-----:R0:W1:Y:S01]  /*0f30*/  DFMA R22, R22, R24, 5.5511151231257827021e-17 ;  /* 0x3c9000001616742b */ /* 0x0010620000000018 */
[----:B------:R-:W-:Y:S06]  /*0f40*/  @P0 BRA `(.L_x_62) ;  /* 0x0000010000000947 */ /* 0x000fec0003800000 */
[----:B------:R-:W-:-:S05]  /*0f50*/  IMAD.WIDE.U32 R26, R26, 0x200000, RZ ;  /* 0x002000001a1a7825 */ /* 0x000fca00078e00ff */
[----:B------:R-:W-:-:S06]  /*0f60*/  LOP3.LUT R26, R26, R43, RZ, 0x3c, !PT ;  /* 0x0000002b1a1a7212 */ /* 0x000fcc00078e3cff */
[----:B------:R-:W2:Y:S02]  /*0f70*/  I2F.F64.U64 R26, R26 ;  /* 0x0000001a001a7312 */ /* 0x000ea40000301800 */
[----:B--2---:R-:W2:-:S06]  /*0f80*/  DFMA R42, R26, R24, 5.5511151231257827021e-17 ;  /* 0x3c9000001a2a742b */ /* 0x004e8c0000000018 */
[----:B0-2---:R-:W0:Y:S01]  /*0f90*/  F2F.F32.F64 R25, R42 ;  /* 0x0000002a00197310 */ /* 0x005e220000301000 */
[----:B------:R-:W0:-:S14]  /*0fa0*/  DSETP.GEU.AND P0, PT, |R42|, c[0x2][0x0], PT ;  /* 0x008000002a00762a */ /* 0x000e1c0003f0e200 */
[----:B0-----:R-:W-:-:S04]  /*0fb0*/  @!P0 FMUL R25, R25, 1.175494350822287508e-38 ;  /* 0x0080000019198820 */ /* 0x001fc80000400000 */
[----:B------:R-:W-:-:S05]  /*0fc0*/  FFMA.FTZ R25, R25, c[0x0][0x194], R30 ;  /* 0x0000650019197a23 */ /* 0x000fca000001001e */
[----:B------:R-:W-:Y:S01]  /*0fd0*/  F2FP.BF16.PACK_AB R44, RZ, R25 ;  /* 0x00000019ff2c723e */ /* 0x000fe200000010ff */
[----:B------:R-:W-:-:S03]  /*0fe0*/  IMAD R25, R10, c[0x0][0x190], RZ ;  /* 0x000064000a197a24 */ /* 0x000fc600078e02ff */
[----:B------:R-:W-:Y:S02]  /*0ff0*/  PRMT R26, RZ, 0x5410, R44 ;  /* 0x00005410ff1a7816 */ /* 0x000fe4000000002c */
[C---:B------:R-:W-:Y:S02]  /*1000*/  IADD3 R24, P2, R25.reuse, c[0x0][0x188], RZ ;  /* 0x0000620019187a10 */ /* 0x040fe40007f5e0ff */
[----:B------:R-:W-:Y:S02]  /*1010*/  FSETP.NEU.FTZ.AND P0, PT, R26, UR4, PT ;  /* 0x000000041a007c0b */ /* 0x000fe4000bf1d000 */
[----:B------:R-:W-:Y:S02]  /*1020*/  LEA.HI.X.SX32 R25, R25, c[0x0][0x18c], 0x1, P2 ;  /* 0x0000630019197a11 */ /* 0x000fe400010f0eff */
[----:B------:R-:W-:-:S05]  /*1030*/  SEL R27, R29, R44, !P0 ;  /* 0x0000002c1d1b7207 */ /* 0x000fca0004000000 */
[----:B------:R0:W-:Y:S04]  /*1040*/  STG.E.U16 [R24.64], R27 ;  /* 0x0000001b18007986 */ /* 0x0001e8000c101508 */
.L_x_62:
[----:B------:R-:W-:Y:S05]  /*1050*/  BSYNC B0 ;  /* 0x0000000000007941 */ /* 0x000fea0003800000 */
.L_x_61:
[----:B------:R-:W-:Y:S01]  /*1060*/  BSSY B0, `(.L_x_63) ;  /* 0x000000f000007945 */ /* 0x000fe20003800000 */
[----:B------:R-:W-:Y:S05]  /*1070*/  @P1 BRA `(.L_x_64) ;  /* 0x000000d000001947 */ /* 0x000fea0003800000 */
[----:B01----:R-:W0:Y:S01]  /*1080*/  F2F.F32.F64 R25, R22 ;  /* 0x0000001600197310 */ /* 0x003e220000301000 */
[----:B------:R-:W0:Y:S01]  /*1090*/  DSETP.GEU.AND P0, PT, |R22|, c[0x2][0x0], PT ;  /* 0x008000001600762a */ /* 0x000e220003f0e200 */
[----:B------:R-:W-:-:S05]  /*10a0*/  IMAD R40, R40, c[0x0][0x190], RZ ;  /* 0x0000640028287a24 */ /* 0x000fca00078e02ff */
[----:B------:R-:W-:-:S08]  /*10b0*/  IADD3 R24, P1, R40, c[0x0][0x188], RZ ;  /* 0x0000620028187a10 */ /* 0x000fd00007f3e0ff */
[----:B0-----:R-:W-:-:S04]  /*10c0*/  @!P0 FMUL R25, R25, 1.175494350822287508e-38 ;  /* 0x0080000019198820 */ /* 0x001fc80000400000 */
[----:B------:R-:W-:-:S05]  /*10d0*/  FFMA.FTZ R25, R25, c[0x0][0x194], R30 ;  /* 0x0000650019197a23 */ /* 0x000fca000001001e */
[----:B------:R-:W-:-:S04]  /*10e0*/  F2FP.BF16.PACK_AB R25, RZ, R25 ;  /* 0x00000019ff19723e */ /* 0x000fc800000010ff */
[----:B------:R-:W-:Y:S02]  /*10f0*/  PRMT R26, R25, 0x7610, R26 ;  /* 0x00007610191a7816 */ /* 0x000fe4000000001a */
[----:B------:R-:W-:Y:S02]  /*1100*/  LEA.HI.X.SX32 R25, R40, c[0x0][0x18c], 0x1, P1 ;  /* 0x0000630028197a11 */ /* 0x000fe400008f0eff */
[----:B------:R-:W-:-:S04]  /*1110*/  PRMT R22, RZ, 0x5410, R26 ;  /* 0x00005410ff167816 */ /* 0x000fc8000000001a */
[----:B------:R-:W-:-:S04]  /*1120*/  FSETP.NEU.FTZ.AND P0, PT, R22, UR4, PT ;  /* 0x0000000416007c0b */ /* 0x000fc8000bf1d000 */
[----:B------:R-:W-:-:S05]  /*1130*/  SEL R23, R29, R26, !P0 ;  /* 0x0000001a1d177207 */ /* 0x000fca0004000000 */
[----:B------:R0:W-:Y:S04]  /*1140*/  STG.E.U16 [R24.64], R23 ;  /* 0x0000001718007986 */ /* 0x0001e8000c101508 */
.L_x_64:
[----:B------:R-:W-:Y:S05]  /*1150*/  BSYNC B0 ;  /* 0x0000000000007941 */ /* 0x000fea0003800000 */
.L_x_63:
[CC--:B------:R-:W-:Y:S01]  /*1160*/  LEA R21, P1, R41.reuse, R10.reuse, 0x1 ;  /* 0x0000000a29157211 */ /* 0x0c0fe200078208ff */
[----:B01----:R-:W-:Y:S01]  /*1170*/  IMAD R23, R41, 0x3, RZ ;  /* 0x0000000329177824 */ /* 0x003fe200078e02ff */
[----:B------:R-:W-:Y:S01]  /*1180*/  WARPSYNC 0xffffffff ;  /* 0xffffffff00007948 */ /* 0x000fe20003800000 */
[----:B------:R-:W-:Y:S01]  /*1190*/  IMAD.MOV.U32 R40, RZ, RZ, R20 ;  /* 0x000000ffff287224 */ /* 0x000fe200078e0014 */
[----:B------:R-:W-:Y:S01]  /*11a0*/  ISETP.GE.U32.AND P0, PT, R21, c[0x0][0x160], PT ;  /* 0x0000580015007a0c */ /* 0x000fe20003f06070 */
[----:B------:R-:W-:Y:S01]  /*11b0*/  IMAD.X R24, RZ, RZ, R11, P1 ;  /* 0x000000ffff187224 */ /* 0x000fe200008e060b */
[----:B------:R-:W-:Y:S01]  /*11c0*/  IADD3 R23, P2, R23, R10, RZ ;  /* 0x0000000a17177210 */ /* 0x000fe20007f5e0ff */
[----:B------:R-:W-:-:S03]  /*11d0*/  IMAD.MOV.U32 R42, RZ, RZ, R39 ;  /* 0x000000ffff2a7224 */ /* 0x000fc600078e0027 */
[----:B------:R-:W-:Y:S01]  /*11e0*/  ISETP.GE.AND.EX P0, PT, R24, c[0x0][0x164], PT, P0 ;  /* 0x0000590018007a0c */ /* 0x000fe20003f06300 */
[----:B------:R-:W-:Y:S01]  /*11f0*/  IMAD.X R22, RZ, RZ, R11, P2 ;  /* 0x000000ffff167224 */ /* 0x000fe200010e060b */
[----:B------:R-:W-:-:S04]  /*1200*/  ISETP.GE.U32.AND P1, PT, R23, c[0x0][0x160], PT ;  /* 0x0000580017007a0c */ /* 0x000fc80003f26070 */
[----:B------:R-:W-:-:S07]  /*1210*/  ISETP.GE.AND.EX P1, PT, R22, c[0x0][0x164], PT, P1 ;  /* 0x0000590016007a0c */ /* 0x000fce0003f26310 */
[----:B------:R-:W-:Y:S01]  /*1220*/  @!P0 IMAD R21, R21, c[0x0][0x190], RZ ;  /* 0x0000640015158a24 */ /* 0x000fe200078e02ff */
[----:B------:R-:W-:-:S04]  /*1230*/  @!P0 FSETP.NEU.FTZ.AND P2, PT, R37, UR4, PT ;  /* 0x0000000425008c0b */ /* 0x000fc8000bf5d000 */
[----:B------:R-:W-:Y:S01]  /*1240*/  @!P0 IADD3 R24, P3, R21, c[0x0][0x188], RZ ;  /* 0x0000620015188a10 */ /* 0x000fe20007f7e0ff */
[----:B------:R-:W-:Y:S01]  /*1250*/  @!P1 IMAD R23, R23, c[0x0][0x190], RZ ;  /* 0x0000640017179a24 */ /* 0x000fe200078e02ff */
[----:B------:R-:W-:Y:S02]  /*1260*/  @!P1 FSETP.NEU.FTZ.AND P5, PT, R37, UR4, PT ;  /* 0x0000000425009c0b */ /* 0x000fe4000bfbd000 */
[----:B------:R-:W-:Y:S02]  /*1270*/  @!P0 LEA.HI.X.SX32 R25, R21, c[0x0][0x18c], 0x1, P3 ;  /* 0x0000630015198a11 */ /* 0x000fe400018f0eff */
[-C--:B------:R-:W-:Y:S02]  /*1280*/  @!P0 SEL R21, R29, R32.reuse, !P2 ;  /* 0x000000201d158207 */ /* 0x080fe40005000000 */
[----:B------:R-:W-:Y:S02]  /*1290*/  @!P1 IADD3 R22, P4, R23, c[0x0][0x188], RZ ;  /* 0x0000620017169a10 */ /* 0x000fe40007f9e0ff */
[----:B------:R-:W-:Y:S01]  /*12a0*/  @!P1 SEL R27, R29, R32, !P5 ;  /* 0x000000201d1b9207 */ /* 0x000fe20006800000 */
[----:B------:R0:W-:Y:S01]  /*12b0*/  @!P0 STG.E.U16 [R24.64], R21 ;  /* 0x0000001518008986 */ /* 0x0001e2000c101508 */
[----:B------:R-:W-:Y:S01]  /*12c0*/  LEA R10, P0, R41, R10, 0x2 ;  /* 0x0000000a290a7211 */ /* 0x000fe200078010ff */
[----:B------:R-:W-:Y:S01]  /*12d0*/  IMAD.MOV.U32 R41, RZ, RZ, R38 ;  /* 0x000000ffff297224 */ /* 0x000fe200078e0026 */
[----:B------:R-:W-:-:S03]  /*12e0*/  @!P1 LEA.HI.X.SX32 R23, R23, c[0x0][0x18c], 0x1, P4 ;  /* 0x0000630017179a11 */ /* 0x000fc600020f0eff */
[----:B------:R-:W-:Y:S01]  /*12f0*/  IMAD.X R11, RZ, RZ, R11, P0 ;  /* 0x000000ffff0b7224 */ /* 0x000fe200000e060b */
[----:B------:R-:W-:Y:S01]  /*1300*/  ISETP.GE.U32.AND P0, PT, R10, R17, PT ;  /* 0x000000110a00720c */ /* 0x000fe20003f06070 */
[----:B------:R0:W-:Y:S04]  /*1310*/  @!P1 STG.E.U16 [R22.64], R27 ;  /* 0x0000001b16009986 */ /* 0x0001e8000c101508 */
[----:B------:R-:W-:Y:S01]  /*1320*/  BAR.SYNC.DEFER_BLOCKING 0x0 ;  /* 0x0000000000007b1d */ /* 0x000fe20000010000 */
[----:B------:R-:W-:-:S13]  /*1330*/  ISETP.GE.AND.EX P0, PT, R11, R28, PT, P0 ;  /* 0x0000001c0b00720c */ /* 0x000fda0003f06300 */
[----:B0-----:R-:W-:Y:S05]  /*1340*/  @!P0 BRA `(.L_x_65) ;  /* 0xfffff5d000008947 */ /* 0x001fea000383ffff */
[----:B------:R-:W-:Y:S05]  /*1350*/  EXIT ;  /* 0x000000000000794d */ /* 0x000fea0003800000 */
        .weak           $__internal_3_$__cuda_sm20_div_s64
        .type           $__internal_3_$__cuda_sm20_div_s64,@function
        .size           $__internal_3_$__cuda_sm20_div_s64,(.L_x_257 - $__internal_3_$__cuda_sm20_div_s64)
$__internal_3_$__cuda_sm20_div_s64:
        /* <DEDUP_REMOVED lines=14> */
[----:B------:R-:W-:-:S05]  /*1440*/  IMAD.HI.U32 R22, P1, R21, R27, R22 ;  /* 0x0000001b15167227 */ /* 0x000fca0007820016 */
[----:B------:R-:W-:Y:S01]  /*1450*/  IADD3 R23, P2, R31, R22, RZ ;  /* 0x000000161f177210 */ /* 0x000fe20007f5e0ff */
[----:B------:R-:W-:-:S04]  /*1460*/  IMAD.X R22, R29, 0x1, R21, P0 ;  /* 0x000000011d167824 */ /* 0x000fc800000e0615 */
[----:B------:R-:W-:Y:S01]  /*1470*/  IMAD.WIDE.U32 R20, R23, UR4, RZ ;  /* 0x0000000417147c25 */ /* 0x000fe2000f8e00ff */
[----:B------:R-:W-:Y:S02]  /*1480*/  IADD3.X R27, RZ, RZ, R22, P2, P1 ;  /* 0x000000ffff1b7210 */ /* 0x000fe400017e2416 */
[----:B------:R-:W-:Y:S02]  /*1490*/  ISETP.LE.AND P2, PT, RZ, UR7, PT ;  /* 0x00000007ff007c0c */ /* 0x000fe4000bf43270 */
[----:B------:R-:W-:Y:S01]  /*14a0*/  IADD3 R29, P0, RZ, -R20, RZ ;  /* 0x80000014ff1d7210 */ /* 0x000fe20007f1e0ff */
[----:B------:R-:W-:-:S04]  /*14b0*/  IMAD R20, R27, UR4, R21 ;  /* 0x000000041b147c24 */ /* 0x000fc8000f8e0215 */
[----:B------:R-:W-:-:S04]  /*14c0*/  IMAD.HI.U32 R22, R23, R29, RZ ;  /* 0x0000001d17167227 */ /* 0x000fc800078e00ff */
[----:B------:R-:W-:Y:S01]  /*14d0*/  IMAD.X R26, RZ, RZ, ~R20, P0 ;  /* 0x000000ffff1a7224 */ /* 0x000fe200000e0e14 */
[----:B------:R-:W-:-:S03]  /*14e0*/  IADD3 R20, P4, RZ, -UR6, RZ ;  /* 0x80000006ff147c10 */ /* 0x000fc6000ff9e0ff */
[----:B------:R-:W-:-:S04]  /*14f0*/  IMAD.WIDE.U32 R22, P0, R23, R26, R22 ;  /* 0x0000001a17167225 */ /* 0x000fc80007800016 */
[C---:B------:R-:W-:Y:S02]  /*1500*/  IMAD R21, R27.reuse, R26, RZ ;  /* 0x0000001a1b157224 */ /* 0x040fe400078e02ff */
[----:B------:R-:W-:Y:S01]  /*1510*/  IMAD.HI.U32 R22, P1, R27, R29, R22 ;  /* 0x0000001d1b167227 */ /* 0x000fe20007820016 */
[----:B------:R-:W-:-:S03]  /*1520*/  SEL R23, R20, UR6, !P2 ;  /* 0x0000000614177c07 */ /* 0x000fc6000d000000 */
[----:B------:R-:W-:Y:S01]  /*1530*/  IMAD.HI.U32 R20, R27, R26, RZ ;  /* 0x0000001a1b147227 */ /* 0x000fe200078e00ff */
[----:B------:R-:W-:-:S03]  /*1540*/  IADD3 R22, P3, R21, R22, RZ ;  /* 0x0000001615167210 */ /* 0x000fc60007f7e0ff */
[----:B------:R-:W-:Y:S02]  /*1550*/  IMAD.X R26, RZ, RZ, ~UR7, P4 ;  /* 0x80000007ff1a7e24 */ /* 0x000fe4000a0e06ff */
[----:B------:R-:W-:Y:S02]  /*1560*/  IMAD.X R27, R20, 0x1, R27, P0 ;  /* 0x00000001141b7824 */ /* 0x000fe400000e061b */
[----:B------:R-:W-:Y:S01]  /*1570*/  IMAD.HI.U32 R20, R22, R23, RZ ;  /* 0x0000001716147227 */ /* 0x000fe200078e00ff */
[----:B------:R-:W-:Y:S02]  /*1580*/  SEL R26, R26, UR7, !P2 ;  /* 0x000000071a1a7c07 */ /* 0x000fe4000d000000 */
        /* <DEDUP_REMOVED lines=11> */
[----:B------:R-:W-:-:S04]  /*1640*/  IADD3 R20, P0, -R20, R23, RZ ;  /* 0x0000001714147210 */ /* 0x000fc80007f1e1ff */
[----:B------:R-:W-:Y:S01]  /*1650*/  IADD3 R23, P1, R20, -UR4, RZ ;  /* 0x8000000414177c10 */ /* 0x000fe2000ff3e0ff */
[----:B------:R-:W-:Y:S01]  /*1660*/  IMAD.X R29, R26, 0x1, ~R21, P0 ;  /* 0x000000011a1d7824 */ /* 0x000fe200000e0e15 */
[----:B------:R-:W-:Y:S02]  /*1670*/  ISETP.GE.U32.AND P0, PT, R20, UR4, PT ;  /* 0x0000000414007c0c */ /* 0x000fe4000bf06070 */
[----:B------:R-:W-:Y:S02]  /*1680*/  IADD3 R21, P3, R22, 0x1, RZ ;  /* 0x0000000116157810 */ /* 0x000fe40007f7e0ff */
        /* <DEDUP_REMOVED lines=9> */
[----:B------:R-:W-:-:S03]  /*1720*/  ISETP.GE.U32.AND.EX P0, PT, R26, RZ, PT, P1 ;  /* 0x000000ff1a00720c */ /* 0x000fc60003f06110 */
[----:B------:R-:W-:Y:S01]  /*1730*/  IMAD.X R23, RZ, RZ, R20, P3 ;  /* 0x000000ffff177224 */ /* 0x000fe200018e0614 */
[----:B------:R-:W-:-:S04]  /*1740*/  SEL R22, R22, R21, P0 ;  /* 0x0000001516167207 */ /* 0x000fc80000000000 */
[----:B------:R-:W-:Y:S02]  /*1750*/  SEL R23, R23, R20, P0 ;  /* 0x0000001417177207 */ /* 0x000fe40000000000 */
[-C--:B------:R-:W-:Y:S02]  /*1760*/  IADD3 R21, P1, RZ, -R22.reuse, RZ ;  /* 0x80000016ff157210 */ /* 0x080fe40007f3e0ff */
[----:B------:R-:W-:Y:S02]  /*1770*/  ISETP.NE.U32.AND P0, PT, RZ, UR4, PT ;  /* 0x00000004ff007c0c */ /* 0x000fe4000bf05070 */
[----:B------:R-:W-:Y:S01]  /*1780*/  SEL R22, R21, R22, !P2 ;  /* 0x0000001615167207 */ /* 0x000fe20005000000 */
[----:B------:R-:W-:Y:S01]  /*1790*/  IMAD.X R20, RZ, RZ, ~R23, P1 ;  /* 0x000000ffff147224 */ /* 0x000fe200008e0e17 */
[----:B------:R-:W-:Y:S01]  /*17a0*/  ISETP.NE.AND.EX P0, PT, RZ, RZ, PT, P0 ;  /* 0x000000ffff00720c */ /* 0x000fe20003f05300 */
[----:B------:R-:W-:-:S03]  /*17b0*/  IMAD.MOV.U32 R21, RZ, RZ, 0x0 ;  /* 0x00000000ff157424 */ /* 0x000fc600078e00ff */
[----:B------:R-:W-:Y:S01]  /*17c0*/  SEL R23, R20, R23, !P2 ;  /* 0x0000001714177207 */ /* 0x000fe20005000000 */
[----:B------:R-:W-:Y:S01]  /*17d0*/  IMAD.MOV.U32 R20, RZ, RZ, R17 ;  /* 0x000000ffff147224 */ /* 0x000fe200078e0011 */
[----:B------:R-:W-:Y:S02]  /*17e0*/  SEL R22, R22, 0xffffffff, P0 ;  /* 0xffffffff16167807 */ /* 0x000fe40000000000 */
[----:B------:R-:W-:Y:S01]  /*17f0*/  SEL R23, R23, 0xffffffff, P0 ;  /* 0xffffffff17177807 */ /* 0x000fe20000000000 */
[----:B------:R-:W-:Y:S06]  /*1800*/  RET.REL.NODEC R20 `(_ZN2at6native55_GLOBAL__N__1da31dc6_22_DistributionUniform_cu_67fa25cf43distribution_elementwise_grid_stride_kernelIfLi4EZNS0_9templates4cuda21uniform_and_transformIN3c108BFloat16EfPNS_17CUDAGeneratorImplEZZZNS4_14uniform_kernelIS9_EEvRNS_18TensorIteratorBaseEddT_ENKUlvE_clEvENKUlvE2_clEvEUlfE_EEvSC_T1_T2_EUlP24curandStatePhilox4_32_10E_ZNS1_27distribution_nullary_kernelIS7_f7double2S9_SL_SG_EEvSC_SI_RKT3_T4_EUlifE_EEvlNS_15PhiloxCudaStateESH_SI_) ;  /* 0xffffe7f014007950 */ /* 0x000fec0003c3ffff */
.L_x_66:
        /* <DEDUP_REMOVED lines=15> */
.L_x_257:


//--------------------- .text._ZN2at6native55_GLOBAL__N__1da31dc6_22_DistributionUniform_cu_67fa25cf43distribution_elementwise_grid_stride_kernelIfLi4EZNS0_9templates4cuda21uniform_and_transformIN3c104HalfEfPNS_17CUDAGeneratorImplEZZZNS4_14uniform_kernelIS9_EEvRNS_18TensorIteratorBaseEddT_ENKUlvE_clEvENKUlvE1_clEvEUlfE_EEvSC_T1_T2_EUlP24curandStatePhilox4_32_10E0_ZNS1_27distribution_nullary_kernelIS7_f6float4S9_SL_SG_EEvSC_SI_RKT3_T4_EUlifE0_EEvlNS_15PhiloxCudaStateESH_SI_ --------------------------
	.section	.text._ZN2at6native55_GLOBAL__N__1da31dc6_22_DistributionUniform_cu_67fa25cf43distribution_elementwise_grid_stride_kernelIfLi4EZNS0_9templates4cuda21uniform_and_transformIN3c104HalfEfPNS_17CUDAGeneratorImplEZZZNS4_14uniform_kernelIS9_EEvRNS_18TensorIteratorBaseEddT_ENKUlvE_clEvENKUlvE1_clEvEUlfE_EEvSC_T1_T2_EUlP24curandStatePhilox4_32_10E0_ZNS1_27distribution_nullary_kernelIS7_f6float4S9_SL_SG_EEvSC_SI_RKT3_T4_EUlifE0_EEvlNS_15PhiloxCudaStateESH_SI_,"ax",@progbits
	.sectioninfo	@"SHI_REGISTERS=42"
	.align	128
.text._ZN2at6native55_GLOBAL__N__1da31dc6_22_DistributionUniform_cu_67fa25cf43distribution_elementwise_grid_stride_kernelIfLi4EZNS0_9templates4cuda21uniform_and_transformIN3c104HalfEfPNS_17CUDAGeneratorImplEZZZNS4_14uniform_kernelIS9_EEvRNS_18TensorIteratorBaseEddT_ENKUlvE_clEvENKUlvE1_clEvEUlfE_EEvSC_T1_T2_EUlP24curandStatePhilox4_32_10E0_ZNS1_27distribution_nullary_kernelIS7_f6float4S9_SL_SG_EEvSC_SI_RKT3_T4_EUlifE0_EEvlNS_15PhiloxCudaStateESH_SI_:
        .type           _ZN2at6native55_GLOBAL__N__1da31dc6_22_DistributionUniform_cu_67fa25cf43distribution_elementwise_grid_stride_kernelIfLi4EZNS0_9templates4cuda21uniform_and_transformIN3c104HalfEfPNS_17CUDAGeneratorImplEZZZNS4_14uniform_kernelIS9_EEvRNS_18TensorIteratorBaseEddT_ENKUlvE_clEvENKUlvE1_clEvEUlfE_EEvSC_T1_T2_EUlP24curandStatePhilox4_32_10E0_ZNS1_27distribution_nullary_kernelIS7_f6float4S9_SL_SG_EEvSC_SI_RKT3_T4_EUlifE0_EEvlNS_15PhiloxCudaStateESH_SI_,@function
        .size           _ZN2at6native55_GLOBAL__N__1da31dc6_22_DistributionUniform_cu_67fa25cf43distribution_elementwise_grid_stride_kernelIfLi4EZNS0_9templates4cuda21uniform_and_transformIN3c104HalfEfPNS_17CUDAGeneratorImplEZZZNS4_14uniform_kernelIS9_EEvRNS_18TensorIteratorBaseEddT_ENKUlvE_clEvENKUlvE1_clEvEUlfE_EEvSC_T1_T2_EUlP24curandStatePhilox4_32_10E0_ZNS1_27distribution_nullary_kernelIS7_f6float4S9_SL_SG_EEvSC_SI_RKT3_T4_EUlifE0_EEvlNS_15PhiloxCudaStateESH_SI_,(.L_x_259 - _ZN2at6native55_GLOBAL__N__1da31dc6_22_DistributionUniform_cu_67fa25cf43distribution_elementwise_grid_stride_kernelIfLi4EZNS0_9templates4cuda21uniform_and_transformIN3c104HalfEfPNS_17CUDAGeneratorImplEZZZNS4_14uniform_kernelIS9_EEvRNS_18TensorIteratorBaseEddT_ENKUlvE_clEvENKUlvE1_clEvEUlfE_EEvSC_T1_T2_EUlP24curandStatePhilox4_32_10E0_ZNS1_27distribution_nullary_kernelIS7_f6float4S9_SL_SG_EEvSC_SI_RKT3_T4_EUlifE0_EEvlNS_15PhiloxCudaStateESH_SI_)
        .other          _ZN2at6native55_GLOBAL__N__1da31dc6_22_DistributionUniform_cu_67fa25cf43distribution_elementwise_grid_stride_kernelIfLi4EZNS0_9templates4cuda21uniform_and_transformIN3c104HalfEfPNS_17CUDAGeneratorImplEZZZNS4_14uniform_kernelIS9_EEvRNS_18TensorIteratorBaseEddT_ENKUlvE_clEvENKUlvE1_clEvEUlfE_EEvSC_T1_T2_EUlP24curandStatePhilox4_32_10E0_ZNS1_27distribution_nullary_kernelIS7_f6float4S9_SL_SG_EEvSC_SI_RKT3_T4_EUlifE0_EEvlNS_15PhiloxCudaStateESH_SI_,@"STO_CUDA_ENTRY STV_DEFAULT"
_ZN2at6native55_GLOBAL__N__1da31dc6_22_DistributionUniform_cu_67fa25cf43distribution_elementwise_grid_stride_kernelIfLi4EZNS0_9templates4cuda21uniform_and_transformIN3c104HalfEfPNS_17CUDAGeneratorImplEZZZNS4_14uniform_kernelIS9_EEvRNS_18TensorIteratorBaseEddT_ENKUlvE_clEvENKUlvE1_clEvEUlfE_EEvSC_T1_T2_EUlP24curandStatePhilox4_32_10E0_ZNS1_27distribution_nullary_kernelIS7_f6float4S9_SL_SG_EEvSC_SI_RKT3_T4_EUlifE0_EEvlNS_15PhiloxCudaStateESH_SI_:
        /* <DEDUP_REMOVED lines=81> */
[-C--:B------:R-:W-:Y:S02]  /*0510*/  MOV R13, R17.reuse ;  /* 0x00000011000d7202 */ /* 0x080fe40000000f00 */
[----:B------:R-:W-:Y:S01]  /*0520*/  LOP3.LUT R30, R19, R30, R14, 0x96, !PT ;  /* 0x0000001e131e7212 */ /* 0x000fe200078e960e */
[--C-:B------:R-:W-:Y:S01]  /*0530*/  IMAD.MOV.U32 R12, RZ, RZ, R16.reuse ;  /* 0x000000ffff0c7224 */ /* 0x100fe200078e0010 */
[----:B------:R-:W-:Y:S01]  /*0540*/  LOP3.LUT R31, R20, R18, R31, 0x96, !PT ;  /* 0x00000012141f7212 */ /* 0x000fe200078e961f */
[----:B------:R-:W-:Y:S01]  /*0550*/  IMAD.MOV.U32 R15, RZ, RZ, R16 ;  /* 0x000000ffff0f7224 */ /* 0x000fe200078e0010 */
[----:B------:R-:W-:Y:S01]  /*0560*/  MOV R16, R17 ;  /* 0x0000001100107202 */ /* 0x000fe20000000f00 */
[----:B------:R-:W-:Y:S05]  /*0570*/  @!P0 BRA `(.L_x_67) ;  /* 0x0000009000008947 */ /* 0x000fea0003800000 */
[----:B------:R-:W-:Y:S01]  /*0580*/  ULDC UR4, c[0x0][0x0] ;  /* 0x0000000000047ab9 */ /* 0x000fe20000000800 */
[----:B------:R-:W-:Y:S01]  /*0590*/  MOV R17, 0x5e0 ;  /* 0x000005e000117802 */ /* 0x000fe20000000f00 */
[----:B------:R-:W-:-:S02]  /*05a0*/  ULDC UR5, c[0x0][0xc] ;  /* 0x0000030000057ab9 */ /* 0x000fc40000000800 */
[----:B------:R-:W-:-:S04]  /*05b0*/  UIMAD UR4, UR4, UR5, URZ ;  /* 0x00000005040472a4 */ /* 0x000fc8000f8e023f */
[----:B------:R-:W-:-:S07]  /*05c0*/  USHF.L.U32 UR4, UR4, 0x2, URZ ;  /* 0x0000000204047899 */ /* 0x000fce000800063f */
[----:B------:R-:W-:Y:S05]  /*05d0*/  CALL.REL.NOINC `($__internal_4_$__cuda_sm20_div_s64) ;  /* 0x0000438000007944 */ /* 0x000fea0003c00000 */
[----:B------:R-:W-:Y:S01]  /*05e0*/  IMAD.MOV.U32 R18, RZ, RZ, R20 ;  /* 0x000000ffff127224 */ /* 0x000fe200078e0014 */
[----:B------:R-:W-:Y:S01]  /*05f0*/  MOV R19, R21 ;  /* 0x0000001500137202 */ /* 0x000fe20000000f00 */
[----:B------:R-:W-:Y:S05]  /*0600*/  BRA `(.L_x_68) ;  /* 0x0000016000007947 */ /* 0x000fea0003800000 */
.L_x_67:
[----:B------:R-:W-:-:S04]  /*0610*/  IMAD.MOV.U32 R17, RZ, RZ, c[0x0][0x0] ;  /* 0x00000000ff117624 */ /* 0x000fc800078e00ff */
[----:B------:R-:W-:-:S05]  /*0620*/  IMAD R17, R17, c[0x0][0xc], RZ ;  /* 0x0000030011117a24 */ /* 0x000fca00078e02ff */
[----:B------:R-:W-:-:S04]  /*0630*/  SHF.L.U32 R20, R17, 0x2, RZ ;  /* 0x0000000211147819 */ /* 0x000fc800000006ff */
[----:B------:R-:W0:Y:S01]  /*0640*/  I2F.U32.RP R17, R20 ;  /* 0x0000001400117306 */ /* 0x000e220000209000 */
[----:B------:R-:W-:Y:S01]  /*0650*/  IMAD.MOV R21, RZ, RZ, -R20 ;  /* 0x000000ffff157224 */ /* 0x000fe200078e0a14 */
[----:B------:R-:W-:-:S06]  /*0660*/  ISETP.NE.U32.AND P2, PT, R20, RZ, PT ;  /* 0x000000ff1400720c */ /* 0x000fcc0003f45070 */
[----:B0-----:R-:W0:Y:S02]  /*0670*/  MUFU.RCP R17, R17 ;  /* 0x0000001100117308 */ /* 0x001e240000001000 */
[----:B0-----:R-:W-:-:S06]  /*0680*/  IADD3 R18, R17, 0xffffffe, RZ ;  /* 0x0ffffffe11127810 */ /* 0x001fcc0007ffe0ff */
[----:B------:R0:W1:Y:S02]  /*0690*/  F2I.FTZ.U32.TRUNC.NTZ R19, R18 ;  /* 0x0000001200137305 */ /* 0x000064000021f000 */
[----:B0-----:R-:W-:Y:S01]  /*06a0*/  HFMA2.MMA R18, -RZ, RZ, 0, 0 ;  /* 0x00000000ff127435 */ /* 0x001fe200000001ff */
[----:B-1----:R-:W-:-:S09]  /*06b0*/  IMAD R21, R21, R19, RZ ;  /* 0x0000001315157224 */ /* 0x002fd200078e02ff */
[----:B------:R-:W-:-:S06]  /*06c0*/  IMAD.HI.U32 R19, R19, R21, R18 ;  /* 0x0000001513137227 */ /* 0x000fcc00078e0012 */
[----:B------:R-:W-:-:S04]  /*06d0*/  IMAD.HI.U32 R18, R19, UR6, RZ ;  /* 0x0000000613127c27 */ /* 0x000fc8000f8e00ff */
[----:B------:R-:W-:-:S04]  /*06e0*/  IMAD.MOV R19, RZ, RZ, -R18 ;  /* 0x000000ffff137224 */ /* 0x000fc800078e0a12 */
[----:B------:R-:W-:-:S05]  /*06f0*/  IMAD R19, R20, R19, UR6 ;  /* 0x0000000614137e24 */ /* 0x000fca000f8e0213 */
[----:B------:R-:W-:-:S13]  /*0700*/  ISETP.GE.U32.AND P0, PT, R19, R20, PT ;  /* 0x000000141300720c */ /* 0x000fda0003f06070 */
[----:B------:R-:W-:Y:S02]  /*0710*/  @P0 IADD3 R19, -R20, R19, RZ ;  /* 0x0000001314130210 */ /* 0x000fe40007ffe1ff */
[----:B------:R-:W-:Y:S02]  /*0720*/  @P0 IADD3 R18, R18, 0x1, RZ ;  /* 0x0000000112120810 */ /* 0x000fe40007ffe0ff */
[----:B------:R-:W-:Y:S01]  /*0730*/  ISETP.GE.U32.AND P1, PT, R19, R20, PT ;  /* 0x000000141300720c */ /* 0x000fe20003f26070 */
[----:B------:R-:W-:-:S12]  /*0740*/  IMAD.MOV.U32 R19, RZ, RZ, RZ ;  /* 0x000000ffff137224 */ /* 0x000fd800078e00ff */
[----:B------:R-:W-:Y:S02]  /*0750*/  @P1 IADD3 R18, R18, 0x1, RZ ;  /* 0x0000000112121810 */ /* 0x000fe40007ffe0ff */
[----:B------:R-:W-:-:S03]  /*0760*/  @!P2 LOP3.LUT R18, RZ, R20, RZ, 0x33, !PT ;  /* 0x00000014ff12a212 */ /* 0x000fc600078e33ff */
.L_x_68:
[----:B------:R-:W-:Y:S01]  /*0770*/  ULDC UR4, c[0x0][0x0] ;  /* 0x0000000000047ab9 */ /* 0x000fe20000000800 */
[----:B------:R-:W-:Y:S01]  /*0780*/  IADD3 R22, P0, R18, 0x1, RZ ;  /* 0x0000000112167810 */ /* 0x000fe20007f1e0ff */
[----:B------:R-:W-:Y:S02]  /*0790*/  ULDC UR5, c[0x0][0xc] ;  /* 0x0000030000057ab9 */ /* 0x000fe40000000800 */
[----:B------:R-:W-:Y:S01]  /*07a0*/  UIMAD.WIDE.U32 UR4, UR4, UR5, URZ ;  /* 0x00000005040472a5 */ /* 0x000fe2000f8e003f */
[----:B------:R-:W-:-:S05]  /*07b0*/  IADD3.X R18, RZ, R19, RZ, P0, !PT ;  /* 0x00000013ff127210 */ /* 0x000fca00007fe4ff */
[C---:B------:R-:W-:Y:S02]  /*07c0*/  IMAD R17, R22.reuse, UR5, RZ ;  /* 0x0000000516117c24 */ /* 0x040fe4000f8e02ff */
[----:B------:R-:W-:-:S04]  /*07d0*/  IMAD.WIDE.U32 R22, R22, UR4, RZ ;  /* 0x0000000416167c25 */ /* 0x000fc8000f8e00ff */
[----:B------:R-:W-:Y:S02]  /*07e0*/  IMAD R19, R18, UR4, R17 ;  /* 0x0000000412137c24 */ /* 0x000fe4000f8e0211 */
[----:B------:R-:W-:-:S03]  /*07f0*/  IMAD.SHL.U32 R17, R22, 0x4, RZ ;  /* 0x0000000416117824 */ /* 0x000fc600078e00ff */
[----:B------:R-:W-:Y:S02]  /*0800*/  IADD3 R19, R23, R19, RZ ;  /* 0x0000001317137210 */ /* 0x000fe40007ffe0ff */
[----:B------:R-:W-:Y:S02]  /*0810*/  ISETP.GE.U32.AND P0, PT, R12, R17, PT ;  /* 0x000000110c00720c */ /* 0x000fe40003f06070 */
[----:B------:R-:W-:-:S04]  /*0820*/  SHF.L.U64.HI R22, R22, 0x2, R19 ;  /* 0x0000000216167819 */ /* 0x000fc80000010213 */
[----:B------:R-:W-:-:S13]  /*0830*/  ISETP.GE.AND.EX P0, PT, R13, R22, PT, P0 ;  /* 0x000000160d00720c */ /* 0x000fda0003f06300 */
[----:B------:R-:W-:Y:S05]  /*0840*/  @P0 EXIT ;  /* 0x000000000000094d */ /* 0x000fea0003800000 */
[----:B------:R-:W0:Y:S01]  /*0850*/  LDC.U16 R26, c[0x0][0x32e] ;  /* 0x0000cb80ff1a7b82 */ /* 0x000e220000000400 */
[----:B------:R-:W-:Y:S01]  /*0860*/  IMAD R32, R32, -0x326172a9, RZ ;  /* 0xcd9e8d5720207824 */ /* 0x000fe200078e02ff */
[----:B------:R-:W-:Y:S01]  /*0870*/  LOP3.LUT R24, R24, 0x3, RZ, 0xc0, !PT ;  /* 0x0000000318187812 */ /* 0x000fe200078ec0ff */
[----:B------:R-:W-:-:S05]  /*0880*/  HADD2.F32 R25, -RZ, c[0x0] [0x32c].H0_H0 ;  /* 0x2000cb00ff197630 */ /* 0x000fca0000004100 */
[----:B------:R-:W1:Y:S01]  /*0890*/  LDC.U16 R23, c[0x0][0x32c] ;  /* 0x0000cb00ff177b82 */ /* 0x000e620000000400 */
[----:B0-----:R-:W-:-:S07]  /*08a0*/  HADD2.F32 R26, -RZ, R26.H0_H0 ;  /* 0x2000001aff1a7230 */ /* 0x001fce0000004100 */
.L_x_85:
[----:B------:R-:W-:Y:S01]  /*08b0*/  IADD3 R0, R0, 0x1, RZ ;  /* 0x0000000100007810 */ /* 0x000fe20007ffe0ff */
[----:B------:R-:W-:Y:S03]  /*08c0*/  BSSY B0, `(.L_x_69) ;  /* 0x000000c000007945 */ /* 0x000fe60003800000 */
[C---:B------:R-:W-:Y:S01]  /*08d0*/  ISETP.NE.AND P0, PT, R0.reuse, RZ, PT ;  /* 0x000000ff0000720c */ /* 0x040fe20003f05270 */
[----:B------:R-:W-:-:S12]  /*08e0*/  IMAD.HI.U32 R21, R0, -0x2daee0ad, RZ ;  /* 0xd2511f5300157827 */ /* 0x000fd800078e00ff */
[----:B------:R-:W-:Y:S05]  /*08f0*/  @P0 BRA `(.L_x_70) ;  /* 0x0000008000000947 */ /* 0x000fea0003800000 */
[----:B------:R-:W-:-:S04]  /*0900*/  IADD3 R2, R2, 0x1, RZ ;  /* 0x0000000102027810 */ /* 0x000fc80007ffe0ff */
[----:B------:R-:W-:-:S13]  /*0910*/  ISETP.NE.AND P0, PT, R2, RZ, PT ;  /* 0x000000ff0200720c */ /* 0x000fda0003f05270 */
[----:B------:R-:W-:Y:S02]  /*0920*/  @!P0 IADD3 R15, R15, 0x1, RZ ;  /* 0x000000010f0f8810 */ /* 0x000fe40007ffe0ff */
[----:B------:R-:W-:Y:S02]  /*0930*/  @!P0 IADD3 R18, R16, 0x1, RZ ;  /* 0x0000000110128810 */ /* 0x000fe40007ffe0ff */
[----:B------:R-:W-:Y:S02]  /*0940*/  ISETP.NE.AND P1, PT, R15, RZ, !P0 ;  /* 0x000000ff0f00720c */ /* 0x000fe40004725270 */
[----:B------:R-:W-:-:S11]  /*0950*/  @!P0 MOV R2, RZ ;  /* 0x000000ff00028202 */ /* 0x000fd60000000f00 */
[----:B------:R-:W-:-:S04]  /*0960*/  @P1 IMAD.MOV R18, RZ, RZ, R16 ;  /* 0x000000ffff121224 */ /* 0x000fc800078e0210 */
[----:B------:R-:W-:Y:S02]  /*0970*/  @!P0 IMAD.MOV.U32 R16, RZ, RZ, R18 ;  /* 0x000000ffff108224 */ /* 0x000fe400078e0012 */
.L_x_70:
[----:B------:R-:W-:Y:S05]  /*0980*/  BSYNC B0 ;  /* 0x0000000000007941 */ /* 0x000fea0003800000 */
.L_x_69:
        /* <DEDUP_REMOVED lines=9> */
[----:B------:R-:W-:Y:S01]  /*0a20*/  IMAD.WIDE.U32 R34, R34, -0x2daee0ad, RZ ;  /* 0xd2511f5322227825 */ /* 0x000fe200078e00ff */
[----:B------:R-:W-:-:S03]  /*0a30*/  IADD3 R27, R36, 0x3c6ef372, RZ ;  /* 0x3c6ef372241b7810 */ /* 0x000fc60007ffe0ff */
        /* <DEDUP_REMOVED lines=35> */
[----:B------:R-:W-:Y:S01]  /*0c70*/  IMAD R29, R11, -0x2daee0ad, RZ ;  /* 0xd2511f530b1d7824 */ /* 0x000fe200078e02ff */
[----:B------:R-:W-:Y:S01]  /*0c80*/  LOP3.LUT R11, R21, R18, R19, 0x96, !PT ;  /* 0x00000012150b7212 */ /* 0x000fe200078e9613 */
[----:B------:R-:W-:Y:S01]  /*0c90*/  IMAD.WIDE.U32 R18, R34, -0x326172a9, RZ ;  /* 0xcd9e8d5722127825 */ /* 0x000fe200078e00ff */
[----:B------:R-:W-:Y:S02]  /*0ca0*/  MOV R34, R32 ;  /* 0x0000002000227202 */ /* 0x000fe40000000f00 */
[----:B------:R-:W-:Y:S01]  /*0cb0*/  MOV R33, R29 ;  /* 0x0000001d00217202 */ /* 0x000fe20000000f00 */
[----:B------:R-:W-:Y:S01]  /*0cc0*/  IMAD.HI.U32 R21, R11, -0x2daee0ad, RZ ;  /* 0xd2511f530b157827 */ /* 0x000fe200078e00ff */
[----:B------:R-:W-:-:S03]  /*0cd0*/  LOP3.LUT R27, R19, R20, R27, 0x96, !PT ;  /* 0x00000014131b7212 */ /* 0x000fc600078e961b */
[----:B------:R-:W-:Y:S01]  /*0ce0*/  IMAD.MOV.U32 R35, RZ, RZ, R30 ;  /* 0x000000ffff237224 */ /* 0x000fe200078e001e */
[----:B------:R-:W-:Y:S01]  /*0cf0*/  LOP3.LUT R28, R21, R28, R14, 0x96, !PT ;  /* 0x0000001c151c7212 */ /* 0x000fe200078e960e */
[----:B------:R-:W-:Y:S01]  /*0d00*/  IMAD.MOV.U32 R20, RZ, RZ, R27 ;  /* 0x000000ffff147224 */ /* 0x000fe200078e001b */
        /* <DEDUP_REMOVED lines=8> */
[----:B------:R-:W-:Y:S01]  /*0d90*/  @P0 MOV R34, R31 ;  /* 0x0000001f00220202 */ /* 0x000fe20000000f00 */
[----:B------:R-:W-:Y:S01]  /*0da0*/  @P0 IMAD.MOV.U32 R35, RZ, RZ, R32 ;  /* 0x000000ffff230224 */ /* 0x000fe200078e0020 */
[----:B------:R-:W-:Y:S01]  /*0db0*/  @P0 MOV R33, R30 ;  /* 0x0000001e00210202 */ /* 0x000fe20000000f00 */
[----:B------:R-:W-:Y:S01]  /*0dc0*/  @P0 IMAD.MOV.U32 R20, RZ, RZ, R29 ;  /* 0x000000ffff140224 */ /* 0x000fe200078e001d */
[----:B------:R-:W-:Y:S05]  /*0dd0*/  BRA `(.L_x_71) ;  /* 0x0000004000007947 */ /* 0x000fea0003800000 */
.L_x_72:
[----:B------:R-:W-:Y:S01]  /*0de0*/  MOV R34, R30 ;  /* 0x0000001e00227202 */ /* 0x000fe20000000f00 */
[----:B------:R-:W-:Y:S01]  /*0df0*/  IMAD.MOV.U32 R35, RZ, RZ, R29 ;  /* 0x000000ffff237224 */ /* 0x000fe200078e001d */
[----:B------:R-:W-:Y:S01]  /*0e00*/  MOV R33, R27 ;  /* 0x0000001b00217202 */ /* 0x000fe20000000f00 */
[----:B------:R-:W-:Y:S02]  /*0e10*/  IMAD.MOV.U32 R20, RZ, RZ, R18 ;  /* 0x000000ffff147224 */ /* 0x000fe400078e0012 */
.L_x_71:
[----:B------:R-:W-:Y:S01]  /*0e20*/  ISETP.GE.U32.AND P0, PT, R12, c[0x0][0x160], PT ;  /* 0x000058000c007a0c */ /* 0x000fe20003f06070 */
[----:B------:R-:W0:Y:S01]  /*0e30*/  I2F.U32 R21, R34 ;  /* 0x0000002200157306 */ /* 0x000e220000201000 */
[----:B------:R-:W-:Y:S01]  /*0e40*/  HFMA2.MMA R32, -RZ, RZ, 0.1171875, 0 ;  /* 0x2f800000ff207435 */ /* 0x000fe200000001ff */
[----:B------:R-:W-:Y:S01]  /*0e50*/  BSSY B0, `(.L_x_73) ;  /* 0x00000e9000007945 */ /* 0x000fe20003800000 */
[----:B------:R-:W-:-:S05]  /*0e60*/  ISETP.GE.AND.EX P0, PT, R13, c[0x0][0x164], PT, P0 ;  /* 0x000059000d007a0c */ /* 0x000fca0003f06300 */
[----:B------:R-:W2:Y:S08]  /*0e70*/  I2F.U32 R29, R35 ;  /* 0x00000023001d7306 */ /* 0x000eb00000201000 */
[----:B------:R-:W3:Y:S01]  /*0e80*/  I2F.U32 R30, R33 ;  /* 0x00000021001e7306 */ /* 0x000ee20000201000 */
[----:B0-----:R-:W-:-:S07]  /*0e90*/  FFMA.FTZ R21, R21, R32, 1.1641532182693481445e-10 ;  /* 0x2f00000015157423 */ /* 0x001fce0000010020 */
[----:B------:R-:W0:Y:S01]  /*0ea0*/  I2F.U32 R31, R20 ;  /* 0x00000014001f7306 */ /* 0x000e220000201000 */
[-C--:B--2---:R-:W-:Y:S02]  /*0eb0*/  FFMA.FTZ R29, R29, R32.reuse, 1.1641532182693481445e-10 ;  /* 0x2f0000001d1d7423 */ /* 0x084fe40000010020 */
[-C--:B---3--:R-:W-:Y:S02]  /*0ec0*/  FFMA.FTZ R30, R30, R32.reuse, 1.1641532182693481445e-10 ;  /* 0x2f0000001e1e7423 */ /* 0x088fe40000010020 */
[----:B0-----:R-:W-:Y:S01]  /*0ed0*/  FFMA.FTZ R31, R31, R32, 1.1641532182693481445e-10 ;  /* 0x2f0000001f1f7423 */ /* 0x001fe20000010020 */
[----:B------:R-:W-:Y:S05]  /*0ee0*/  @P0 BRA `(.L_x_74) ;  /* 0x00000df000000947 */ /* 0x000fea0003800000 */
[----:B------:R-:W-:Y:S01]  /*0ef0*/  ISETP.NE.AND P0, PT, RZ, c[0x0][0x188], PT ;  /* 0x00006200ff007a0c */ /* 0x000fe20003f05270 */
[----:B------:R-:W-:-:S12]  /*0f00*/  IMAD.MOV.U32 R20, RZ, RZ, RZ ;  /* 0x000000ffff147224 */ /* 0x000fd800078e00ff */
[----:B------:R-:W-:Y:S05]  /*0f10*/  @!P0 BRA `(.L_x_75) ;  /* 0x00000d3000008947 */ /* 0x000fea0003800000 */
[----:B------:R-:W-:Y:S01]  /*0f20*/  MOV R32, RZ ;  /* 0x000000ff00207202 */ /* 0x000fe20000000f00 */
[----:B------:R-:W-:Y:S01]  /*0f30*/  IMAD.MOV.U32 R33, RZ, RZ, R12 ;  /* 0x000000ffff217224 */ /* 0x000fe200078e000c */
        /* <DEDUP_REMOVED lines=200> */
[----:B------:R-:W-:-:S04]  /*1bc0*/  @P0 IMAD.MOV.U32 R34, RZ, RZ, RZ ;  /* 0x000000ffff220224 */ /* 0x000fc800078e00ff */
[C---:B------:R-:W-:Y:S01]  /*1bd0*/  @P0 IMAD.HI.U32 R33, R35.reuse, c[0x0][0x2b0], R34 ;  /* 0x0000ac0023210a27 */ /* 0x040fe200078e0022 */
[----:B------:R-:W-:-:S04]  /*1be0*/  IADD3 R34, -R35, RZ, RZ ;  /* 0x000000ff23227210 */ /* 0x000fc80007ffe1ff */
[----:B------:R-:W-:Y:S01]  /*1bf0*/  @P0 SHF.R.U32.HI R33, RZ, c[0x0][0x2b4], R33 ;  /* 0x0000ad00ff210a19 */ /* 0x000fe20000011621 */
[----:B------:R-:W-:-:S04]  /*1c00*/  IMAD R39, R34, c[0x0][0x2a0], R32 ;  /* 0x0000a80022277a24 */ /* 0x000fc800078e0220 */
[----:B------:R-:W-:Y:S02]  /*1c10*/  @P0 IMAD.MOV R33, RZ, RZ, -R33 ;  /* 0x000000ffff210224 */ /* 0x000fe400078e0a21 */
[----:B------:R-:W-:Y:S02]  /*1c20*/  IMAD R20, R39, c[0x0][0x314], R20 ;  /* 0x0000c50027147a24 */ /* 0x000fe400078e0214 */
[----:B------:R-:W-:-:S04]  /*1c30*/  @P0 IMAD R35, R33, c[0x0][0x2ac], R35 ;  /* 0x0000ab0021230a24 */ /* 0x000fc800078e0223 */
[----:B------:R-:W-:-:S04]  /*1c40*/  @P0 IMAD R20, R35, c[0x0][0x318], R20 ;  /* 0x0000c60023140a24 */ /* 0x000fc800078e0214 */
.L_x_75:
[----:B------:R-:W-:Y:S01]  /*1c50*/  FFMA.FTZ R21, R21, c[0x0][0x328], R25 ;  /* 0x0000ca0015157a23 */ /* 0x000fe20000010019 */
[----:B------:R-:W-:-:S04]  /*1c60*/  IADD3 R20, P1, R20, c[0x0][0x320], RZ ;  /* 0x0000c80014147a10 */ /* 0x000fc80007f3e0ff */
[----:B------:R-:W-:-:S04]  /*1c70*/  F2FP.PACK_AB R21, RZ, R21 ;  /* 0x00000015ff15723e */ /* 0x000fc800000000ff */
[----:B------:R-:W-:-:S05]  /*1c80*/  PRMT R32, R21, 0x7610, R32 ;  /* 0x0000761015207816 */ /* 0x000fca0000000020 */
[----:B------:R-:W-:-:S05]  /*1c90*/  HADD2.F32 R21, -RZ, R32.H0_H0 ;  /* 0x20000020ff157230 */ /* 0x000fca0000004100 */
[----:B------:R-:W-:Y:S02]  /*1ca0*/  FSETP.NEU.FTZ.AND P0, PT, R21, R26, PT ;  /* 0x0000001a1500720b */ /* 0x000fe40003f1d000 */
[----:B------:R-:W-:Y:S02]  /*1cb0*/  IADD3.X R21, RZ, c[0x0][0x324], RZ, P1, !PT ;  /* 0x0000c900ff157a10 */ /* 0x000fe40000ffe4ff */
[----:B-1----:R-:W-:-:S05]  /*1cc0*/  SEL R33, R23, R32, !P0 ;  /* 0x0000002017217207 */ /* 0x002fca0004000000 */
[----:B------:R0:W-:Y:S04]  /*1cd0*/  STG.E.U16 [R20.64], R33 ;  /* 0x0000002114007986 */ /* 0x0001e8000c101508 */
.L_x_74:
[----:B------:R-:W-:Y:S05]  /*1ce0*/  BSYNC B0 ;  /* 0x0000000000007941 */ /* 0x000fea0003800000 */
.L_x_73:
[----:B------:R-:W-:Y:S01]  /*1cf0*/  IMAD.MOV.U32 R32, RZ, RZ, c[0x0][0x0] ;  /* 0x00000000ff207624 */ /* 0x000fe200078e00ff */
[----:B------:R-:W-:Y:S03]  /*1d00*/  BSSY B0, `(.L_x_76) ;  /* 0x00000f1000007945 */ /* 0x000fe60003800000 */
[----:B------:R-:W-:-:S05]  /*1d10*/  IMAD R32, R32, c[0x0][0xc], RZ ;  /* 0x0000030020207a24 */ /* 0x000fca00078e02ff */
[----:B0-----:R-:W-:-:S04]  /*1d20*/  IADD3 R20, P1, R32, R12, RZ ;  /* 0x0000000c20147210 */ /* 0x001fc80007f3e0ff */
        /* <DEDUP_REMOVED lines=229> */
.L_x_78:
[----:B------:R-:W-:Y:S01]  /*2b80*/  FFMA.FTZ R29, R29, c[0x0][0x328], R25 ;  /* 0x0000ca001d1d7a23 */ /* 0x000fe20000010019 */
[----:B------:R-:W-:-:S04]  /*2b90*/  IADD3 R20, P1, R33, c[0x0][0x320], RZ ;  /* 0x0000c80021147a10 */ /* 0x000fc80007f3e0ff */
[----:B------:R-:W-:-:S04]  /*2ba0*/  F2FP.PACK_AB R29, RZ, R29 ;  /* 0x0000001dff1d723e */ /* 0x000fc800000000ff */
[----:B------:R-:W-:-:S05]  /*2bb0*/  PRMT R34, R29, 0x7610, R34 ;  /* 0x000076101d227816 */ /* 0x000fca0000000022 */
[----:B------:R-:W-:-:S05]  /*2bc0*/  HADD2.F32 R21, -RZ, R34.H0_H0 ;  /* 0x20000022ff157230 */ /* 0x000fca0000004100 */
[----:B------:R-:W-:Y:S01]  /*2bd0*/  FSETP.NEU.FTZ.AND P0, PT, R21, R26, PT ;  /* 0x0000001a1500720b */ /* 0x000fe20003f1d000 */
[----:B------:R-:W-:-:S03]  /*2be0*/  IMAD.X R21, RZ, RZ, c[0x0][0x324], P1 ;  /* 0x0000c900ff157624 */ /* 0x000fc600008e06ff */
[----:B-1----:R-:W-:-:S05]  /*2bf0*/  SEL R29, R23, R34, !P0 ;  /* 0x00000022171d7207 */ /* 0x002fca0004000000 */
[----:B------:R0:W-:Y:S04]  /*2c00*/  STG.E.U16 [R20.64], R29 ;  /* 0x0000001d14007986 */ /* 0x0001e8000c101508 */
.L_x_77:
[----:B------:R-:W-:Y:S05]  /*2c10*/  BSYNC B0 ;  /* 0x0000000000007941 */ /* 0x000fea0003800000 */
.L_x_76:
[----:B0-----:R-:W-:Y:S01]  /*2c20*/  LEA R21, P1, R32, R12, 0x1 ;  /* 0x0000000c20157211 */ /* 0x001fe200078208ff */
[----:B------:R-:W-:Y:S03]  /*2c30*/  BSSY B0, `(.L_x_79) ;  /* 0x00000e2000007945 */ /* 0x000fe60003800000 */
        /* <DEDUP_REMOVED lines=8> */
[----:B------:R-:W-:-:S05]  /*2cc0*/  IMAD.MOV.U32 R34, RZ, RZ, c[0x0][0x188] ;  /* 0x00006200ff227624 */ /* 0x000fca00078e00ff */
[----:B------:R-:W-:-:S04]  /*2cd0*/  ISETP.NE.AND P0, PT, R34, 0x1, PT ;  /* 0x000000012200780c */ /* 0x000fc80003f05270 */
[----:B------:R-:W-:-:S05]  /*2ce0*/  IMAD.HI.U32 R33, R21, c[0x0][0x190], R20 ;  /* 0x0000640015217a27 */ /* 0x000fca00078e0014 */
        /* <DEDUP_REMOVED lines=206> */
.L_x_81:
[----:B------:R-:W-:Y:S01]  /*39d0*/  FFMA.FTZ R30, R30, c[0x0][0x328], R25 ;  /* 0x0000ca001e1e7a23 */ /* 0x000fe20000010019 */
[----:B------:R-:W-:-:S04]  /*39e0*/  IADD3 R20, P1, R29, c[0x0][0x320], RZ ;  /* 0x0000c8001d147a10 */ /* 0x000fc80007f3e0ff */
[----:B------:R-:W-:-:S05]  /*39f0*/  F2FP.PACK_AB R30, RZ, R30 ;  /* 0x0000001eff1e723e */ /* 0x000fca00000000ff */
[----:B------:R-:W-:-:S05]  /*3a00*/  HADD2.F32 R21, -RZ, R30.H0_H0 ;  /* 0x2000001eff157230 */ /* 0x000fca0000004100 */
[----:B------:R-:W-:Y:S01]  /*3a10*/  FSETP.NEU.FTZ.AND P0, PT, R21, R26, PT ;  /* 0x0000001a1500720b */ /* 0x000fe20003f1d000 */
[----:B------:R-:W-:-:S03]  /*3a20*/  IMAD.X R21, RZ, RZ, c[0x0][0x324], P1 ;  /* 0x0000c900ff157624 */ /* 0x000fc600008e06ff */
[----:B-1----:R-:W-:-:S05]  /*3a30*/  SEL R29, R23, R30, !P0 ;  /* 0x0000001e171d7207 */ /* 0x002fca0004000000 */
[----:B------:R0:W-:Y:S04]  /*3a40*/  STG.E.U16 [R20.64], R29 ;  /* 0x0000001d14007986 */ /* 0x0001e8000c101508 */
.L_x_80:
[----:B------:R-:W-:Y:S05]  /*3a50*/  BSYNC B0 ;  /* 0x0000000000007941 */ /* 0x000fea0003800000 */
.L_x_79:
        /* <DEDUP_REMOVED lines=211> */
[----:B------:R-:W-:Y:S02]  /*4790*/  @P0 MOV R20, RZ ;  /* 0x000000ff00140202 */ /* 0x000fe40000000f00 */
[----:B------:R-:W-:-:S03]  /*47a0*/  IADD3 R34, -R21, RZ, RZ ;  /* 0x000000ff15227210 */ /* 0x000fc60007ffe1ff */
[----:B------:R-:W-:-:S04]  /*47b0*/  @P0 IMAD.HI.U32 R20, R21, c[0x0][0x2b0], R20 ;  /* 0x0000ac0015140a27 */ /* 0x000fc800078e0014 */
[----:B------:R-:W-:Y:S01]  /*47c0*/  IMAD R33, R34, c[0x0][0x2a0], R33 ;  /* 0x0000a80022217a24 */ /* 0x000fe200078e0221 */
[----:B------:R-:W-:-:S03]  /*47d0*/  @P0 SHF.R.U32.HI R20, RZ, c[0x0][0x2b4], R20 ;  /* 0x0000ad00ff140a19 */ /* 0x000fc60000011614 */
[----:B------:R-:W-:Y:S02]  /*47e0*/  IMAD R30, R33, c[0x0][0x314], R30 ;  /* 0x0000c500211e7a24 */ /* 0x000fe400078e021e */
[----:B------:R-:W-:-:S04]  /*47f0*/  @P0 IMAD.MOV R20, RZ, RZ, -R20 ;  /* 0x000000ffff140224 */ /* 0x000fc800078e0a14 */
[----:B------:R-:W-:-:S04]  /*4800*/  @P0 IMAD R21, R20, c[0x0][0x2ac], R21 ;  /* 0x0000ab0014150a24 */ /* 0x000fc800078e0215 */
[----:B------:R-:W-:-:S04]  /*4810*/  @P0 IMAD R30, R21, c[0x0][0x318], R30 ;  /* 0x0000c600151e0a24 */ /* 0x000fc800078e021e */
.L_x_83:
[----:B------:R-:W-:Y:S01]  /*4820*/  FFMA.FTZ R31, R31, c[0x0][0x328], R25 ;  /* 0x0000ca001f1f7a23 */ /* 0x000fe20000010019 */
[----:B------:R-:W-:-:S04]  /*4830*/  IADD3 R30, P1, R30, c[0x0][0x320], RZ ;  /* 0x0000c8001e1e7a10 */ /* 0x000fc80007f3e0ff */
[----:B------:R-:W-:Y:S02]  /*4840*/  F2FP.PACK_AB R20, RZ, R31 ;  /* 0x0000001fff14723e */ /* 0x000fe400000000ff */
[----:B------:R-:W-:-:S03]  /*4850*/  IADD3.X R31, RZ, c[0x0][0x324], RZ, P1, !PT ;  /* 0x0000c900ff1f7a10 */ /* 0x000fc60000ffe4ff */
[----:B------:R-:W-:-:S05]  /*4860*/  HADD2.F32 R21, -RZ, R20.H0_H0 ;  /* 0x20000014ff157230 */ /* 0x000fca0000004100 */
[----:B------:R-:W-:-:S04]  /*4870*/  FSETP.NEU.FTZ.AND P0, PT, R21, R26, PT ;  /* 0x0000001a1500720b */ /* 0x000fc80003f1d000 */
[----:B-1----:R-:W-:-:S05]  /*4880*/  SEL R21, R23, R20, !P0 ;  /* 0x0000001417157207 */ /* 0x002fca0004000000 */
[----:B------:R0:W-:Y:S04]  /*4890*/  STG.E.U16 [R30.64], R21 ;  /* 0x000000151e007986 */ /* 0x0001e8000c101508 */
.L_x_82:
[----:B------:R-:W-:Y:S01]  /*48a0*/  LEA R12, P0, R32, R12, 0x2 ;  /* 0x0000000c200c7211 */ /* 0x000fe200078010ff */
[----:B------:R-:W-:Y:S01]  /*48b0*/  WARPSYNC 0xffffffff ;  /* 0xffffffff00007948 */ /* 0x000fe20003800000 */
[----:B------:R-:W-:Y:S01]  /*48c0*/  BAR.SYNC.DEFER_BLOCKING 0x0 ;  /* 0x0000000000007b1d */ /* 0x000fe20000010000 */
[----:B------:R-:W-:Y:S01]  /*48d0*/  IMAD.MOV.U32 R32, RZ, RZ, R18 ;  /* 0x000000ffff207224 */ /* 0x000fe200078e0012 */
[----:B------:R-:W-:Y:S02]  /*48e0*/  IADD3.X R13, RZ, R13, RZ, P0, !PT ;  /* 0x0000000dff0d7210 */ /* 0x000fe400007fe4ff */
[----:B------:R-:W-:Y:S02]  /*48f0*/  ISETP.GE.U32.AND P0, PT, R12, R17, PT ;  /* 0x000000110c00720c */ /* 0x000fe40003f06070 */
[----:B0-----:R-:W-:Y:S02]  /*4900*/  MOV R31, R27 ;  /* 0x0000001b001f7202 */ /* 0x001fe40000000f00 */
[----:B------:R-:W-:-:S02]  /*4910*/  ISETP.GE.AND.EX P0, PT, R13, R22, PT, P0 ;  /* 0x000000160d00720c */ /* 0x000fc40003f06300 */
[----:B------:R-:W-:-:S11]  /*4920*/  MOV R30, R28 ;  /* 0x0000001c001e7202 */ /* 0x000fd60000000f00 */
[----:B------:R-:W-:Y:S01]  /*4930*/  @P0 CALL.REL.NOINC `(.L_x_84) ;  /* 0x0000001000000944 */ /* 0x000fe20003c00000 */
[----:B------:R-:W-:Y:S05]  /*4940*/  BRA `(.L_x_85) ;  /* 0xffffbf6000007947 */ /* 0x000fea000383ffff */
.L_x_84:
[----:B------:R-:W-:Y:S05]  /*4950*/  EXIT ;  /* 0x000000000000794d */ /* 0x000fea0003800000 */
        .weak           $__internal_4_$__cuda_sm20_div_s64
        .type           $__internal_4_$__cuda_sm20_div_s64,@function
        .size           $__internal_4_$__cuda_sm20_div_s64,(.L_x_259 - $__internal_4_$__cuda_sm20_div_s64)
$__internal_4_$__cuda_sm20_div_s64:
        /* <DEDUP_REMOVED lines=9> */
[----:B------:R-:W-:Y:S01]  /*49f0*/  IMAD.X R25, RZ, RZ, ~R19, P0 ;  /* 0x000000ffff197224 */ /* 0x000fe200000e0e13 */
[----:B------:R-:W-:-:S03]  /*4a00*/  MOV R19, R20 ;  /* 0x0000001400137202 */ /* 0x000fc60000000f00 */
[-C--:B------:R-:W-:Y:S02]  /*4a10*/  IMAD R27, R21, R25.reuse, RZ ;  /* 0x00000019151b7224 */ /* 0x080fe400078e02ff */
[----:B------:R-:W-:-:S06]  /*4a20*/  IMAD.WIDE.U32 R18, P0, R20, R25, R18 ;  /* 0x0000001914127225 */ /* 0x000fcc0007800012 */
[----:B------:R-:W-:-:S04]  /*4a30*/  IMAD.HI.U32 R18, P1, R21, R23, R18 ;  /* 0x0000001715127227 */ /* 0x000fc80007820012 */
[----:B------:R-:W-:Y:S01]  /*4a40*/  IMAD.HI.U32 R23, R21, R25, RZ ;  /* 0x0000001915177227 */ /* 0x000fe200078e00ff */
[----:B------:R-:W-:-:S04]  /*4a50*/  IADD3 R19, P2, R27, R18, RZ ;  /* 0x000000121b137210 */ /* 0x000fc80007f5e0ff */
[----:B------:R-:W-:Y:S01]  /*4a60*/  IADD3.X R23, R23, R21, RZ, P0, !PT ;  /* 0x0000001517177210 */ /* 0x000fe200007fe4ff */
[----:B------:R-:W-:-:S03]  /*4a70*/  IMAD.WIDE.U32 R20, R19, UR4, RZ ;  /* 0x0000000413147c25 */ /* 0x000fc6000f8e00ff */
[----:B------:R-:W-:Y:S02]  /*4a80*/  IADD3.X R23, RZ, RZ, R23, P2, P1 ;  /* 0x000000ffff177210 */ /* 0x000fe400017e2417 */
[----:B------:R-:W-:Y:S02]  /*4a90*/  IADD3 R25, P0, RZ, -R20, RZ ;  /* 0x80000014ff197210 */ /* 0x000fe40007f1e0ff */
[----:B------:R-:W-:Y:S01]  /*4aa0*/  ISETP.LE.AND P1, PT, RZ, UR7, PT ;  /* 0x00000007ff007c0c */ /* 0x000fe2000bf23270 */
[----:B------:R-:W-:Y:S01]  /*4ab0*/  IMAD R20, R23, UR4, R21 ;  /* 0x0000000417147c24 */ /* 0x000fe2000f8e0215 */
[----:B------:R-:W-:Y:S01]  /*4ac0*/  IADD3 R21, P4, RZ, -UR6, RZ ;  /* 0x80000006ff157c10 */ /* 0x000fe2000ff9e0ff */
[----:B------:R-:W-:-:S03]  /*4ad0*/  IMAD.HI.U32 R18, R19, R25, RZ ;  /* 0x0000001913127227 */ /* 0x000fc600078e00ff */
[----:B------:R-:W-:Y:S01]  /*4ae0*/  SEL R21, R21, UR6, !P1 ;  /* 0x0000000615157c07 */ /* 0x000fe2000c800000 */
[----:B------:R-:W-:Y:S01]  /*4af0*/  IMAD.X R20, RZ, RZ, ~R20, P0 ;  /* 0x000000ffff147224 */ /* 0x000fe200000e0e14 */
[----:B------:R-:W-:-:S03]  /*4b00*/  IADD3.X R22, RZ, ~UR7, RZ, P4, !PT ;  /* 0x80000007ff167c10 */ /* 0x000fc6000a7fe4ff */
[----:B------:R-:W-:-:S04]  /*4b10*/  IMAD.WIDE.U32 R18, P0, R19, R20, R18 ;  /* 0x0000001413127225 */ /* 0x000fc80007800012 */
[----:B------:R-:W-:-:S04]  /*4b20*/  IMAD.HI.U32 R26, R23, R20, RZ ;  /* 0x00000014171a7227 */ /* 0x000fc800078e00ff */
[----:B------:R-:W-:-:S04]  /*4b30*/  IMAD.HI.U32 R18, P2, R23, R25, R18 ;  /* 0x0000001917127227 */ /* 0x000fc80007840012 */
[----:B------:R-:W-:-:S05]  /*4b40*/  IMAD R19, R23, R20, RZ ;  /* 0x0000001417137224 */ /* 0x000fca00078e02ff */
[----:B------:R-:W-:Y:S02]  /*4b50*/  IADD3 R20, P3, R19, R18, RZ ;  /* 0x0000001213147210 */ /* 0x000fe40007f7e0ff */
[----:B------:R-:W-:Y:S02]  /*4b60*/  IADD3.X R19, R26, R23, RZ, P0, !PT ;  /* 0x000000171a137210 */ /* 0x000fe400007fe4ff */
[----:B------:R-:W-:Y:S01]  /*4b70*/  SEL R23, R22, UR7, !P1 ;  /* 0x0000000716177c07 */ /* 0x000fe2000c800000 */
[----:B------:R-:W-:Y:S01]  /*4b80*/  IMAD.HI.U32 R18, R20, R21, RZ ;  /* 0x0000001514127227 */ /* 0x000fe200078e00ff */
[----:B------:R-:W-:-:S03]  /*4b90*/  IADD3.X R22, RZ, RZ, R19, P3, P2 ;  /* 0x000000ffff167210 */ /* 0x000fc60001fe4413 */
[----:B------:R-:W-:Y:S02]  /*4ba0*/  IMAD.MOV.U32 R19, RZ, RZ, RZ ;  /* 0x000000ffff137224 */ /* 0x000fe400078e00ff */
[-C--:B------:R-:W-:Y:S02]  /*4bb0*/  IMAD R27, R22, R23.reuse, RZ ;  /* 0x00000017161b7224 */ /* 0x080fe400078e02ff */
[----:B------:R-:W-:-:S04]  /*4bc0*/  IMAD.WIDE.U32 R18, R20, R23, R18 ;  /* 0x0000001714127225 */ /* 0x000fc800078e0012 */
[----:B------:R-:W-:-:S04]  /*4bd0*/  IMAD.HI.U32 R25, R22, R23, RZ ;  /* 0x0000001716197227 */ /* 0x000fc800078e00ff */
[----:B------:R-:W-:-:S05]  /*4be0*/  IMAD.HI.U32 R18, P0, R22, R21, R18 ;  /* 0x0000001516127227 */ /* 0x000fca0007800012 */
[----:B------:R-:W-:Y:S02]  /*4bf0*/  IADD3 R20, P2, R27, R18, RZ ;  /* 0x000000121b147210 */ /* 0x000fe40007f5e0ff */
[----:B------:R-:W-:-:S03]  /*4c00*/  IADD3.X R25, R25, RZ, RZ, P0, !PT ;  /* 0x000000ff19197210 */ /* 0x000fc600007fe4ff */
[----:B------:R-:W-:Y:S01]  /*4c10*/  IMAD.WIDE.U32 R18, R20, UR4, RZ ;  /* 0x0000000414127c25 */ /* 0x000fe2000f8e00ff */
[----:B------:R-:W-:-:S04]  /*4c20*/  IADD3.X R25, RZ, R25, RZ, P2, !PT ;  /* 0x00000019ff197210 */ /* 0x000fc800017fe4ff */
[----:B------:R-:W-:Y:S01]  /*4c30*/  IADD3 R18, P0, -R18, R21, RZ ;  /* 0x0000001512127210 */ /* 0x000fe20007f1e1ff */
[----:B------:R-:W-:Y:S01]  /*4c40*/  IMAD R22, R25, UR4, R19 ;  /* 0x0000000419167c24 */ /* 0x000fe2000f8e0213 */
[----:B------:R-:W-:Y:S02]  /*4c50*/  IADD3 R19, P3, R20, 0x1, RZ ;  /* 0x0000000114137810 */ /* 0x000fe40007f7e0ff */
[C---:B------:R-:W-:Y:S01]  /*4c60*/  IADD3 R21, P2, R18.reuse, -UR4, RZ ;  /* 0x8000000412157c10 */ /* 0x040fe2000ff5e0ff */
[----:B------:R-:W-:Y:S01]  /*4c70*/  IMAD.X R23, R23, 0x1, ~R22, P0 ;  /* 0x0000000117177824 */ /* 0x000fe200000e0e16 */
[----:B------:R-:W-:-:S04]  /*4c80*/  ISETP.GE.U32.AND P0, PT, R18, UR4, PT ;  /* 0x0000000412007c0c */ /* 0x000fc8000bf06070 */
[C---:B------:R-:W-:Y:S02]  /*4c90*/  ISETP.GE.U32.AND.EX P0, PT, R23.reuse, RZ, PT, P0 ;  /* 0x000000ff1700720c */ /* 0x040fe40003f06100 */
[----:B------:R-:W-:Y:S02]  /*4ca0*/  IADD3.X R22, R23, -0x1, RZ, P2, !PT ;  /* 0xffffffff17167810 */ /* 0x000fe400017fe4ff */
[----:B------:R-:W-:Y:S02]  /*4cb0*/  SEL R21, R21, R18, P0 ;  /* 0x0000001215157207 */ /* 0x000fe40000000000 */
[----:B------:R-:W-:Y:S02]  /*4cc0*/  IADD3.X R18, RZ, R25, RZ, P3, !PT ;  /* 0x00000019ff127210 */ /* 0x000fe40001ffe4ff */
[----:B------:R-:W-:Y:S02]  /*4cd0*/  SEL R22, R22, R23, P0 ;  /* 0x0000001716167207 */ /* 0x000fe40000000000 */
[----:B------:R-:W-:-:S02]  /*4ce0*/  SEL R19, R19, R20, P0 ;  /* 0x0000001413137207 */ /* 0x000fc40000000000 */
[----:B------:R-:W-:Y:S02]  /*4cf0*/  ISETP.GE.U32.AND P2, PT, R21, UR4, PT ;  /* 0x0000000415007c0c */ /* 0x000fe4000bf46070 */
[----:B------:R-:W-:Y:S02]  /*4d00*/  SEL R18, R18, R25, P0 ;  /* 0x0000001912127207 */ /* 0x000fe40000000000 */
[----:B------:R-:W-:Y:S02]  /*4d10*/  IADD3 R20, P3, R19, 0x1, RZ ;  /* 0x0000000113147810 */ /* 0x000fe40007f7e0ff */
[----:B------:R-:W-:Y:S02]  /*4d20*/  ISETP.GE.U32.AND.EX P0, PT, R22, RZ, PT, P2 ;  /* 0x000000ff1600720c */ /* 0x000fe40003f06120 */
[----:B------:R-:W-:Y:S02]  /*4d30*/  IADD3.X R21, RZ, R18, RZ, P3, !PT ;  /* 0x00000012ff157210 */ /* 0x000fe40001ffe4ff */
[----:B------:R-:W-:-:S02]  /*4d40*/  SEL R20, R20, R19, P0 ;  /* 0x0000001314147207 */ /* 0x000fc40000000000 */
[----:B------:R-:W-:Y:S02]  /*4d50*/  SEL R21, R21, R18, P0 ;  /* 0x0000001215157207 */ /* 0x000fe40000000000 */
[-C--:B------:R-:W-:Y:S02]  /*4d60*/  IADD3 R19, P2, RZ, -R20.reuse, RZ ;  /* 0x80000014ff137210 */ /* 0x080fe40007f5e0ff */
[----:B------:R-:W-:Y:S02]  /*4d70*/  ISETP.NE.U32.AND P0, PT, RZ, UR4, PT ;  /* 0x00000004ff007c0c */ /* 0x000fe4000bf05070 */
[----:B------:R-:W-:Y:S01]  /*4d80*/  SEL R20, R19, R20, !P1 ;  /* 0x0000001413147207 */ /* 0x000fe20004800000 */
[----:B------:R-:W-:Y:S01]  /*4d90*/  IMAD.X R18, RZ, RZ, ~R21, P2 ;  /* 0x000000ffff127224 */ /* 0x000fe200010e0e15 */
[----:B------:R-:W-:Y:S01]  /*4da0*/  HFMA2.MMA R19, -RZ, RZ, 0, 0 ;  /* 0x00000000ff137435 */ /* 0x000fe200000001ff */
[----:B------:R-:W-:-:S03]  /*4db0*/  ISETP.NE.AND.EX P0, PT, RZ, RZ, PT, P0 ;  /* 0x000000ffff00720c */ /* 0x000fc60003f05300 */
[----:B------:R-:W-:Y:S02]  /*4dc0*/  SEL R21, R18, R21, !P1 ;  /* 0x0000001512157207 */ /* 0x000fe40004800000 */
[----:B------:R-:W-:Y:S02]  /*4dd0*/  MOV R18, R17 ;  /* 0x0000001100127202 */ /* 0x000fe40000000f00 */
[----:B------:R-:W-:Y:S02]  /*4de0*/  SEL R20, R20, 0xffffffff, P0 ;  /* 0xffffffff14147807 */ /* 0x000fe40000000000 */
[----:B------:R-:W-:Y:S01]  /*4df0*/  SEL R21, R21, 0xffffffff, P0 ;  /* 0xffffffff15157807 */ /* 0x000fe20000000000 */
[----:B------:R-:W-:Y:S06]  /*4e00*/  RET.REL.NODEC R18 `(_ZN2at6native55_GLOBAL__N__1da31dc6_22_DistributionUniform_cu_67fa25cf43distribution_elementwise_grid_stride_kernelIfLi4EZNS0_9templates4cuda21uniform_and_transformIN3c104HalfEfPNS_17CUDAGeneratorImplEZZZNS4_14uniform_kernelIS9_EEvRNS_18TensorIteratorBaseEddT_ENKUlvE_clEvENKUlvE1_clEvEUlfE_EEvSC_T1_T2_EUlP24curandStatePhilox4_32_10E0_ZNS1_27distribution_nullary_kernelIS7_f6float4S9_SL_SG_EEvSC_SI_RKT3_T4_EUlifE0_EEvlNS_15PhiloxCudaStateESH_SI_) ;  /* 0xffffb1f012007950 */ /* 0x000fec0003c3ffff */
.L_x_86:
        /* <DEDUP_REMOVED lines=15> */
.L_x_259:


//--------------------- .text._ZN2at6native55_GLOBAL__N__1da31dc6_22_DistributionUniform_cu_67fa25cf43distribution_elementwise_grid_stride_kernelIfLi4EZNS0_9templates4cuda21uniform_and_transformIN3c104HalfEfPNS_17CUDAGeneratorImplEZZZNS4_14uniform_kernelIS9_EEvRNS_18TensorIteratorBaseEddT_ENKUlvE_clEvENKUlvE1_clEvEUlfE_EEvSC_T1_T2_EUlP24curandStatePhilox4_32_10E0_ZNS1_27distribution_nullary_kernelIS7_f6float4S9_SL_SG_EEvSC_SI_RKT3_T4_EUlifE_EEvlNS_15PhiloxCudaStateESH_SI_ --------------------------
	.section	.text._ZN2at6native55_GLOBAL__N__1da31dc6_22_DistributionUniform_cu_67fa25cf43distribution_elementwise_grid_stride_kernelIfLi4EZNS0_9templates4cuda21uniform_and_transformIN3c104HalfEfPNS_17CUDAGeneratorImplEZZZNS4_14uniform_kernelIS9_EEvRNS_18TensorIteratorBaseEddT_ENKUlvE_clEvENKUlvE1_clEvEUlfE_EEvSC_T1_T2_EUlP24curandStatePhilox4_32_10E0_ZNS1_27distribution_nullary_kernelIS7_f6float4S9_SL_SG_EEvSC_SI_RKT3_T4_EUlifE_EEvlNS_15PhiloxCudaStateESH_SI_,"ax",@progbits
	.sectioninfo	@"SHI_REGISTERS=52"
	.align	128
.text._ZN2at6native55_GLOBAL__N__1da31dc6_22_DistributionUniform_cu_67fa25cf43distribution_elementwise_grid_stride_kernelIfLi4EZNS0_9templates4cuda21uniform_and_transformIN3c104HalfEfPNS_17CUDAGeneratorImplEZZZNS4_14uniform_kernelIS9_EEvRNS_18TensorIteratorBaseEddT_ENKUlvE_clEvENKUlvE1_clEvEUlfE_EEvSC_T1_T2_EUlP24curandStatePhilox4_32_10E0_ZNS1_27distribution_nullary_kernelIS7_f6float4S9_SL_SG_EEvSC_SI_RKT3_T4_EUlifE_EEvlNS_15PhiloxCudaStateESH_SI_:
        .type           _ZN2at6native55_GLOBAL__N__1da31dc6_22_DistributionUniform_cu_67fa25cf43distribution_elementwise_grid_stride_kernelIfLi4EZNS0_9templates4cuda21uniform_and_transformIN3c104HalfEfPNS_17CUDAGeneratorImplEZZZNS4_14uniform_kernelIS9_EEvRNS_18TensorIteratorBaseEddT_ENKUlvE_clEvENKUlvE1_clEvEUlfE_EEvSC_T1_T2_EUlP24curandStatePhilox4_32_10E0_ZNS1_27distribution_nullary_kernelIS7_f6float4S9_SL_SG_EEvSC_SI_RKT3_T4_EUlifE_EEvlNS_15PhiloxCudaStateESH_SI_,@function
        .size           _ZN2at6native55_GLOBAL__N__1da31dc6_22_DistributionUniform_cu_67fa25cf43distribution_elementwise_grid_stride_kernelIfLi4EZNS0_9templates4cuda21uniform_and_transformIN3c104HalfEfPNS_17CUDAGeneratorImplEZZZNS4_14uniform_kernelIS9_EEvRNS_18TensorIteratorBaseEddT_ENKUlvE_clEvENKUlvE1_clEvEUlfE_EEvSC_T1_T2_EUlP24curandStatePhilox4_32_10E0_ZNS1_27distribution_nullary_kernelIS7_f6float4S9_SL_SG_EEvSC_SI_RKT3_T4_EUlifE_EEvlNS_15PhiloxCudaStateESH_SI_,(.L_x_261 - _ZN2at6native55_GLOBAL__N__1da31dc6_22_DistributionUniform_cu_67fa25cf43distribution_elementwise_grid_stride_kernelIfLi4EZNS0_9templates4cuda21uniform_and_transformIN3c104HalfEfPNS_17CUDAGeneratorImplEZZZNS4_14uniform_kernelIS9_EEvRNS_18TensorIteratorBaseEddT_ENKUlvE_clEvENKUlvE1_clEvEUlfE_EEvSC_T1_T2_EUlP24curandStatePhilox4_32_10E0_ZNS1_27distribution_nullary_kernelIS7_f6float4S9_SL_SG_EEvSC_SI_RKT3_T4_EUlifE_EEvlNS_15PhiloxCudaStateESH_SI_)
        .other          _ZN2at6native55_GLOBAL__N__1da31dc6_22_DistributionUniform_cu_67fa25cf43distribution_elementwise_grid_stride_kernelIfLi4EZNS0_9templates4cuda21uniform_and_transformIN3c104HalfEfPNS_17CUDAGeneratorImplEZZZNS4_14uniform_kernelIS9_EEvRNS_18TensorIteratorBaseEddT_ENKUlvE_clEvENKUlvE1_clEvEUlfE_EEvSC_T1_T2_EUlP24curandStatePhilox4_32_10E0_ZNS1_27distribution_nullary_kernelIS7_f6float4S9_SL_SG_EEvSC_SI_RKT3_T4_EUlifE_EEvlNS_15PhiloxCudaStateESH_SI_,@"STO_CUDA_ENTRY STV_DEFAULT"
_ZN2at6native55_GLOBAL__N__1da31dc6_22_DistributionUniform_cu_67fa25cf43distribution_elementwise_grid_stride_kernelIfLi4EZNS0_9templates4cuda21uniform_and_transformIN3c104HalfEfPNS_17CUDAGeneratorImplEZZZNS4_14uniform_kernelIS9_EEvRNS_18TensorIteratorBaseEddT_ENKUlvE_clEvENKUlvE1_clEvEUlfE_EEvSC_T1_T2_EUlP24curandStatePhilox4_32_10E0_ZNS1_27distribution_nullary_kernelIS7_f6float4S9_SL_SG_EEvSC_SI_RKT3_T4_EUlifE_EEvlNS_15PhiloxCudaStateESH_SI_:
        /* <DEDUP_REMOVED lines=85> */
[----:B------:R-:W-:Y:S05]  /*0550*/  CALL.REL.NOINC `($__internal_5_$__cuda_sm20_div_s64) ;  /* 0x00000df000007944 */ /* 0x000fea0003c00000 */
[----:B------:R-:W-:Y:S05]  /*0560*/  BRA `(.L_x_88) ;  /* 0x0000016000007947 */ /* 0x000fea0003800000 */
.L_x_87:
        /* <DEDUP_REMOVED lines=22> */
.L_x_88:
        /* <DEDUP_REMOVED lines=20> */
[----:B------:R-:W-:Y:S02]  /*0810*/  SHF.R.U32.HI R37, RZ, 0x2, R39 ;  /* 0x00000002ff257819 */ /* 0x000fe40000011627 */
[----:B------:R-:W1:Y:S01]  /*0820*/  LDC.U16 R20, c[0x0][0x198] ;  /* 0x00006600ff147b82 */ /* 0x000e620000000400 */
[----:B------:R-:W-:Y:S01]  /*0830*/  IMAD.HI.U32 R35, R41, -0x2daee0ad, RZ ;  /* 0xd2511f5329237827 */ /* 0x000fe200078e00ff */
[----:B------:R-:W-:-:S02]  /*0840*/  LOP3.LUT R27, R30, R21, RZ, 0x3c, !PT ;  /* 0x000000151e1b7212 */ /* 0x000fc400078e3cff */
[----:B------:R-:W-:Y:S01]  /*0850*/  LOP3.LUT R28, R28, R33, RZ, 0x3c, !PT ;  /* 0x000000211c1c7212 */ /* 0x000fe200078e3cff */
[----:B------:R-:W-:Y:S01]  /*0860*/  IMAD.MOV.U32 R32, RZ, RZ, R24 ;  /* 0x000000ffff207224 */ /* 0x000fe200078e0018 */
[----:B------:R-:W-:Y:S01]  /*0870*/  SHF.R.U64 R36, R38, 0x2, R39 ;  /* 0x0000000226247819 */ /* 0x000fe20000001227 */
[----:B------:R-:W-:Y:S01]  /*0880*/  HADD2.F32 R39, -RZ, c[0x0] [0x198].H0_H0 ;  /* 0x20006600ff277630 */ /* 0x000fe20000004100 */
[----:B------:R-:W-:Y:S02]  /*0890*/  LOP3.LUT R34, R27, R25, RZ, 0x3c, !PT ;  /* 0x000000191b227212 */ /* 0x000fe400078e3cff */
[----:B------:R-:W-:Y:S02]  /*08a0*/  LOP3.LUT R35, R28, R35, RZ, 0x3c, !PT ;  /* 0x000000231c237212 */ /* 0x000fe400078e3cff */
[----:B------:R-:W-:Y:S01]  /*08b0*/  LOP3.LUT R38, R38, 0x3, RZ, 0xc0, !PT ;  /* 0x0000000326267812 */ /* 0x000fe200078ec0ff */
[----:B0-----:R-:W-:Y:S02]  /*08c0*/  HADD2.F32 R40, -RZ, R40.H0_H0 ;  /* 0x20000028ff287230 */ /* 0x001fe40000004100 */
.L_x_100:
        /* <DEDUP_REMOVED lines=13> */
.L_x_90:
[----:B------:R-:W-:Y:S05]  /*09a0*/  BSYNC B0 ;  /* 0x0000000000007941 */ /* 0x000fea0003800000 */
.L_x_89:
        /* <DEDUP_REMOVED lines=10> */
[----:B------:R-:W-:Y:S01]  /*0a50*/  IMAD.WIDE.U32 R26, R27, -0x2daee0ad, RZ ;  /* 0xd2511f531b1a7825 */ /* 0x000fe200078e00ff */
[----:B------:R-:W-:Y:S02]  /*0a60*/  LOP3.LUT R24, R31, R43, R0, 0x96, !PT ;  /* 0x0000002b1f187212 */ /* 0x000fe400078e9600 */
[----:B------:R-:W-:Y:S01]  /*0a70*/  IADD3 R31, R22, 0x3c6ef372, RZ ;  /* 0x3c6ef372161f7810 */ /* 0x000fe20007ffe0ff */
[----:B------:R-:W-:Y:S01]  /*0a80*/  IMAD.MOV.U32 R45, RZ, RZ, R32 ;  /* 0x000000ffff2d7224 */ /* 0x000fe200078e0020 */
[----:B------:R-:W-:Y:S01]  /*0a90*/  LOP3.LUT R29, R27, R30, R2, 0x96, !PT ;  /* 0x0000001e1b1d7212 */ /* 0x000fe200078e9602 */
[----:B------:R-:W-:-:S05]  /*0aa0*/  IMAD.WIDE.U32 R24, R24, -0x326172a9, RZ ;  /* 0xcd9e8d5718187825 */ /* 0x000fca00078e00ff */
        /* <DEDUP_REMOVED lines=47> */
.L_x_92:
[----:B------:R-:W-:Y:S02]  /*0da0*/  IMAD.MOV.U32 R45, RZ, RZ, R35 ;  /* 0x000000ffff2d7224 */ /* 0x000fe400078e0023 */
[----:B------:R-:W-:Y:S02]  /*0db0*/  IMAD.MOV.U32 R24, RZ, RZ, R31 ;  /* 0x000000ffff187224 */ /* 0x000fe400078e001f */
[----:B------:R-:W-:-:S02]  /*0dc0*/  IMAD.MOV.U32 R25, RZ, RZ, R26 ;  /* 0x000000ffff197224 */ /* 0x000fc400078e001a */
[----:B------:R-:W-:Y:S02]  /*0dd0*/  IMAD.MOV.U32 R46, RZ, RZ, R28 ;  /* 0x000000ffff2e7224 */ /* 0x000fe400078e001c */
.L_x_91:
[----:B------:R-:W-:Y:S01]  /*0de0*/  IMAD.MOV.U32 R31, RZ, RZ, c[0x0][0x0] ;  /* 0x00000000ff1f7624 */ /* 0x000fe200078e00ff */
[----:B------:R-:W-:Y:S01]  /*0df0*/  ISETP.GE.U32.AND P3, PT, R12, c[0x0][0x160], PT ;  /* 0x000058000c007a0c */ /* 0x000fe20003f66070 */
[----:B------:R-:W0:Y:S01]  /*0e00*/  I2F.U32 R34, R25 ;  /* 0x0000001900227306 */ /* 0x000e220000201000 */
[----:B------:R-:W-:Y:S01]  /*0e10*/  BSSY B0, `(.L_x_93) ;  /* 0x0000020000007945 */ /* 0x000fe20003800000 */
[----:B------:R-:W-:Y:S01]  /*0e20*/  IMAD R31, R31, c[0x0][0xc], RZ ;  /* 0x000003001f1f7a24 */ /* 0x000fe200078e02ff */
[----:B------:R-:W-:-:S03]  /*0e30*/  ISETP.GE.AND.EX P3, PT, R13, c[0x0][0x164], PT, P3 ;  /* 0x000059000d007a0c */ /* 0x000fc60003f66330 */
[C---:B------:R-:W-:Y:S01]  /*0e40*/  IMAD R35, R31.reuse, 0x3, RZ ;  /* 0x000000031f237824 */ /* 0x040fe200078e02ff */
[CC--:B------:R-:W-:Y:S01]  /*0e50*/  IADD3 R43, P1, R31.reuse, R12.reuse, RZ ;  /* 0x0000000c1f2b7210 */ /* 0x0c0fe20007f3e0ff */
[----:B------:R-:W2:Y:S01]  /*0e60*/  I2F.U32 R32, R46 ;  /* 0x0000002e00207306 */ /* 0x000ea20000201000 */
[----:B------:R-:W-:Y:S02]  /*0e70*/  LEA R42, P2, R31, R12, 0x1 ;  /* 0x0000000c1f2a7211 */ /* 0x000fe400078408ff */
[----:B------:R-:W-:Y:S01]  /*0e80*/  ISETP.GE.U32.AND P0, PT, R43, c[0x0][0x160], PT ;  /* 0x000058002b007a0c */ /* 0x000fe20003f06070 */
[----:B------:R-:W-:Y:S01]  /*0e90*/  IMAD.X R30, RZ, RZ, R13, P1 ;  /* 0x000000ffff1e7224 */ /* 0x000fe200008e060d */
[----:B------:R-:W-:-:S03]  /*0ea0*/  ISETP.GE.U32.AND P1, PT, R42, c[0x0][0x160], PT ;  /* 0x000058002a007a0c */ /* 0x000fc60003f26070 */
[----:B------:R3:W4:Y:S01]  /*0eb0*/  I2F.U32 R44, R24 ;  /* 0x00000018002c7306 */ /* 0x0007220000201000 */
[----:B------:R-:W-:Y:S02]  /*0ec0*/  ISETP.GE.AND.EX P0, PT, R30, c[0x0][0x164], PT, P0 ;  /* 0x000059001e007a0c */ /* 0x000fe40003f06300 */
[----:B------:R-:W-:Y:S01]  /*0ed0*/  IADD3 R30, P4, R35, R12, RZ ;  /* 0x0000000c231e7210 */ /* 0x000fe20007f9e0ff */
[----:B------:R-:W-:-:S03]  /*0ee0*/  IMAD.X R35, RZ, RZ, R13, P2 ;  /* 0x000000ffff237224 */ /* 0x000fc600010e060d */
[----:B------:R-:W-:Y:S01]  /*0ef0*/  ISETP.GE.U32.AND P2, PT, R30, c[0x0][0x160], PT ;  /* 0x000058001e007a0c */ /* 0x000fe20003f46070 */
[----:B---3--:R-:W-:Y:S01]  /*0f00*/  IMAD.X R24, RZ, RZ, R13, P4 ;  /* 0x000000ffff187224 */ /* 0x008fe200020e060d */
[----:B------:R-:W-:Y:S01]  /*0f10*/  ISETP.GE.AND.EX P1, PT, R35, c[0x0][0x164], PT, P1 ;  /* 0x0000590023007a0c */ /* 0x000fe20003f26310 */
[----:B------:R-:W-:-:S03]  /*0f20*/  IMAD.MOV.U32 R35, RZ, RZ, 0x2f800000 ;  /* 0x2f800000ff237424 */ /* 0x000fc600078e00ff */
[----:B------:R-:W-:Y:S01]  /*0f30*/  ISETP.GE.AND.EX P2, PT, R24, c[0x0][0x164], PT, P2 ;  /* 0x0000590018007a0c */ /* 0x000fe20003f46320 */
[----:B------:R-:W-:Y:S07]  /*0f40*/  @P3 BRA `(.L_x_94) ;  /* 0x000000c000003947 */ /* 0x000fee0003800000 */
[----:B0-2---:R-:W0:Y:S01]  /*0f50*/  I2F.U32 R24, R45 ;  /* 0x0000002d00187306 */ /* 0x005e220000201000 */
[----:B------:R-:W-:Y:S02]  /*0f60*/  IMAD R25, R12, c[0x0][0x190], RZ ;  /* 0x000064000c197a24 */ /* 0x000fe400078e02ff */
[----:B0-----:R-:W-:-:S04]  /*0f70*/  FFMA.FTZ R24, R24, R35, 1.1641532182693481445e-10 ;  /* 0x2f00000018187423 */ /* 0x001fc80000010023 */
[----:B------:R-:W-:-:S05]  /*0f80*/  FFMA.FTZ R24, R24, c[0x0][0x194], R39 ;  /* 0x0000650018187a23 */ /* 0x000fca0000010027 */
[----:B------:R-:W-:-:S04]  /*0f90*/  F2FP.PACK_AB R24, RZ, R24 ;  /* 0x00000018ff18723e */ /* 0x000fc800000000ff */
[----:B------:R-:W-:Y:S02]  /*0fa0*/  PRMT R47, R24, 0x7610, R47 ;  /* 0x00007610182f7816 */ /* 0x000fe4000000002f */
[----:B------:R-:W-:-:S03]  /*0fb0*/  IADD3 R24, P4, R25, c[0x0][0x188], RZ ;  /* 0x0000620019187a10 */ /* 0x000fc60007f9e0ff */
[----:B------:R-:W-:Y:S01]  /*0fc0*/  HADD2.F32 R49, -RZ, R47.H0_H0 ;  /* 0x2000002fff317230 */ /* 0x000fe20000004100 */
[----:B------:R-:W-:-:S04]  /*0fd0*/  LEA.HI.X.SX32 R25, R25, c[0x0][0x18c], 0x1, P4 ;  /* 0x0000630019197a11 */ /* 0x000fc800020f0eff */
[----:B------:R-:W-:-:S04]  /*0fe0*/  FSETP.NEU.FTZ.AND P3, PT, R49, R40, PT ;  /* 0x000000283100720b */ /* 0x000fc80003f7d000 */
[----:B-1----:R-:W-:-:S05]  /*0ff0*/  SEL R47, R20, R47, !P3 ;  /* 0x0000002f142f7207 */ /* 0x002fca0005800000 */
[----:B------:R0:W-:Y:S04]  /*1000*/  STG.E.U16 [R24.64], R47 ;  /* 0x0000002f18007986 */ /* 0x0001e8000c101508 */
.L_x_94:
[----:B0-2---:R-:W-:Y:S05]  /*1010*/  BSYNC B0 ;  /* 0x0000000000007941 */ /* 0x005fea0003800000 */
.L_x_93:
[----:B------:R-:W-:Y:S01]  /*1020*/  BSSY B0, `(.L_x_95) ;  /* 0x000000d000007945 */ /* 0x000fe20003800000 */
[----:B----4-:R-:W-:Y:S01]  /*1030*/  FFMA.FTZ R24, R44, R35, 1.1641532182693481445e-10 ;  /* 0x2f0000002c187423 */ /* 0x010fe20000010023 */
[----:B------:R-:W-:Y:S05]  /*1040*/  @P0 BRA `(.L_x_96) ;  /* 0x000000a000000947 */ /* 0x000fea0003800000 */
[----:B------:R-:W-:Y:S02]  /*1050*/  FFMA.FTZ R24, R24, c[0x0][0x194], R39 ;  /* 0x0000650018187a23 */ /* 0x000fe40000010027 */
[----:B------:R-:W-:-:S03]  /*1060*/  IMAD R43, R43, c[0x0][0x190], RZ ;  /* 0x000064002b2b7a24 */ /* 0x000fc600078e02ff */
[----:B------:R-:W-:-:S04]  /*1070*/  F2FP.PACK_AB R24, RZ, R24 ;  /* 0x00000018ff18723e */ /* 0x000fc800000000ff */
[----:B------:R-:W-:Y:S02]  /*1080*/  PRMT R45, R24, 0x7610, R45 ;  /* 0x00007610182d7816 */ /* 0x000fe4000000002d */
[----:B------:R-:W-:-:S03]  /*1090*/  IADD3 R24, P3, R43, c[0x0][0x188], RZ ;  /* 0x000062002b187a10 */ /* 0x000fc60007f7e0ff */
[----:B------:R-:W-:-:S05]  /*10a0*/  HADD2.F32 R25, -RZ, R45.H0_H0 ;  /* 0x2000002dff197230 */ /* 0x000fca0000004100 */
[----:B------:R-:W-:Y:S02]  /*10b0*/  FSETP.NEU.FTZ.AND P0, PT, R25, R40, PT ;  /* 0x000000281900720b */ /* 0x000fe40003f1d000 */
[----:B------:R-:W-:Y:S02]  /*10c0*/  LEA.HI.X.SX32 R25, R43, c[0x0][0x18c], 0x1, P3 ;  /* 0x000063002b197a11 */ /* 0x000fe400018f0eff */
[----:B-1----:R-:W-:-:S05]  /*10d0*/  SEL R45, R20, R45, !P0 ;  /* 0x0000002d142d7207 */ /* 0x002fca0004000000 */
[----:B------:R0:W-:Y:S04]  /*10e0*/  STG.E.U16 [R24.64], R45 ;  /* 0x0000002d18007986 */ /* 0x0001e8000c101508 */
.L_x_96:
[----:B------:R-:W-:Y:S05]  /*10f0*/  BSYNC B0 ;  /* 0x0000000000007941 */ /* 0x000fea0003800000 */
.L_x_95:
[----:B------:R-:W-:Y:S01]  /*1100*/  BSSY B0, `(.L_x_97) ;  /* 0x000000d000007945 */ /* 0x000fe20003800000 */
[----:B0-----:R-:W-:Y:S01]  /*1110*/  FFMA.FTZ R24, R34, R35, 1.1641532182693481445e-10 ;  /* 0x2f00000022187423 */ /* 0x001fe20000010023 */
        /* <DEDUP_REMOVED lines=11> */
.L_x_98:
[----:B------:R-:W-:Y:S05]  /*11d0*/  BSYNC B0 ;  /* 0x0000000000007941 */ /* 0x000fea0003800000 */
.L_x_97:
        /* <DEDUP_REMOVED lines=12> */
.L_x_99:
        /* <DEDUP_REMOVED lines=11> */
        .weak           $__internal_5_$__cuda_sm20_div_s64
        .type           $__internal_5_$__cuda_sm20_div_s64,@function
        .size           $__internal_5_$__cuda_sm20_div_s64,(.L_x_261 - $__internal_5_$__cuda_sm20_div_s64)
$__internal_5_$__cuda_sm20_div_s64:
        /* <DEDUP_REMOVED lines=14> */
[----:B------:R-:W-:Y:S01]  /*1430*/  IMAD.HI.U32 R20, P1, R19, R29, R20 ;  /* 0x0000001d13147227 */ /* 0x000fe20007820014 */
[----:B------:R-:W-:-:S04]  /*1440*/  IADD3 R29, P4, RZ, -UR6, RZ ;  /* 0x80000006ff1d7c10 */ /* 0x000fc8000ff9e0ff */
[----:B------:R-:W-:Y:S01]  /*1450*/  IADD3 R21, P2, R33, R20, RZ ;  /* 0x0000001421157210 */ /* 0x000fe20007f5e0ff */
[----:B------:R-:W-:Y:S02]  /*1460*/  IMAD.X R20, R31, 0x1, R19, P0 ;  /* 0x000000011f147824 */ /* 0x000fe400000e0613 */
[----:B------:R-:W-:Y:S02]  /*1470*/  IMAD.X R30, RZ, RZ, ~UR7, P4 ;  /* 0x80000007ff1e7e24 */ /* 0x000fe4000a0e06ff */
[----:B------:R-:W-:Y:S01]  /*1480*/  IMAD.WIDE.U32 R18, R21, UR4, RZ ;  /* 0x0000000415127c25 */ /* 0x000fe2000f8e00ff */
[----:B------:R-:W-:Y:S02]  /*1490*/  IADD3.X R27, RZ, RZ, R20, P2, P1 ;  /* 0x000000ffff1b7210 */ /* 0x000fe400017e2414 */
[----:B------:R-:W-:Y:S02]  /*14a0*/  ISETP.LE.AND P1, PT, RZ, UR7, PT ;  /* 0x00000007ff007c0c */ /* 0x000fe4000bf23270 */
[----:B------:R-:W-:Y:S01]  /*14b0*/  IADD3 R31, P0, RZ, -R18, RZ ;  /* 0x80000012ff1f7210 */ /* 0x000fe20007f1e0ff */
[----:B------:R-:W-:Y:S01]  /*14c0*/  IMAD R18, R27, UR4, R19 ;  /* 0x000000041b127c24 */ /* 0x000fe2000f8e0213 */
[----:B------:R-:W-:Y:S01]  /*14d0*/  SEL R29, R29, UR6, !P1 ;  /* 0x000000061d1d7c07 */ /* 0x000fe2000c800000 */
[----:B------:R-:W-:Y:S01]  /*14e0*/  IMAD.MOV.U32 R19, RZ, RZ, RZ ;  /* 0x000000ffff137224 */ /* 0x000fe200078e00ff */
[----:B------:R-:W-:Y:S01]  /*14f0*/  SEL R30, R30, UR7, !P1 ;  /* 0x000000071e1e7c07 */ /* 0x000fe2000c800000 */
[----:B------:R-:W-:-:S04]  /*1500*/  IMAD.HI.U32 R20, R21, R31, RZ ;  /* 0x0000001f15147227 */ /* 0x000fc800078e00ff */
[----:B------:R-:W-:-:S04]  /*1510*/  IMAD.X R18, RZ, RZ, ~R18, P0 ;  /* 0x000000ffff127224 */ /* 0x000fc800000e0e12 */
[----:B------:R-:W-:-:S06]  /*1520*/  IMAD.WIDE.U32 R20, P0, R21, R18, R20 ;  /* 0x0000001215147225 */ /* 0x000fcc0007800014 */
[----:B------:R-:W-:-:S04]  /*1530*/  IMAD.HI.U32 R21, P2, R27, R31, R20 ;  /* 0x0000001f1b157227 */ /* 0x000fc80007840014 */
[CC--:B------:R-:W-:Y:S02]  /*1540*/  IMAD R20, R27.reuse, R18.reuse, RZ ;  /* 0x000000121b147224 */ /* 0x0c0fe400078e02ff */
[----:B------:R-:W-:-:S03]  /*1550*/  IMAD.HI.U32 R18, R27, R18, RZ ;  /* 0x000000121b127227 */ /* 0x000fc600078e00ff */
[----:B------:R-:W-:Y:S01]  /*1560*/  IADD3 R21, P3, R20, R21, RZ ;  /* 0x0000001514157210 */ /* 0x000fe20007f7e0ff */
[----:B------:R-:W-:-:S04]  /*1570*/  IMAD.X R27, R18, 0x1, R27, P0 ;  /* 0x00000001121b7824 */ /* 0x000fc800000e061b */
[----:B------:R-:W-:Y:S01]  /*1580*/  IMAD.HI.U32 R18, R21, R29, RZ ;  /* 0x0000001d15127227 */ /* 0x000fe200078e00ff */
[----:B------:R-:W-:-:S05]  /*1590*/  IADD3.X R27, RZ, RZ, R27, P3, P2 ;  /* 0x000000ffff1b7210 */ /* 0x000fca0001fe441b */
[----:B------:R-:W-:-:S04]  /*15a0*/  IMAD.WIDE.U32 R18, R21, R30, R18 ;  /* 0x0000001e15127225 */ /* 0x000fc800078e0012 */
[C---:B------:R-:W-:Y:S02]  /*15b0*/  IMAD R21, R27.reuse, R30, RZ ;  /* 0x0000001e1b157224 */ /* 0x040fe400078e02ff */
[----:B------:R-:W-:-:S04]  /*15c0*/  IMAD.HI.U32 R18, P0, R27, R29, R18 ;  /* 0x0000001d1b127227 */ /* 0x000fc80007800012 */
[----:B------:R-:W-:Y:S01]  /*15d0*/  IMAD.HI.U32 R27, R27, R30, RZ ;  /* 0x0000001e1b1b7227 */ /* 0x000fe200078e00ff */
[----:B------:R-:W-:-:S03]  /*15e0*/  IADD3 R20, P2, R21, R18, RZ ;  /* 0x0000001215147210 */ /* 0x000fc60007f5e0ff */
[----:B------:R-:W-:Y:S01]  /*15f0*/  IMAD.X R18, RZ, RZ, R27, P0 ;  /* 0x000000ffff127224 */ /* 0x000fe200000e061b */
[----:B------:R-:W-:-:S03]  /*1600*/  IADD3 R27, P3, R20, 0x1, RZ ;  /* 0x00000001141b7810 */ /* 0x000fc60007f7e0ff */
[----:B------:R-:W-:Y:S02]  /*1610*/  IMAD.X R21, RZ, RZ, R18, P2 ;  /* 0x000000ffff157224 */ /* 0x000fe400010e0612 */
[----:B------:R-:W-:-:S04]  /*1620*/  IMAD.WIDE.U32 R18, R20, UR4, RZ ;  /* 0x0000000414127c25 */ /* 0x000fc8000f8e00ff */
[----:B------:R-:W-:Y:S01]  /*1630*/  IMAD R19, R21, UR4, R19 ;  /* 0x0000000415137c24 */ /* 0x000fe2000f8e0213 */
[----:B------:R-:W-:-:S05]  /*1640*/  IADD3 R18, P0, -R18, R29, RZ ;  /* 0x0000001d12127210 */ /* 0x000fca0007f1e1ff */
        /* <DEDUP_REMOVED lines=25> */
[----:B------:R-:W-:Y:S06]  /*17e0*/  RET.REL.NODEC R28 `(_ZN2at6native55_GLOBAL__N__1da31dc6_22_DistributionUniform_cu_67fa25cf43distribution_elementwise_grid_stride_kernelIfLi4EZNS0_9templates4cuda21uniform_and_transformIN3c104HalfEfPNS_17CUDAGeneratorImplEZZZNS4_14uniform_kernelIS9_EEvRNS_18TensorIteratorBaseEddT_ENKUlvE_clEvENKUlvE1_clEvEUlfE_EEvSC_T1_T2_EUlP24curandStatePhilox4_32_10E0_ZNS1_27distribution_nullary_kernelIS7_f6float4S9_SL_SG_EEvSC_SI_RKT3_T4_EUlifE_EEvlNS_15PhiloxCudaStateESH_SI_) ;  /* 0xffffe8101c007950 */ /* 0x000fec0003c3ffff */
.L_x_101:
        /* <DEDUP_REMOVED lines=9> */
.L_x_261:


//--------------------- .text._ZN2at6native55_GLOBAL__N__1da31dc6_22_DistributionUniform_cu_67fa25cf43distribution_elementwise_grid_stride_kernelIfLi4EZNS0_9templates4cuda21uniform_and_transformIN3c104HalfEfPNS_17CUDAGeneratorImplEZZZNS4_14uniform_kernelIS9_EEvRNS_18TensorIteratorBaseEddT_ENKUlvE_clEvENKUlvE1_clEvEUlfE_EEvSC_T1_T2_EUlP24curandStatePhilox4_32_10E_ZNS1_27distribution_nullary_kernelIS7_f7double2S9_SL_SG_EEvSC_SI_RKT3_T4_EUlifE0_EEvlNS_15PhiloxCudaStateESH_SI_ --------------------------
	.section	.text._ZN2at6native55_GLOBAL__N__1da31dc6_22_DistributionUniform_cu_67fa25cf43distribution_elementwise_grid_stride_kernelIfLi4EZNS0_9templates4cuda21uniform_and_transformIN3c104HalfEfPNS_17CUDAGeneratorImplEZZZNS4_14uniform_kernelIS9_EEvRNS_18TensorIteratorBaseEddT_ENKUlvE_clEvENKUlvE1_clEvEUlfE_EEvSC_T1_T2_EUlP24curandStatePhilox4_32_10E_ZNS1_27distribution_nullary_kernelIS7_f7double2S9_SL_SG_EEvSC_SI_RKT3_T4_EUlifE0_EEvlNS_15PhiloxCudaStateESH_SI_,"ax",@progbits
	.sectioninfo	@"SHI_REGISTERS=44"
	.align	128
.text._ZN2at6native55_GLOBAL__N__1da31dc6_22_DistributionUniform_cu_67fa25cf43distribution_elementwise_grid_stride_kernelIfLi4EZNS0_9templates4cuda21uniform_and_transformIN3c104HalfEfPNS_17CUDAGeneratorImplEZZZNS4_14uniform_kernelIS9_EEvRNS_18TensorIteratorBaseEddT_ENKUlvE_clEvENKUlvE1_clEvEUlfE_EEvSC_T1_T2_EUlP24curandStatePhilox4_32_10E_ZNS1_27distribution_nullary_kernelIS7_f7double2S9_SL_SG_EEvSC_SI_RKT3_T4_EUlifE0_EEvlNS_15PhiloxCudaStateESH_SI_:
        .type           _ZN2at6native55_GLOBAL__N__1da31dc6_22_DistributionUniform_cu_67fa25cf43distribution_elementwise_grid_stride_kernelIfLi4EZNS0_9templates4cuda21uniform_and_transformIN3c104HalfEfPNS_17CUDAGeneratorImplEZZZNS4_14uniform_kernelIS9_EEvRNS_18TensorIteratorBaseEddT_ENKUlvE_clEvENKUlvE1_clEvEUlfE_EEvSC_T1_T2_EUlP24curandStatePhilox4_32_10E_ZNS1_27distribution_nullary_kernelIS7_f7double2S9_SL_SG_EEvSC_SI_RKT3_T4_EUlifE0_EEvlNS_15PhiloxCudaStateESH_SI_,@function
        .size           _ZN2at6native55_GLOBAL__N__1da31dc6_22_DistributionUniform_cu_67fa25cf43distribution_elementwise_grid_stride_kernelIfLi4EZNS0_9templates4cuda21uniform_and_transformIN3c104HalfEfPNS_17CUDAGeneratorImplEZZZNS4_14uniform_kernelIS9_EEvRNS_18TensorIteratorBaseEddT_ENKUlvE_clEvENKUlvE1_clEvEUlfE_EEvSC_T1_T2_EUlP24curandStatePhilox4_32_10E_ZNS1_27distribution_nullary_kernelIS7_f7double2S9_SL_SG_EEvSC_SI_RKT3_T4_EUlifE0_EEvlNS_15PhiloxCudaStateESH_SI_,(.L_x_263 - _ZN2at6native55_GLOBAL__N__1da31dc6_22_DistributionUniform_cu_67fa25cf43distribution_elementwise_grid_stride_kernelIfLi4EZNS0_9templates4cuda21uniform_and_transformIN3c104HalfEfPNS_17CUDAGeneratorImplEZZZNS4_14uniform_kernelIS9_EEvRNS_18TensorIteratorBaseEddT_ENKUlvE_clEvENKUlvE1_clEvEUlfE_EEvSC_T1_T2_EUlP24curandStatePhilox4_32_10E_ZNS1_27distribution_nullary_kernelIS7_f7double2S9_SL_SG_EEvSC_SI_RKT3_T4_EUlifE0_EEvlNS_15PhiloxCudaStateESH_SI_)
        .other          _ZN2at6native55_GLOBAL__N__1da31dc6_22_DistributionUniform_cu_67fa25cf43distribution_elementwise_grid_stride_kernelIfLi4EZNS0_9templates4cuda21uniform_and_transformIN3c104HalfEfPNS_17CUDAGeneratorImplEZZZNS4_14uniform_kernelIS9_EEvRNS_18TensorIteratorBaseEddT_ENKUlvE_clEvENKUlvE1_clEvEUlfE_EEvSC_T1_T2_EUlP24curandStatePhilox4_32_10E_ZNS1_27distribution_nullary_kernelIS7_f7double2S9_SL_SG_EEvSC_SI_RKT3_T4_EUlifE0_EEvlNS_15PhiloxCudaStateESH_SI_,@"STO_CUDA_ENTRY STV_DEFAULT"
_ZN2at6native55_GLOBAL__N__1da31dc6_22_DistributionUniform_cu_67fa25cf43distribution_elementwise_grid_stride_kernelIfLi4EZNS0_9templates4cuda21uniform_and_transformIN3c104HalfEfPNS_17CUDAGeneratorImplEZZZNS4_14uniform_kernelIS9_EEvRNS_18TensorIteratorBaseEddT_ENKUlvE_clEvENKUlvE1_clEvEUlfE_EEvSC_T1_T2_EUlP24curandStatePhilox4_32_10E_ZNS1_27distribution_nullary_kernelIS7_f7double2S9_SL_SG_EEvSC_SI_RKT3_T4_EUlifE0_EEvlNS_15PhiloxCudaStateESH_SI_:
        /* <DEDUP_REMOVED lines=92> */
[----:B------:R-:W-:Y:S05]  /*05c0*/  CALL.REL.NOINC `($__internal_6_$__cuda_sm20_div_s64) ;  /* 0x000043c000007944 */ /* 0x000fea0003c00000 */
[----:B------:R-:W-:Y:S05]  /*05d0*/  BRA `(.L_x_103) ;  /* 0x0000016000007947 */ /* 0x000fea0003800000 */
.L_x_102:
        /* <DEDUP_REMOVED lines=22> */
.L_x_103:
        /* <DEDUP_REMOVED lines=14> */
[----:B------:R-:W-:Y:S01]  /*0820*/  HADD2.F32 R19, -RZ, c[0x0] [0x32c].H0_H0 ;  /* 0x2000cb00ff137630 */ /* 0x000fe20000004100 */
[----:B------:R-:W0:Y:S01]  /*0830*/  LDC.U16 R29, c[0x0][0x32e] ;  /* 0x0000cb80ff1d7b82 */ /* 0x000e220000000400 */
[----:B------:R-:W-:Y:S01]  /*0840*/  IMAD R36, R36, -0x326172a9, RZ ;  /* 0xcd9e8d5724247824 */ /* 0x000fe200078e02ff */
[----:B------:R-:W-:Y:S02]  /*0850*/  LOP3.LUT R30, R30, 0x3, RZ, 0xc0, !PT ;  /* 0x000000031e1e7812 */ /* 0x000fe400078ec0ff */
[----:B------:R-:W-:-:S04]  /*0860*/  FADD.FTZ R22, R19, +QNAN ;  /* 0x7fc0000013167421 */ /* 0x000fc80000010000 */
[----:B------:R-:W1:Y:S01]  /*0870*/  F2F.F16.F32 R31, R22 ;  /* 0x00000016001f7304 */ /* 0x000e620000200800 */
[----:B------:R-:W2:Y:S01]  /*0880*/  LDC.U16 R28, c[0x0][0x32c] ;  /* 0x0000cb00ff1c7b82 */ /* 0x000ea20000000400 */
[----:B0-----:R-:W-:Y:S02]  /*0890*/  HADD2.F32 R29, -RZ, R29.H0_H0 ;  /* 0x2000001dff1d7230 */ /* 0x001fe40000004100 */
[----:B-1----:R-:W-:-:S05]  /*08a0*/  HADD2.F32 R24, -RZ, R31.H0_H0 ;  /* 0x2000001fff187230 */ /* 0x002fca0000004100 */
[----:B------:R-:W-:-:S04]  /*08b0*/  FSETP.NEU.FTZ.AND P0, PT, R24, R29, PT ;  /* 0x0000001d1800720b */ /* 0x000fc80003f1d000 */
[----:B--2---:R-:W-:Y:S02]  /*08c0*/  SEL R31, R28, R31, !P0 ;  /* 0x0000001f1c1f7207 */ /* 0x004fe40004000000 */
.L_x_120:
[----:B------:R-:W-:Y:S01]  /*08d0*/  IADD3 R0, R0, 0x1, RZ ;  /* 0x0000000100007810 */ /* 0x000fe20007ffe0ff */
[----:B------:R-:W-:Y:S03]  /*08e0*/  BSSY B0, `(.L_x_104) ;  /* 0x000000c000007945 */ /* 0x000fe60003800000 */
[C---:B------:R-:W-:Y:S01]  /*08f0*/  ISETP.NE.AND P0, PT, R0.reuse, RZ, PT ;  /* 0x000000ff0000720c */ /* 0x040fe20003f05270 */
[----:B------:R-:W-:-:S12]  /*0900*/  IMAD.HI.U32 R22, R0, -0x2daee0ad, RZ ;  /* 0xd2511f5300167827 */ /* 0x000fd800078e00ff */
[----:B0-----:R-:W-:Y:S05]  /*0910*/  @P0 BRA `(.L_x_105) ;  /* 0x0000008000000947 */ /* 0x001fea0003800000 */
        /* <DEDUP_REMOVED lines=8> */
.L_x_105:
[----:B------:R-:W-:Y:S05]  /*09a0*/  BSYNC B0 ;  /* 0x0000000000007941 */ /* 0x000fea0003800000 */
.L_x_104:
[----:B------:R-:W-:Y:S01]  /*09b0*/  IMAD.HI.U32 R23, R16, -0x326172a9, RZ ;  /* 0xcd9e8d5710177827 */ /* 0x000fe200078e00ff */
[----:B------:R-:W-:Y:S02]  /*09c0*/  LOP3.LUT R22, R22, R15, R21, 0x96, !PT ;  /* 0x0000000f16167212 */ /* 0x000fe400078e9615 */
[----:B------:R-:W-:Y:S01]  /*09d0*/  IADD3 R32, R20, -0x61c88647, RZ ;  /* 0x9e3779b914207810 */ /* 0x000fe20007ffe0ff */
[----:B------:R-:W-:Y:S01]  /*09e0*/  IMAD R25, R16, -0x326172a9, RZ ;  /* 0xcd9e8d5710197824 */ /* 0x000fe200078e02ff */
[----:B------:R-:W-:Y:S01]  /*09f0*/  LOP3.LUT R26, R23, R2, R20, 0x96, !PT ;  /* 0x00000002171a7212 */ /* 0x000fe200078e9614 */
[----:B------:R-:W-:Y:S01]  /*0a00*/  IMAD.WIDE.U32 R22, R22, -0x326172a9, RZ ;  /* 0xcd9e8d5716167825 */ /* 0x000fe200078e00ff */
[----:B------:R-:W-:Y:S02]  /*0a10*/  ISETP.NE.AND P0, PT, R30, 0x1, PT ;  /* 0x000000011e00780c */ /* 0x000fe40003f05270 */
[----:B------:R-:W-:Y:S01]  /*0a20*/  MOV R38, R34 ;  /* 0x0000002200267202 */ /* 0x000fe20000000f00 */
        /* <DEDUP_REMOVED lines=8> */
[----:B------:R-:W-:Y:S01]  /*0ab0*/  IMAD.WIDE.U32 R24, R24, -0x326172a9, RZ ;  /* 0xcd9e8d5718187825 */ /* 0x000fe200078e00ff */
[----:B------:R-:W-:-:S04]  /*0ac0*/  IADD3 R33, R20, -0x255992d5, RZ ;  /* 0xdaa66d2b14217810 */ /* 0x000fc80007ffe0ff */
        /* <DEDUP_REMOVED lines=15> */
[----:B------:R-:W-:Y:S01]  /*0bc0*/  IMAD.WIDE.U32 R32, R33, -0x2daee0ad, RZ ;  /* 0xd2511f5321207825 */ /* 0x000fe200078e00ff */
[----:B------:R-:W-:-:S03]  /*0bd0*/  IADD3 R27, R20, -0x4ab325aa, RZ ;  /* 0xb54cda56141b7810 */ /* 0x000fc60007ffe0ff */
[----:B------:R-:W-:Y:S01]  /*0be0*/  IMAD.WIDE.U32 R24, R24, -0x326172a9, RZ ;  /* 0xcd9e8d5718187825 */ /* 0x000fe200078e00ff */
[----:B------:R-:W-:-:S04]  /*0bf0*/  LOP3.LUT R23, R33, R26, R8, 0x96, !PT ;  /* 0x0000001a21177212 */ /* 0x000fc800078e9608 */
[----:B------:R-:W-:Y:S01]  /*0c00*/  LOP3.LUT R26, R25, R22, R27, 0x96, !PT ;  /* 0x00000016191a7212 */ /* 0x000fe200078e961b */
[----:B------:R-:W-:Y:S01]  /*0c10*/  IMAD.WIDE.U32 R22, R23, -0x326172a9, RZ ;  /* 0xcd9e8d5717167825 */ /* 0x000fe200078e00ff */
[----:B------:R-:W-:-:S03]  /*0c20*/  IADD3 R25, R20, 0x5384540f, RZ ;  /* 0x5384540f14197810 */ /* 0x000fc60007ffe0ff */
[----:B------:R-:W-:Y:S01]  /*0c30*/  IMAD.WIDE.U32 R26, R26, -0x2daee0ad, RZ ;  /* 0xd2511f531a1a7825 */ /* 0x000fe200078e00ff */
[----:B------:R-:W-:-:S04]  /*0c40*/  LOP3.LUT R24, R23, R24, R25, 0x96, !PT ;  /* 0x0000001817187212 */ /* 0x000fc800078e9619 */
[----:B------:R-:W-:Y:S01]  /*0c50*/  LOP3.LUT R32, R27, R32, R9, 0x96, !PT ;  /* 0x000000201b207212 */ /* 0x000fe200078e9609 */
[----:B------:R-:W-:Y:S01]  /*0c60*/  IMAD.WIDE.U32 R24, R24, -0x2daee0ad, RZ ;  /* 0xd2511f5318187825 */ /* 0x000fe200078e00ff */
[----:B------:R-:W-:-:S03]  /*0c70*/  IADD3 R27, R20, -0xe443238, RZ ;  /* 0xf1bbcdc8141b7810 */ /* 0x000fc60007ffe0ff */
        /* <DEDUP_REMOVED lines=9> */
[----:B------:R-:W-:Y:S02]  /*0d10*/  LOP3.LUT R33, R33, R24, R14, 0x96, !PT ;  /* 0x0000001821217212 */ /* 0x000fe400078e960e */
        /* <DEDUP_REMOVED lines=15> */
.L_x_107:
[----:B------:R-:W-:Y:S01]  /*0e10*/  IMAD.MOV.U32 R37, RZ, RZ, R34 ;  /* 0x000000ffff257224 */ /* 0x000fe200078e0022 */
[----:B------:R-:W-:Y:S01]  /*0e20*/  MOV R38, R25 ;  /* 0x0000001900267202 */ /* 0x000fe20000000f00 */
[----:B------:R-:W-:Y:S01]  /*0e30*/  IMAD.MOV.U32 R39, RZ, RZ, R32 ;  /* 0x000000ffff277224 */ /* 0x000fe200078e0020 */
[----:B------:R-:W-:-:S05]  /*0e40*/  MOV R24, R22 ;  /* 0x0000001600187202 */ /* 0x000fca0000000f00 */
.L_x_106:
        /* <DEDUP_REMOVED lines=11> */
[----:B------:R-:W-:-:S04]  /*0f00*/  ISETP.NE.AND P0, PT, RZ, c[0x0][0x188], PT ;  /* 0x00006200ff007a0c */ /* 0x000fc80003f05270 */
[----:B------:R-:W-:Y:S01]  /*0f10*/  LOP3.LUT R26, R26, R37, RZ, 0x3c, !PT ;  /* 0x000000251a1a7212 */ /* 0x000fe200078e3cff */
[----:B------:R-:W-:-:S05]  /*0f20*/  IMAD.MOV.U32 R37, RZ, RZ, RZ ;  /* 0x000000ffff257224 */ /* 0x000fca00078e00ff */
[----:B------:R-:W2:Y:S02]  /*0f30*/  I2F.F64.U64 R26, R26 ;  /* 0x0000001a001a7312 */ /* 0x000ea40000301800 */
[----:B0-2---:R0:W2:Y:S01]  /*0f40*/  DFMA R34, R26, R34, 5.5511151231257827021e-17 ;  /* 0x3c9000001a22742b */ /* 0x0050a20000000022 */
[----:B------:R-:W-:Y:S05]  /*0f50*/  @!P0 BRA `(.L_x_110) ;  /* 0x00000d3000008947 */ /* 0x000fea0003800000 */
[----:B0-----:R-:W-:Y:S01]  /*0f60*/  MOV R26, RZ ;  /* 0x000000ff001a7202 */ /* 0x001fe20000000f00 */
        /* <DEDUP_REMOVED lines=203> */
[----:B------:R-:W-:-:S05]  /*1c20*/  @P0 IMAD.HI.U32 R26, R27, c[0x0][0x2b0], R26 ;  /* 0x0000ac001b1a0a27 */ /* 0x000fca00078e001a */
[----:B------:R-:W-:Y:S01]  /*1c30*/  @P0 SHF.R.U32.HI R36, RZ, c[0x0][0x2b4], R26 ;  /* 0x0000ad00ff240a19 */ /* 0x000fe2000001161a */
[----:B------:R-:W-:-:S04]  /*1c40*/  IMAD R26, R38, c[0x0][0x2a0], R39 ;  /* 0x0000a800261a7a24 */ /* 0x000fc800078e0227 */
[----:B------:R-:W-:Y:S02]  /*1c50*/  @P0 IMAD.MOV R39, RZ, RZ, -R36 ;  /* 0x000000ffff270224 */ /* 0x000fe400078e0a24 */
[----:B------:R-:W-:Y:S02]  /*1c60*/  IMAD R37, R26, c[0x0][0x314], R37 ;  /* 0x0000c5001a257a24 */ /* 0x000fe400078e0225 */
[----:B------:R-:W-:-:S04]  /*1c70*/  @P0 IMAD R26, R39, c[0x0][0x2ac], R27 ;  /* 0x0000ab00271a0a24 */ /* 0x000fc800078e021b */
[----:B------:R-:W-:Y:S02]  /*1c80*/  @P0 IMAD R37, R26, c[0x0][0x318], R37 ;  /* 0x0000c6001a250a24 */ /* 0x000fe400078e0225 */
.L_x_110:
[----:B0-2---:R-:W0:Y:S01]  /*1c90*/  F2F.F32.F64 R26, R34 ;  /* 0x00000022001a7310 */ /* 0x005e220000301000 */
[----:B------:R-:W0:-:S14]  /*1ca0*/  DSETP.GEU.AND P0, PT, |R34|, c[0x2][0x0], PT ;  /* 0x008000002200762a */ /* 0x000e1c0003f0e200 */
[----:B0-----:R-:W-:-:S04]  /*1cb0*/  @!P0 FMUL R26, R26, 1.175494350822287508e-38 ;  /* 0x008000001a1a8820 */ /* 0x001fc80000400000 */
[----:B------:R-:W-:-:S05]  /*1cc0*/  FFMA.FTZ R26, R26, c[0x0][0x328], R19 ;  /* 0x0000ca001a1a7a23 */ /* 0x000fca0000010013 */
[----:B------:R-:W-:-:S04]  /*1cd0*/  F2FP.PACK_AB R26, RZ, R26 ;  /* 0x0000001aff1a723e */ /* 0x000fc800000000ff */
[----:B------:R-:W-:Y:S02]  /*1ce0*/  PRMT R39, R26, 0x7610, R39 ;  /* 0x000076101a277816 */ /* 0x000fe40000000027 */
[----:B------:R-:W-:-:S03]  /*1cf0*/  IADD3 R26, P1, R37, c[0x0][0x320], RZ ;  /* 0x0000c800251a7a10 */ /* 0x000fc60007f3e0ff */
[----:B------:R-:W-:Y:S01]  /*1d00*/  HADD2.F32 R36, -RZ, R39.H0_H0 ;  /* 0x20000027ff247230 */ /* 0x000fe20000004100 */
[----:B------:R-:W-:-:S04]  /*1d10*/  IADD3.X R27, RZ, c[0x0][0x324], RZ, P1, !PT ;  /* 0x0000c900ff1b7a10 */ /* 0x000fc80000ffe4ff */
[----:B------:R-:W-:-:S04]  /*1d20*/  FSETP.NEU.FTZ.AND P0, PT, R36, R29, PT ;  /* 0x0000001d2400720b */ /* 0x000fc80003f1d000 */
[----:B------:R-:W-:-:S05]  /*1d30*/  SEL R39, R28, R39, !P0 ;  /* 0x000000271c277207 */ /* 0x000fca0004000000 */
[----:B------:R0:W-:Y:S04]  /*1d40*/  STG.E.U16 [R26.64], R39 ;  /* 0x000000271a007986 */ /* 0x0001e8000c101508 */
.L_x_109:
[----:B------:R-:W-:Y:S05]  /*1d50*/  BSYNC B0 ;  /* 0x0000000000007941 */ /* 0x000fea0003800000 */
.L_x_108:
[----:B0-----:R-:W-:Y:S01]  /*1d60*/  IMAD.MOV.U32 R35, RZ, RZ, c[0x0][0x0] ;  /* 0x00000000ff237624 */ /* 0x001fe200078e00ff */
[----:B------:R-:W-:Y:S03]  /*1d70*/  BSSY B0, `(.L_x_111) ;  /* 0x00000f3000007945 */ /* 0x000fe60003800000 */
[----:B------:R-:W-:-:S05]  /*1d80*/  IMAD R35, R35, c[0x0][0xc], RZ ;  /* 0x0000030023237a24 */ /* 0x000fca00078e02ff */
        /* <DEDUP_REMOVED lines=8> */
[----:B------:R-:W-:Y:S01]  /*1e10*/  MOV R26, RZ ;  /* 0x000000ff001a7202 */ /* 0x000fe20000000f00 */
[----:B------:R-:W-:-:S04]  /*1e20*/  IMAD.MOV.U32 R34, RZ, RZ, c[0x0][0x188] ;  /* 0x00006200ff227624 */ /* 0x000fc800078e00ff */
[----:B------:R-:W-:Y:S01]  /*1e30*/  IMAD.HI.U32 R26, R27, c[0x0][0x190], R26 ;  /* 0x000064001b1a7a27 */ /* 0x000fe200078e001a */
[----:B------:R-:W-:-:S04]  /*1e40*/  ISETP.NE.AND P0, PT, R34, 0x1, PT ;  /* 0x000000012200780c */ /* 0x000fc80003f05270 */
        /* <DEDUP_REMOVED lines=217> */
.L_x_113:
[----:B-1----:R-:W0:Y:S01]  /*2be0*/  F2F.F32.F64 R26, R24 ;  /* 0x00000018001a7310 */ /* 0x002e220000301000 */
[----:B------:R-:W0:Y:S01]  /*2bf0*/  DSETP.GEU.AND P0, PT, |R24|, c[0x2][0x0], PT ;  /* 0x008000001800762a */ /* 0x000e220003f0e200 */
[----:B------:R-:W-:-:S04]  /*2c00*/  IADD3 R36, P1, R36, c[0x0][0x320], RZ ;  /* 0x0000c80024247a10 */ /* 0x000fc80007f3e0ff */
[----:B------:R-:W-:-:S09]  /*2c10*/  IADD3.X R37, RZ, c[0x0][0x324], RZ, P1, !PT ;  /* 0x0000c900ff257a10 */ /* 0x000fd20000ffe4ff */
[----:B0-----:R-:W-:-:S04]  /*2c20*/  @!P0 FMUL R26, R26, 1.175494350822287508e-38 ;  /* 0x008000001a1a8820 */ /* 0x001fc80000400000 */
[----:B------:R-:W-:-:S05]  /*2c30*/  FFMA.FTZ R26, R26, c[0x0][0x328], R19 ;  /* 0x0000ca001a1a7a23 */ /* 0x000fca0000010013 */
[----:B------:R-:W-:-:S04]  /*2c40*/  F2FP.PACK_AB R26, RZ, R26 ;  /* 0x0000001aff1a723e */ /* 0x000fc800000000ff */
[----:B------:R-:W-:-:S05]  /*2c50*/  PRMT R27, R26, 0x7610, R27 ;  /* 0x000076101a1b7816 */ /* 0x000fca000000001b */
[----:B------:R-:W-:-:S05]  /*2c60*/  HADD2.F32 R26, -RZ, R27.H0_H0 ;  /* 0x2000001bff1a7230 */ /* 0x000fca0000004100 */
[----:B------:R-:W-:-:S04]  /*2c70*/  FSETP.NEU.FTZ.AND P0, PT, R26, R29, PT ;  /* 0x0000001d1a00720b */ /* 0x000fc80003f1d000 */
[----:B------:R-:W-:-:S05]  /*2c80*/  SEL R27, R28, R27, !P0 ;  /* 0x0000001b1c1b7207 */ /* 0x000fca0004000000 */
[----:B------:R0:W-:Y:S04]  /*2c90*/  STG.E.U16 [R36.64], R27 ;  /* 0x0000001b24007986 */ /* 0x0001e8000c101508 */
.L_x_112:
[----:B------:R-:W-:Y:S05]  /*2ca0*/  BSYNC B0 ;  /* 0x0000000000007941 */ /* 0x000fea0003800000 */
.L_x_111:
[----:B-1----:R-:W-:Y:S01]  /*2cb0*/  LEA R25, P1, R35, R12, 0x1 ;  /* 0x0000000c23197211 */ /* 0x002fe200078208ff */
[----:B------:R-:W-:Y:S03]  /*2cc0*/  BSSY B0, `(.L_x_114) ;  /* 0x00000dd000007945 */ /* 0x000fe60003800000 */
[----:B------:R-:W-:Y:S01]  /*2cd0*/  ISETP.GE.U32.AND P0, PT, R25, c[0x0][0x160], PT ;  /* 0x0000580019007a0c */ /* 0x000fe20003f06070 */
[----:B------:R-:W-:-:S05]  /*2ce0*/  IMAD.X R24, RZ, RZ, R13, P1 ;  /* 0x000000ffff187224 */ /* 0x000fca00008e060d */
[----:B------:R-:W-:-:S13]  /*2cf0*/  ISETP.GE.AND.EX P0, PT, R24, c[0x0][0x164], PT, P0 ;  /* 0x0000590018007a0c */ /* 0x000fda0003f06300 */
[----:B------:R-:W-:Y:S05]  /*2d00*/  @P0 BRA `(.L_x_115) ;  /* 0x00000d8000000947 */ /* 0x000fea0003800000 */
[----:B------:R-:W-:Y:S02]  /*2d10*/  ISETP.NE.AND P0, PT, RZ, c[0x0][0x188], PT ;  /* 0x00006200ff007a0c */ /* 0x000fe40003f05270 */
[----:B0-----:R-:W-:-:S11]  /*2d20*/  MOV R27, RZ ;  /* 0x000000ff001b7202 */ /* 0x001fd60000000f00 */
        /* <DEDUP_REMOVED lines=210> */
[----:B------:R-:W-:-:S05]  /*3a50*/  @P0 IMAD R27, R24, c[0x0][0x318], R27 ;  /* 0x0000c600181b0a24 */ /* 0x000fca00078e021b */
.L_x_116:
[----:B------:R-:W-:-:S04]  /*3a60*/  IADD3 R24, P0, R27, c[0x0][0x320], RZ ;  /* 0x0000c8001b187a10 */ /* 0x000fc80007f1e0ff */
[----:B------:R-:W-:-:S05]  /*3a70*/  IADD3.X R25, RZ, c[0x0][0x324], RZ, P0, !PT ;  /* 0x0000c900ff197a10 */ /* 0x000fca00007fe4ff */
[----:B------:R0:W-:Y:S04]  /*3a80*/  STG.E.U16 [R24.64], R31 ;  /* 0x0000001f18007986 */ /* 0x0001e8000c101508 */
.L_x_115:
[----:B------:R-:W-:Y:S05]  /*3a90*/  BSYNC B0 ;  /* 0x0000000000007941 */ /* 0x000fea0003800000 */
.L_x_114:
[----:B0-----:R-:W-:-:S05]  /*3aa0*/  IMAD R25, R35, 0x3, RZ ;  /* 0x0000000323197824 */ /* 0x001fca00078e02ff */
        /* <DEDUP_REMOVED lines=218> */
.L_x_118:
[----:B------:R-:W-:Y:S01]  /*4850*/  FADD.FTZ R26, R19, +QNAN ;  /* 0x7fc00000131a7421 */ /* 0x000fe20000010000 */
[----:B------:R-:W-:-:S03]  /*4860*/  IADD3 R24, P0, R27, c[0x0][0x320], RZ ;  /* 0x0000c8001b187a10 */ /* 0x000fc60007f1e0ff */
[----:B------:R-:W0:Y:S01]  /*4870*/  F2F.F16.F32 R31, R26 ;  /* 0x0000001a001f7304 */ /* 0x000e220000200800 */
[----:B------:R-:W-:Y:S01]  /*4880*/  IADD3.X R25, RZ, c[0x0][0x324], RZ, P0, !PT ;  /* 0x0000c900ff197a10 */ /* 0x000fe200007fe4ff */
[----:B0-----:R-:W-:-:S05]  /*4890*/  HADD2.F32 R34, -RZ, R31.H0_H0 ;  /* 0x2000001fff227230 */ /* 0x001fca0000004100 */
[----:B------:R-:W-:-:S04]  /*48a0*/  FSETP.NEU.FTZ.AND P1, PT, R34, R29, PT ;  /* 0x0000001d2200720b */ /* 0x000fc80003f3d000 */
[----:B------:R-:W-:-:S05]  /*48b0*/  SEL R31, R28, R31, !P1 ;  /* 0x0000001f1c1f7207 */ /* 0x000fca0004800000 */
[----:B------:R0:W-:Y:S04]  /*48c0*/  STG.E.U16 [R24.64], R31 ;  /* 0x0000001f18007986 */ /* 0x0001e8000c101508 */
.L_x_117:
[----:B------:R-:W-:Y:S01]  /*48d0*/  LEA R12, P0, R35, R12, 0x2 ;  /* 0x0000000c230c7211 */ /* 0x000fe200078010ff */
[----:B------:R-:W-:Y:S01]  /*48e0*/  WARPSYNC 0xffffffff ;  /* 0xffffffff00007948 */ /* 0x000fe20003800000 */
[----:B------:R-:W-:Y:S01]  /*48f0*/  BAR.SYNC.DEFER_BLOCKING 0x0 ;  /* 0x0000000000007b1d */ /* 0x000fe20000010000 */
[----:B------:R-:W-:Y:S01]  /*4900*/  MOV R36, R22 ;  /* 0x0000001600247202 */ /* 0x000fe20000000f00 */
[----:B------:R-:W-:Y:S01]  /*4910*/  IMAD.MOV.U32 R34, RZ, RZ, R33 ;  /* 0x000000ffff227224 */ /* 0x000fe200078e0021 */
[----:B------:R-:W-:Y:S01]  /*4920*/  MOV R35, R32 ;  /* 0x0000002000237202 */ /* 0x000fe20000000f00 */
[----:B------:R-:W-:Y:S01]  /*4930*/  IMAD.X R13, RZ, RZ, R13, P0 ;  /* 0x000000ffff0d7224 */ /* 0x000fe200000e060d */
[----:B------:R-:W-:-:S04]  /*4940*/  ISETP.GE.U32.AND P0, PT, R12, R17, PT ;  /* 0x000000110c00720c */ /* 0x000fc80003f06070 */
[----:B------:R-:W-:-:S13]  /*4950*/  ISETP.GE.AND.EX P0, PT, R13, R18, PT, P0 ;  /* 0x000000120d00720c */ /* 0x000fda0003f06300 */
[----:B------:R-:W-:Y:S01]  /*4960*/  @P0 CALL.REL.NOINC `(.L_x_119) ;  /* 0x0000001000000944 */ /* 0x000fe20003c00000 */
[----:B------:R-:W-:Y:S05]  /*4970*/  BRA `(.L_x_120) ;  /* 0xffffbf5000007947 */ /* 0x000fea000383ffff */
.L_x_119:
[----:B------:R-:W-:Y:S05]  /*4980*/  EXIT ;  /* 0x000000000000794d */ /* 0x000fea0003800000 */
        .weak           $__internal_6_$__cuda_sm20_div_s64
        .type           $__internal_6_$__cuda_sm20_div_s64,@function
        .size           $__internal_6_$__cuda_sm20_div_s64,(.L_x_263 - $__internal_6_$__cuda_sm20_div_s64)
$__internal_6_$__cuda_sm20_div_s64:
        /* <DEDUP_REMOVED lines=23> */
[----:B------:R-:W-:Y:S02]  /*4b00*/  SEL R17, R17, UR6, !P1 ;  /* 0x0000000611117c07 */ /* 0x000fe4000c800000 */
[----:B------:R-:W-:Y:S01]  /*4b10*/  IADD3.X R26, RZ, ~UR7, RZ, P4, !PT ;  /* 0x80000007ff1a7c10 */ /* 0x000fe2000a7fe4ff */
[----:B------:R-:W-:Y:S01]  /*4b20*/  IMAD.HI.U32 R22, R23, R27, RZ ;  /* 0x0000001b17167227 */ /* 0x000fe200078e00ff */
[----:B------:R-:W-:-:S02]  /*4b30*/  IADD3.X R18, RZ, ~R18, RZ, P0, !PT ;  /* 0x80000012ff127210 */ /* 0x000fc400007fe4ff */
[----:B------:R-:W-:-:S03]  /*4b40*/  SEL R26, R26, UR7, !P1 ;  /* 0x000000071a1a7c07 */ /* 0x000fc6000c800000 */
[----:B------:R-:W-:-:S04]  /*4b50*/  IMAD.WIDE.U32 R22, P0, R23, R18, R22 ;  /* 0x0000001217167225 */ /* 0x000fc80007800016 */
[C---:B------:R-:W-:Y:S02]  /*4b60*/  IMAD R19, R25.reuse, R18, RZ ;  /* 0x0000001219137224 */ /* 0x040fe400078e02ff */
[----:B------:R-:W-:-:S04]  /*4b70*/  IMAD.HI.U32 R22, P2, R25, R27, R22 ;  /* 0x0000001b19167227 */ /* 0x000fc80007840016 */
[----:B------:R-:W-:Y:S01]  /*4b80*/  IMAD.HI.U32 R18, R25, R18, RZ ;  /* 0x0000001219127227 */ /* 0x000fe200078e00ff */
[----:B------:R-:W-:Y:S01]  /*4b90*/  IADD3 R22, P3, R19, R22, RZ ;  /* 0x0000001613167210 */ /* 0x000fe20007f7e0ff */
[----:B------:R-:W-:Y:S02]  /*4ba0*/  HFMA2.MMA R19, -RZ, RZ, 0, 0 ;  /* 0x00000000ff137435 */ /* 0x000fe400000001ff */
[----:B------:R-:W-:Y:S02]  /*4bb0*/  IMAD.X R25, R18, 0x1, R25, P0 ;  /* 0x0000000112197824 */ /* 0x000fe400000e0619 */
[----:B------:R-:W-:-:S03]  /*4bc0*/  IMAD.HI.U32 R18, R22, R17, RZ ;  /* 0x0000001116127227 */ /* 0x000fc600078e00ff */
[----:B------:R-:W-:-:S03]  /*4bd0*/  IADD3.X R25, RZ, RZ, R25, P3, P2 ;  /* 0x000000ffff197210 */ /* 0x000fc60001fe4419 */
[----:B------:R-:W-:-:S04]  /*4be0*/  IMAD.WIDE.U32 R18, R22, R26, R18 ;  /* 0x0000001a16127225 */ /* 0x000fc800078e0012 */
[C---:B------:R-:W-:Y:S02]  /*4bf0*/  IMAD R23, R25.reuse, R26, RZ ;  /* 0x0000001a19177224 */ /* 0x040fe400078e02ff */
[----:B------:R-:W-:-:S04]  /*4c00*/  IMAD.HI.U32 R18, P0, R25, R17, R18 ;  /* 0x0000001119127227 */ /* 0x000fc80007800012 */
[----:B------:R-:W-:Y:S01]  /*4c10*/  IMAD.HI.U32 R25, R25, R26, RZ ;  /* 0x0000001a19197227 */ /* 0x000fe200078e00ff */
[----:B------:R-:W-:-:S04]  /*4c20*/  IADD3 R22, P2, R23, R18, RZ ;  /* 0x0000001217167210 */ /* 0x000fc80007f5e0ff */
[----:B------:R-:W-:-:S05]  /*4c30*/  IADD3.X R18, R25, RZ, RZ, P0, !PT ;  /* 0x000000ff19127210 */ /* 0x000fca00007fe4ff */
[----:B------:R-:W-:Y:S02]  /*4c40*/  IMAD.X R23, RZ, RZ, R18, P2 ;  /* 0x000000ffff177224 */ /* 0x000fe400010e0612 */
[----:B------:R-:W-:-:S04]  /*4c50*/  IMAD.WIDE.U32 R18, R22, UR4, RZ ;  /* 0x0000000416127c25 */ /* 0x000fc8000f8e00ff */
[----:B------:R-:W-:Y:S01]  /*4c60*/  IMAD R19, R23, UR4, R19 ;  /* 0x0000000417137c24 */ /* 0x000fe2000f8e0213 */
[----:B------:R-:W-:Y:S02]  /*4c70*/  IADD3 R18, P0, -R18, R17, RZ ;  /* 0x0000001112127210 */ /* 0x000fe40007f1e1ff */
[----:B------:R-:W-:Y:S02]  /*4c80*/  IADD3 R17, P3, R22, 0x1, RZ ;  /* 0x0000000116117810 */ /* 0x000fe40007f7e0ff */
[----:B------:R-:W-:Y:S02]  /*4c90*/  IADD3.X R26, ~R19, R26, RZ, P0, !PT ;  /* 0x0000001a131a7210 */ /* 0x000fe400007fe5ff */
[C---:B------:R-:W-:Y:S02]  /*4ca0*/  ISETP.GE.U32.AND P0, PT, R18.reuse, UR4, PT ;  /* 0x0000000412007c0c */ /* 0x040fe4000bf06070 */
[----:B------:R-:W-:Y:S02]  /*4cb0*/  IADD3 R19, P2, R18, -UR4, RZ ;  /* 0x8000000412137c10 */ /* 0x000fe4000ff5e0ff */
[----:B------:R-:W-:-:S02]  /*4cc0*/  ISETP.GE.U32.AND.EX P0, PT, R26, RZ, PT, P0 ;  /* 0x000000ff1a00720c */ /* 0x000fc40003f06100 */
[----:B------:R-:W-:Y:S02]  /*4cd0*/  IADD3.X R25, R26, -0x1, RZ, P2, !PT ;  /* 0xffffffff1a197810 */ /* 0x000fe400017fe4ff */
[----:B------:R-:W-:Y:S02]  /*4ce0*/  SEL R19, R19, R18, P0 ;  /* 0x0000001213137207 */ /* 0x000fe40000000000 */
[----:B------:R-:W-:Y:S02]  /*4cf0*/  IADD3.X R18, RZ, R23, RZ, P3, !PT ;  /* 0x00000017ff127210 */ /* 0x000fe40001ffe4ff */
[----:B------:R-:W-:Y:S02]  /*4d00*/  SEL R17, R17, R22, P0 ;  /* 0x0000001611117207 */ /* 0x000fe40000000000 */
[----:B------:R-:W-:Y:S02]  /*4d10*/  SEL R25, R25, R26, P0 ;  /* 0x0000001a19197207 */ /* 0x000fe40000000000 */
[----:B------:R-:W-:-:S02]  /*4d20*/  ISETP.GE.U32.AND P2, PT, R19, UR4, PT ;  /* 0x0000000413007c0c */ /* 0x000fc4000bf46070 */
[----:B------:R-:W-:Y:S02]  /*4d30*/  SEL R22, R18, R23, P0 ;  /* 0x0000001712167207 */ /* 0x000fe40000000000 */
        /* <DEDUP_REMOVED lines=14> */
[----:B------:R-:W-:Y:S06]  /*4e20*/  RET.REL.NODEC R24 `(_ZN2at6native55_GLOBAL__N__1da31dc6_22_DistributionUniform_cu_67fa25cf43distribution_elementwise_grid_stride_kernelIfLi4EZNS0_9templates4cuda21uniform_and_transformIN3c104HalfEfPNS_17CUDAGeneratorImplEZZZNS4_14uniform_kernelIS9_EEvRNS_18TensorIteratorBaseEddT_ENKUlvE_clEvENKUlvE1_clEvEUlfE_EEvSC_T1_T2_EUlP24curandStatePhilox4_32_10E_ZNS1_27distribution_nullary_kernelIS7_f7double2S9_SL_SG_EEvSC_SI_RKT3_T4_EUlifE0_EEvlNS_15PhiloxCudaStateESH_SI_) ;  /* 0xffffb1d018007950 */ /* 0x000fec0003c3ffff */
.L_x_121:
        /* <DEDUP_REMOVED lines=13> */
.L_x_263:


//--------------------- .text._ZN2at6native55_GLOBAL__N__1da31dc6_22_DistributionUniform_cu_67fa25cf43distribution_elementwise_grid_stride_kernelIfLi4EZNS0_9templates4cuda21uniform_and_transformIN3c104HalfEfPNS_17CUDAGeneratorImplEZZZNS4_14uniform_kernelIS9_EEvRNS_18TensorIteratorBaseEddT_ENKUlvE_clEvENKUlvE1_clEvEUlfE_EEvSC_T1_T2_EUlP24curandStatePhilox4_32_10E_ZNS1_27distribution_nullary_kernelIS7_f7double2S9_SL_SG_EEvSC_SI_RKT3_T4_EUlifE_EEvlNS_15PhiloxCudaStateESH_SI_ --------------------------
	.section	.text._ZN2at6native55_GLOBAL__N__1da31dc6_22_DistributionUniform_cu_67fa25cf43distribution_elementwise_grid_stride_kernelIfLi4EZNS0_9templates4cuda21uniform_and_transformIN3c104HalfEfPNS_17CUDAGeneratorImplEZZZNS4_14uniform_kernelIS9_EEvRNS_18TensorIteratorBaseEddT_ENKUlvE_clEvENKUlvE1_clEvEUlfE_EEvSC_T1_T2_EUlP24curandStatePhilox4_32_10E_ZNS1_27distribution_nullary_kernelIS7_f7double2S9_SL_SG_EEvSC_SI_RKT3_T4_EUlifE_EEvlNS_15PhiloxCudaStateESH_SI_,"ax",@progbits
	.sectioninfo	@"SHI_REGISTERS=48"
	.align	128
.text._ZN2at6native55_GLOBAL__N__1da31dc6_22_DistributionUniform_cu_67fa25cf43distribution_elementwise_grid_stride_kernelIfLi4EZNS0_9templates4cuda21uniform_and_transformIN3c104HalfEfPNS_17CUDAGeneratorImplEZZZNS4_14uniform_kernelIS9_EEvRNS_18TensorIteratorBaseEddT_ENKUlvE_clEvENKUlvE1_clEvEUlfE_EEvSC_T1_T2_EUlP24curandStatePhilox4_32_10E_ZNS1_27distribution_nullary_kernelIS7_f7double2S9_SL_SG_EEvSC_SI_RKT3_T4_EUlifE_EEvlNS_15PhiloxCudaStateESH_SI_:
        .type           _ZN2at6native55_GLOBAL__N__1da31dc6_22_DistributionUniform_cu_67fa25cf43distribution_elementwise_grid_stride_kernelIfLi4EZNS0_9templates4cuda21uniform_and_transformIN3c104HalfEfPNS_17CUDAGeneratorImplEZZZNS4_14uniform_kernelIS9_EEvRNS_18TensorIteratorBaseEddT_ENKUlvE_clEvENKUlvE1_clEvEUlfE_EEvSC_T1_T2_EUlP24curandStatePhilox4_32_10E_ZNS1_27distribution_nullary_kernelIS7_f7double2S9_SL_SG_EEvSC_SI_RKT3_T4_EUlifE_EEvlNS_15PhiloxCudaStateESH_SI_,@function
        .size           _ZN2at6native55_GLOBAL__N__1da31dc6_22_DistributionUniform_cu_67fa25cf43distribution_elementwise_grid_stride_kernelIfLi4EZNS0_9templates4cuda21uniform_and_transformIN3c104HalfEfPNS_17CUDAGeneratorImplEZZZNS4_14uniform_kernelIS9_EEvRNS_18TensorIteratorBaseEddT_ENKUlvE_clEvENKUlvE1_clEvEUlfE_EEvSC_T1_T2_EUlP24curandStatePhilox4_32_10E_ZNS1_27distribution_nullary_kernelIS7_f7double2S9_SL_SG_EEvSC_SI_RKT3_T4_EUlifE_EEvlNS_15PhiloxCudaStateESH_SI_,(.L_x_265 - _ZN2at6native55_GLOBAL__N__1da31dc6_22_DistributionUniform_cu_67fa25cf43distribution_elementwise_grid_stride_kernelIfLi4EZNS0_9templates4cuda21uniform_and_transformIN3c104HalfEfPNS_17CUDAGeneratorImplEZZZNS4_14uniform_kernelIS9_EEvRNS_18TensorIteratorBaseEddT_ENKUlvE_clEvENKUlvE1_clEvEUlfE_EEvSC_T1_T2_EUlP24curandStatePhilox4_32_10E_ZNS1_27distribution_nullary_kernelIS7_f7double2S9_SL_SG_EEvSC_SI_RKT3_T4_EUlifE_EEvlNS_15PhiloxCudaStateESH_SI_)
        .other          _ZN2at6native55_GLOBAL__N__1da31dc6_22_DistributionUniform_cu_67fa25cf43distribution_elementwise_grid_stride_kernelIfLi4EZNS0_9templates4cuda21uniform_and_transformIN3c104HalfEfPNS_17CUDAGeneratorImplEZZZNS4_14uniform_kernelIS9_EEvRNS_18TensorIteratorBaseEddT_ENKUlvE_clEvENKUlvE1_clEvEUlfE_EEvSC_T1_T2_EUlP24curandStatePhilox4_32_10E_ZNS1_27distribution_nullary_kernelIS7_f7double2S9_SL_SG_EEvSC_SI_RKT3_T4_EUlifE_EEvlNS_15PhiloxCudaStateESH_SI_,@"STO_CUDA_ENTRY STV_DEFAULT"
_ZN2at6native55_GLOBAL__N__1da31dc6_22_DistributionUniform_cu_67fa25cf43distribution_elementwise_grid_stride_kernelIfLi4EZNS0_9templates4cuda21uniform_and_transformIN3c104HalfEfPNS_17CUDAGeneratorImplEZZZNS4_14uniform_kernelIS9_EEvRNS_18TensorIteratorBaseEddT_ENKUlvE_clEvENKUlvE1_clEvEUlfE_EEvSC_T1_T2_EUlP24curandStatePhilox4_32_10E_ZNS1_27distribution_nullary_kernelIS7_f7double2S9_SL_SG_EEvSC_SI_RKT3_T4_EUlifE_EEvlNS_15PhiloxCudaStateESH_SI_:
        /* <DEDUP_REMOVED lines=66> */
[----:B------:R-:W-:Y:S01]  /*0420*/  ISETP.NE.U32.AND P0, PT, RZ, UR7, PT ;  /* 0x00000007ff007c0c */ /* 0x000fe2000bf05070 */
[----:B------:R-:W-:Y:S01]  /*0430*/  IMAD.WIDE.U32 R22, R22, -0x326172a9, RZ ;  /* 0xcd9e8d5716167825 */ /* 0x000fe200078e00ff */
[----:B------:R-:W-:Y:S02]  /*0440*/  IADD3 R10, R18, 0x5384540f, RZ ;  /* 0x5384540f120a7810 */ /* 0x000fe40007ffe0ff */
[----:B------:R-:W-:Y:S02]  /*0450*/  LOP3.LUT R20, R25, R14, R9, 0x96, !PT ;  /* 0x0000000e19147212 */ /* 0x000fe400078e9609 */
[----:B------:R-:W-:-:S02]  /*0460*/  LOP3.LUT R25, R23, R12, R10, 0x96, !PT ;  /* 0x0000000c17197212 */ /* 0x000fc400078e960a */
[----:B------:R-:W-:Y:S01]  /*0470*/  IADD3 R13, R18, -0xe443238, RZ ;  /* 0xf1bbcdc8120d7810 */ /* 0x000fe20007ffe0ff */
[----:B------:R-:W-:Y:S01]  /*0480*/  IMAD.HI.U32 R26, R20, -0x326172a9, RZ ;  /* 0xcd9e8d57141a7827 */ /* 0x000fe200078e00ff */
[----:B------:R-:W-:-:S03]  /*0490*/  IADD3 R14, R19, -0x24c28bd8, RZ ;  /* 0xdb3d7428130e7810 */ /* 0x000fc60007ffe0ff */
[----:B------:R-:W-:-:S04]  /*04a0*/  IMAD.HI.U32 R23, R25, -0x2daee0ad, RZ ;  /* 0xd2511f5319177827 */ /* 0x000fc800078e00ff */
[--C-:B------:R-:W-:Y:S01]  /*04b0*/  IMAD.MOV.U32 R11, RZ, RZ, R17.reuse ;  /* 0x000000ffff0b7224 */ /* 0x100fe200078e0011 */
        /* <DEDUP_REMOVED lines=10> */
[----:B------:R-:W-:Y:S05]  /*0560*/  CALL.REL.NOINC `($__internal_7_$__cuda_sm20_div_s64) ;  /* 0x00000e1000007944 */ /* 0x000fea0003c00000 */
[----:B------:R-:W-:Y:S02]  /*0570*/  IMAD.MOV.U32 R22, RZ, RZ, R26 ;  /* 0x000000ffff167224 */ /* 0x000fe400078e001a */
[----:B------:R-:W-:Y:S01]  /*0580*/  IMAD.MOV.U32 R23, RZ, RZ, R27 ;  /* 0x000000ffff177224 */ /* 0x000fe200078e001b */
[----:B------:R-:W-:Y:S05]  /*0590*/  BRA `(.L_x_123) ;  /* 0x0000016000007947 */ /* 0x000fea0003800000 */
.L_x_122:
        /* <DEDUP_REMOVED lines=22> */
.L_x_123:
        /* <DEDUP_REMOVED lines=15> */
[----:B------:R-:W-:Y:S01]  /*07f0*/  HADD2.F32 R30, -RZ, c[0x0] [0x198].H0_H0 ;  /* 0x20006600ff1e7630 */ /* 0x000fe20000004100 */
[----:B------:R-:W-:Y:S01]  /*0800*/  IMAD R20, R20, -0x326172a9, RZ ;  /* 0xcd9e8d5714147824 */ /* 0x000fe200078e02ff */
[----:B------:R-:W-:Y:S01]  /*0810*/  IADD3 R33, R18, -0x700cb87f, RZ ;  /* 0x8ff3478112217810 */ /* 0x000fe20007ffe0ff */
[----:B------:R-:W-:Y:S01]  /*0820*/  IMAD R23, R25, -0x2daee0ad, RZ ;  /* 0xd2511f5319177824 */ /* 0x000fe200078e02ff */
[----:B------:R-:W-:Y:S01]  /*0830*/  IADD3 R32, R19, -0x695add53, RZ ;  /* 0x96a522ad13207810 */ /* 0x000fe20007ffe0ff */
[----:B------:R-:W-:Y:S01]  /*0840*/  FADD.FTZ R22, R30, +QNAN ;  /* 0x7fc000001e167421 */ /* 0x000fe20000010000 */
[----:B------:R-:W-:Y:S01]  /*0850*/  LOP3.LUT R35, R20, R33, RZ, 0x3c, !PT ;  /* 0x0000002114237212 */ /* 0x000fe200078e3cff */
[----:B------:R-:W1:Y:S01]  /*0860*/  LDC.U16 R31, c[0x0][0x198] ;  /* 0x00006600ff1f7b82 */ /* 0x000e620000000400 */
[----:B------:R-:W-:Y:S01]  /*0870*/  IMAD.WIDE.U32 R24, R24, -0x326172a9, RZ ;  /* 0xcd9e8d5718187825 */ /* 0x000fe200078e00ff */
[----:B------:R-:W-:-:S02]  /*0880*/  LOP3.LUT R20, R23, R32, RZ, 0x3c, !PT ;  /* 0x0000002017147212 */ /* 0x000fc400078e3cff */
[----:B------:R-:W-:Y:S01]  /*0890*/  F2FP.PACK_AB R22, RZ, R22 ;  /* 0x00000016ff16723e */ /* 0x000fe200000000ff */
[----:B------:R-:W-:Y:S01]  /*08a0*/  IMAD.HI.U32 R27, R17, -0x2daee0ad, RZ ;  /* 0xd2511f53111b7827 */ /* 0x000fe200078e00ff */
[----:B------:R-:W-:Y:S02]  /*08b0*/  LOP3.LUT R25, R35, R25, RZ, 0x3c, !PT ;  /* 0x0000001923197212 */ /* 0x000fe400078e3cff */
[----:B------:R-:W-:Y:S02]  /*08c0*/  PRMT R34, R22, 0x7610, R34 ;  /* 0x0000761016227816 */ /* 0x000fe40000000022 */
[----:B------:R-:W-:Y:S02]  /*08d0*/  LOP3.LUT R27, R20, R27, RZ, 0x3c, !PT ;  /* 0x0000001b141b7212 */ /* 0x000fe400078e3cff */
[--C-:B------:R-:W-:Y:S01]  /*08e0*/  SHF.R.U32.HI R35, RZ, 0x2, R21.reuse ;  /* 0x00000002ff237819 */ /* 0x100fe20000011615 */
[----:B------:R-:W-:Y:S01]  /*08f0*/  HADD2.F32 R39, -RZ, R34.H0_H0 ;  /* 0x20000022ff277230 */ /* 0x000fe20000004100 */
[----:B------:R-:W-:-:S02]  /*0900*/  SHF.R.U64 R36, R0, 0x2, R21 ;  /* 0x0000000200247819 */ /* 0x000fc40000001215 */
[----:B------:R-:W-:Y:S01]  /*0910*/  LOP3.LUT R37, R0, 0x3, RZ, 0xc0, !PT ;  /* 0x0000000300257812 */ /* 0x000fe200078ec0ff */
[----:B0-----:R-:W-:Y:S02]  /*0920*/  HADD2.F32 R38, -RZ, R38.H0_H0 ;  /* 0x20000026ff267230 */ /* 0x001fe40000004100 */
.L_x_132:
        /* <DEDUP_REMOVED lines=13> */
.L_x_125:
[----:B------:R-:W-:Y:S05]  /*0a00*/  BSYNC B0 ;  /* 0x0000000000007941 */ /* 0x000fea0003800000 */
.L_x_124:
        /* <DEDUP_REMOVED lines=65> */
.L_x_127:
[----:B------:R-:W-:Y:S02]  /*0e20*/  IMAD.MOV.U32 R45, RZ, RZ, R27 ;  /* 0x000000ffff2d7224 */ /* 0x000fe400078e001b */
[----:B------:R-:W-:Y:S02]  /*0e30*/  IMAD.MOV.U32 R26, RZ, RZ, R0 ;  /* 0x000000ffff1a7224 */ /* 0x000fe400078e0000 */
[----:B------:R-:W-:-:S02]  /*0e40*/  IMAD.MOV.U32 R43, RZ, RZ, R40 ;  /* 0x000000ffff2b7224 */ /* 0x000fc400078e0028 */
[----:B------:R-:W-:-:S04]  /*0e50*/  IMAD.MOV.U32 R22, RZ, RZ, R20 ;  /* 0x000000ffff167224 */ /* 0x000fc800078e0014 */
.L_x_126:
[----:B------:R-:W-:Y:S01]  /*0e60*/  IMAD.WIDE.U32 R22, R22, 0x200000, RZ ;  /* 0x0020000016167825 */ /* 0x000fe200078e00ff */
[----:B------:R-:W-:Y:S01]  /*0e70*/  ISETP.GE.U32.AND P0, PT, R12, c[0x0][0x160], PT ;  /* 0x000058000c007a0c */ /* 0x000fe20003f06070 */
[----:B------:R-:W-:Y:S02]  /*0e80*/  BSSY B0, `(.L_x_128) ;  /* 0x000001f000007945 */ /* 0x000fe40003800000 */
[----:B------:R-:W-:Y:S01]  /*0e90*/  IMAD.MOV.U32 R0, RZ, RZ, c[0x0][0x0] ;  /* 0x00000000ff007624 */ /* 0x000fe200078e00ff */
[----:B------:R-:W-:Y:S01]  /*0ea0*/  LOP3.LUT R22, R22, R43, RZ, 0x3c, !PT ;  /* 0x0000002b16167212 */ /* 0x000fe200078e3cff */
[----:B------:R-:W-:Y:S01]  /*0eb0*/  IMAD.MOV.U32 R24, RZ, RZ, 0x0 ;  /* 0x00000000ff187424 */ /* 0x000fe200078e00ff */
[----:B------:R-:W-:Y:S01]  /*0ec0*/  ISETP.GE.AND.EX P0, PT, R11, c[0x0][0x164], PT, P0 ;  /* 0x000059000b007a0c */ /* 0x000fe20003f06300 */
[----:B------:R-:W-:Y:S02]  /*0ed0*/  IMAD R43, R0, c[0x0][0xc], RZ ;  /* 0x00000300002b7a24 */ /* 0x000fe400078e02ff */
[----:B------:R-:W-:Y:S01]  /*0ee0*/  IMAD.MOV.U32 R25, RZ, RZ, 0x3ca00000 ;  /* 0x3ca00000ff197424 */ /* 0x000fe200078e00ff */
[----:B------:R-:W0:Y:S02]  /*0ef0*/  I2F.F64.U64 R22, R22 ;  /* 0x0000001600167312 */ /* 0x000e240000301800 */
[----:B------:R-:W-:-:S04]  /*0f00*/  IADD3 R0, P2, R43, R12, RZ ;  /* 0x0000000c2b007210 */ /* 0x000fc80007f5e0ff */
[----:B------:R-:W-:Y:S01]  /*0f10*/  ISETP.GE.U32.AND P1, PT, R0, c[0x0][0x160], PT ;  /* 0x0000580000007a0c */ /* 0x000fe20003f26070 */
[----:B------:R-:W-:-:S05]  /*0f20*/  IMAD.X R27, RZ, RZ, R11, P2 ;  /* 0x000000ffff1b7224 */ /* 0x000fca00010e060b */
[----:B------:R-:W-:Y:S01]  /*0f30*/  ISETP.GE.AND.EX P1, PT, R27, c[0x0][0x164], PT, P1 ;  /* 0x000059001b007a0c */ /* 0x000fe20003f26310 */
[----:B0-----:R0:W2:Y:S01]  /*0f40*/  DFMA R22, R22, R24, 5.5511151231257827021e-17 ;  /* 0x3c9000001616742b */ /* 0x0010a20000000018 */
[----:B------:R-:W-:Y:S06]  /*0f50*/  @P0 BRA `(.L_x_129) ;  /* 0x0000011000000947 */ /* 0x000fec0003800000 */
[----:B------:R-:W-:-:S05]  /*0f60*/  IMAD.WIDE.U32 R26, R26, 0x200000, RZ ;  /* 0x002000001a1a7825 */ /* 0x000fca00078e00ff */
[----:B------:R-:W-:-:S06]  /*0f70*/  LOP3.LUT R26, R26, R45, RZ, 0x3c, !PT ;  /* 0x0000002d1a1a7212 */ /* 0x000fcc00078e3cff */
[----:B------:R-:W3:Y:S02]  /*0f80*/  I2F.F64.U64 R26, R26 ;  /* 0x0000001a001a7312 */ /* 0x000ee40000301800 */
[----:B---3--:R-:W3:-:S06]  /*0f90*/  DFMA R44, R26, R24, 5.5511151231257827021e-17 ;  /* 0x3c9000001a2c742b */ /* 0x008ecc0000000018 */
[----:B0--3--:R-:W0:Y:S01]  /*0fa0*/  F2F.F32.F64 R25, R44 ;  /* 0x0000002c00197310 */ /* 0x009e220000301000 */
[----:B------:R-:W0:-:S14]  /*0fb0*/  DSETP.GEU.AND P0, PT, |R44|, c[0x2][0x0], PT ;  /* 0x008000002c00762a */ /* 0x000e1c0003f0e200 */
[----:B0-----:R-:W-:-:S04]  /*0fc0*/  @!P0 FMUL R25, R25, 1.175494350822287508e-38 ;  /* 0x0080000019198820 */ /* 0x001fc80000400000 */
[----:B------:R-:W-:-:S05]  /*0fd0*/  FFMA.FTZ R25, R25, c[0x0][0x194], R30 ;  /* 0x0000650019197a23 */ /* 0x000fca000001001e */
[----:B------:R-:W-:-:S04]  /*0fe0*/  F2FP.PACK_AB R25, RZ, R25 ;  /* 0x00000019ff19723e */ /* 0x000fc800000000ff */
[----:B------:R-:W-:Y:S01]  /*0ff0*/  PRMT R42, R25, 0x7610, R42 ;  /* 0x00007610192a7816 */ /* 0x000fe2000000002a */
[----:B------:R-:W-:-:S04]  /*1000*/  IMAD R25, R12, c[0x0][0x190], RZ ;  /* 0x000064000c197a24 */ /* 0x000fc800078e02ff */
[----:B------:R-:W-:Y:S01]  /*1010*/  HADD2.F32 R27, -RZ, R42.H0_H0 ;  /* 0x2000002aff1b7230 */ /* 0x000fe20000004100 */
[----:B------:R-:W-:-:S04]  /*1020*/  IADD3 R24, P2, R25, c[0x0][0x188], RZ ;  /* 0x0000620019187a10 */ /* 0x000fc80007f5e0ff */
[----:B------:R-:W-:Y:S02]  /*1030*/  FSETP.NEU.FTZ.AND P0, PT, R27, R38, PT ;  /* 0x000000261b00720b */ /* 0x000fe40003f1d000 */
[----:B------:R-:W-:Y:S02]  /*1040*/  LEA.HI.X.SX32 R25, R25, c[0x0][0x18c], 0x1, P2 ;  /* 0x0000630019197a11 */ /* 0x000fe400010f0eff */
[----:B-1----:R-:W-:-:S05]  /*1050*/  SEL R27, R31, R42, !P0 ;  /* 0x0000002a1f1b7207 */ /* 0x002fca0004000000 */
[----:B------:R0:W-:Y:S04]  /*1060*/  STG.E.U16 [R24.64], R27 ;  /* 0x0000001b18007986 */ /* 0x0001e8000c101508 */
.L_x_129:
[----:B------:R-:W-:Y:S05]  /*1070*/  BSYNC B0 ;  /* 0x0000000000007941 */ /* 0x000fea0003800000 */
.L_x_128:
[----:B------:R-:W-:Y:S01]  /*1080*/  BSSY B0, `(.L_x_130) ;  /* 0x000000f000007945 */ /* 0x000fe20003800000 */
[----:B------:R-:W-:Y:S05]  /*1090*/  @P1 BRA `(.L_x_131) ;  /* 0x000000d000001947 */ /* 0x000fea0003800000 */
[----:B0-2---:R-:W0:Y:S01]  /*10a0*/  F2F.F32.F64 R25, R22 ;  /* 0x0000001600197310 */ /* 0x005e220000301000 */
[----:B------:R-:W0:Y:S01]  /*10b0*/  DSETP.GEU.AND P0, PT, |R22|, c[0x2][0x0], PT ;  /* 0x008000001600762a */ /* 0x000e220003f0e200 */
[----:B------:R-:W-:-:S05]  /*10c0*/  IMAD R0, R0, c[0x0][0x190], RZ ;  /* 0x0000640000007a24 */ /* 0x000fca00078e02ff */
[----:B------:R-:W-:-:S08]  /*10d0*/  IADD3 R24, P1, R0, c[0x0][0x188], RZ ;  /* 0x0000620000187a10 */ /* 0x000fd00007f3e0ff */
[----:B0-----:R-:W-:-:S04]  /*10e0*/  @!P0 FMUL R25, R25, 1.175494350822287508e-38 ;  /* 0x0080000019198820 */ /* 0x001fc80000400000 */
[----:B------:R-:W-:-:S05]  /*10f0*/  FFMA.FTZ R25, R25, c[0x0][0x194], R30 ;  /* 0x0000650019197a23 */ /* 0x000fca000001001e */
[----:B------:R-:W-:-:S04]  /*1100*/  F2FP.PACK_AB R25, RZ, R25 ;  /* 0x00000019ff19723e */ /* 0x000fc800000000ff */
[----:B------:R-:W-:-:S05]  /*1110*/  PRMT R26, R25, 0x7610, R26 ;  /* 0x00007610191a7816 */ /* 0x000fca000000001a */
[----:B------:R-:W-:-:S05]  /*1120*/  HADD2.F32 R25, -RZ, R26.H0_H0 ;  /* 0x2000001aff197230 */ /* 0x000fca0000004100 */
[----:B------:R-:W-:Y:S02]  /*1130*/  FSETP.NEU.FTZ.AND P0, PT, R25, R38, PT ;  /* 0x000000261900720b */ /* 0x000fe40003f1d000 */
[----:B------:R-:W-:Y:S02]  /*1140*/  LEA.HI.X.SX32 R25, R0, c[0x0][0x18c], 0x1, P1 ;  /* 0x0000630000197a11 */ /* 0x000fe400008f0eff */
[----:B-1----:R-:W-:-:S05]  /*1150*/  SEL R23, R31, R26, !P0 ;  /* 0x0000001a1f177207 */ /* 0x002fca0004000000 */
[----:B------:R0:W-:Y:S04]  /*1160*/  STG.E.U16 [R24.64], R23 ;  /* 0x0000001718007986 */ /* 0x0001e8000c101508 */
.L_x_131:
[----:B------:R-:W-:Y:S05]  /*1170*/  BSYNC B0 ;  /* 0x0000000000007941 */ /* 0x000fea0003800000 */
.L_x_130:
[CC--:B------:R-:W-:Y:S01]  /*1180*/  LEA R0, P1, R43.reuse, R12.reuse, 0x1 ;  /* 0x0000000c2b007211 */ /* 0x0c0fe200078208ff */
[----:B0-2---:R-:W-:Y:S01]  /*1190*/  IMAD R23, R43, 0x3, RZ ;  /* 0x000000032b177824 */ /* 0x005fe200078e02ff */
[----:B------:R-:W-:Y:S01]  /*11a0*/  WARPSYNC 0xffffffff ;  /* 0xffffffff00007948 */ /* 0x000fe20003800000 */
[----:B------:R-:W-:Y:S01]  /*11b0*/  IMAD.MOV.U32 R24, RZ, RZ, R20 ;  /* 0x000000ffff187224 */ /* 0x000fe200078e0014 */
[----:B------:R-:W-:Y:S01]  /*11c0*/  ISETP.GE.U32.AND P0, PT, R0, c[0x0][0x160], PT ;  /* 0x0000580000007a0c */ /* 0x000fe20003f06070 */
[----:B------:R-:W-:Y:S01]  /*11d0*/  IMAD.X R22, RZ, RZ, R11, P1 ;  /* 0x000000ffff167224 */ /* 0x000fe200008e060b */
[----:B------:R-:W-:Y:S01]  /*11e0*/  IADD3 R23, P2, R23, R12, RZ ;  /* 0x0000000c17177210 */ /* 0x000fe20007f5e0ff */
[----:B------:R-:W-:Y:S02]  /*11f0*/  IMAD.MOV.U32 R25, RZ, RZ, R40 ;  /* 0x000000ffff197224 */ /* 0x000fe400078e0028 */
[----:B------:R-:W-:Y:S01]  /*1200*/  IMAD.MOV.U32 R27, RZ, RZ, R41 ;  /* 0x000000ffff1b7224 */ /* 0x000fe200078e0029 */
[----:B------:R-:W-:Y:S01]  /*1210*/  ISETP.GE.AND.EX P0, PT, R22, c[0x0][0x164], PT, P0 ;  /* 0x0000590016007a0c */ /* 0x000fe20003f06300 */
[----:B------:R-:W-:Y:S01]  /*1220*/  IMAD.X R21, RZ, RZ, R11, P2 ;  /* 0x000000ffff157224 */ /* 0x000fe200010e060b */
[----:B------:R-:W-:-:S04]  /*1230*/  ISETP.GE.U32.AND P1, PT, R23, c[0x0][0x160], PT ;  /* 0x0000580017007a0c */ /* 0x000fc80003f26070 */
[----:B------:R-:W-:-:S07]  /*1240*/  ISETP.GE.AND.EX P1, PT, R21, c[0x0][0x164], PT, P1 ;  /* 0x0000590015007a0c */ /* 0x000fce0003f26310 */
[----:B------:R-:W-:Y:S01]  /*1250*/  @!P0 IMAD R0, R0, c[0x0][0x190], RZ ;  /* 0x0000640000008a24 */ /* 0x000fe200078e02ff */
[----:B------:R-:W-:-:S04]  /*1260*/  @!P0 FSETP.NEU.FTZ.AND P2, PT, R39, R38, PT ;  /* 0x000000262700820b */ /* 0x000fc80003f5d000 */
[C---:B------:R-:W-:Y:S01]  /*1270*/  @!P0 IADD3 R44, P3, R0.reuse, c[0x0][0x188], RZ ;  /* 0x00006200002c8a10 */ /* 0x040fe20007f7e0ff */
[----:B------:R-:W-:Y:S01]  /*1280*/  @!P1 IMAD R23, R23, c[0x0][0x190], RZ ;  /* 0x0000640017179a24 */ /* 0x000fe200078e02ff */
[----:B-1----:R-:W-:Y:S02]  /*1290*/  @!P0 SEL R21, R31, R34, !P2 ;  /* 0x000000221f158207 */ /* 0x002fe40005000000 */
[----:B------:R-:W-:Y:S02]  /*12a0*/  @!P0 LEA.HI.X.SX32 R45, R0, c[0x0][0x18c], 0x1, P3 ;  /* 0x00006300002d8a11 */ /* 0x000fe400018f0eff */
[----:B------:R-:W-:Y:S02]  /*12b0*/  @!P1 FSETP.NEU.FTZ.AND P5, PT, R39, R38, PT ;  /* 0x000000262700920b */ /* 0x000fe40003fbd000 */
[----:B------:R-:W-:Y:S01]  /*12c0*/  @!P1 IADD3 R22, P4, R23, c[0x0][0x188], RZ ;  /* 0x0000620017169a10 */ /* 0x000fe20007f9e0ff */
[----:B------:R0:W-:Y:S01]  /*12d0*/  @!P0 STG.E.U16 [R44.64], R21 ;  /* 0x000000152c008986 */ /* 0x0001e2000c101508 */
[----:B------:R-:W-:-:S02]  /*12e0*/  LEA R12, P0, R43, R12, 0x2 ;  /* 0x0000000c2b0c7211 */ /* 0x000fc400078010ff */
[----:B------:R-:W-:Y:S02]  /*12f0*/  @!P1 LEA.HI.X.SX32 R23, R23, c[0x0][0x18c], 0x1, P4 ;  /* 0x0000630017179a11 */ /* 0x000fe400020f0eff */
[----:B------:R-:W-:Y:S01]  /*1300*/  @!P1 SEL R0, R31, R34, !P5 ;  /* 0x000000221f009207 */ /* 0x000fe20006800000 */
[----:B------:R-:W-:Y:S01]  /*1310*/  IMAD.X R11, RZ, RZ, R11, P0 ;  /* 0x000000ffff0b7224 */ /* 0x000fe200000e060b */
[----:B------:R-:W-:-:S03]  /*1320*/  ISETP.GE.U32.AND P0, PT, R12, R29, PT ;  /* 0x0000001d0c00720c */ /* 0x000fc60003f06070 */
[----:B------:R0:W-:Y:S04]  /*1330*/  @!P1 STG.E.U16 [R22.64], R0 ;  /* 0x0000000016009986 */ /* 0x0001e8000c101508 */
[----:B------:R-:W-:Y:S01]  /*1340*/  BAR.SYNC.DEFER_BLOCKING 0x0 ;  /* 0x0000000000007b1d */ /* 0x000fe20000010000 */
[----:B------:R-:W-:-:S13]  /*1350*/  ISETP.GE.AND.EX P0, PT, R11, R28, PT, P0 ;  /* 0x0000001c0b00720c */ /* 0x000fda0003f06300 */
[----:B0-----:R-:W-:Y:S05]  /*1360*/  @!P0 BRA `(.L_x_132) ;  /* 0xfffff5c000008947 */ /* 0x001fea000383ffff */
[----:B------:R-:W-:Y:S05]  /*1370*/  EXIT ;  /* 0x000000000000794d */ /* 0x000fea0003800000 */
        .weak           $__internal_7_$__cuda_sm20_div_s64
        .type           $__internal_7_$__cuda_sm20_div_s64,@function
        .size           $__internal_7_$__cuda_sm20_div_s64,(.L_x_265 - $__internal_7_$__cuda_sm20_div_s64)
$__internal_7_$__cuda_sm20_div_s64:
        /* <DEDUP_REMOVED lines=74> */
[----:B------:R-:W-:Y:S06]  /*1820*/  RET.REL.NODEC R22 `(_ZN2at6native55_GLOBAL__N__1da31dc6_22_DistributionUniform_cu_67fa25cf43distribution_elementwise_grid_stride_kernelIfLi4EZNS0_9templates4cuda21uniform_and_transformIN3c104HalfEfPNS_17CUDAGeneratorImplEZZZNS4_14uniform_kernelIS9_EEvRNS_18TensorIteratorBaseEddT_ENKUlvE_clEvENKUlvE1_clEvEUlfE_EEvSC_T1_T2_EUlP24curandStatePhilox4_32_10E_ZNS1_27distribution_nullary_kernelIS7_f7double2S9_SL_SG_EEvSC_SI_RKT3_T4_EUlifE_EEvlNS_15PhiloxCudaStateESH_SI_) ;  /* 0xffffe7d016007950 */ /* 0x000fec0003c3ffff */
.L_x_133:
        /* <DEDUP_REMOVED lines=13> */
.L_x_265:


//--------------------- .text._ZN2at6native55_GLOBAL__N__1da31dc6_22_DistributionUniform_cu_67fa25cf43distribution_elementwise_grid_stride_kernelIfLi4EZNS0_9templates4cuda21uniform_and_transformIffPNS_17CUDAGeneratorImplEZZZNS4_14uniform_kernelIS7_EEvRNS_18TensorIteratorBaseEddT_ENKUlvE_clEvENKUlvE0_clEvEUlfE_EEvSA_T1_T2_EUlP24curandStatePhilox4_32_10E0_ZNS1_27distribution_nullary_kernelIff6float4S7_SJ_SE_EEvSA_SG_RKT3_T4_EUlifE0_EEvlNS_15PhiloxCudaStateESF_SG_ --------------------------
	.section	.text._ZN2at6native55_GLOBAL__N__1da31dc6_22_DistributionUniform_cu_67fa25cf43distribution_elementwise_grid_stride_kernelIfLi4EZNS0_9templates4cuda21uniform_and_transformIffPNS_17CUDAGeneratorImplEZZZNS4_14uniform_kernelIS7_EEvRNS_18TensorIteratorBaseEddT_ENKUlvE_clEvENKUlvE0_clEvEUlfE_EEvSA_T1_T2_EUlP24curandStatePhilox4_32_10E0_ZNS1_27distribution_nullary_kernelIff6float4S7_SJ_SE_EEvSA_SG_RKT3_T4_EUlifE0_EEvlNS_15PhiloxCudaStateESF_SG_,"ax",@progbits
	.sectioninfo	@"SHI_REGISTERS=40"
	.align	128
.text._ZN2at6native55_GLOBAL__N__1da31dc6_22_DistributionUniform_cu_67fa25cf43distribution_elementwise_grid_stride_kernelIfLi4EZNS0_9templates4cuda21uniform_and_transformIffPNS_17CUDAGeneratorImplEZZZNS4_14uniform_kernelIS7_EEvRNS_18TensorIteratorBaseEddT_ENKUlvE_clEvENKUlvE0_clEvEUlfE_EEvSA_T1_T2_EUlP24curandStatePhilox4_32_10E0_ZNS1_27distribution_nullary_kernelIff6float4S7_SJ_SE_EEvSA_SG_RKT3_T4_EUlifE0_EEvlNS_15PhiloxCudaStateESF_SG_:
        .type           _ZN2at6native55_GLOBAL__N__1da31dc6_22_DistributionUniform_cu_67fa25cf43distribution_elementwise_grid_stride_kernelIfLi4EZNS0_9templates4cuda21uniform_and_transformIffPNS_17CUDAGeneratorImplEZZZNS4_14uniform_kernelIS7_EEvRNS_18TensorIteratorBaseEddT_ENKUlvE_clEvENKUlvE0_clEvEUlfE_EEvSA_T1_T2_EUlP24curandStatePhilox4_32_10E0_ZNS1_27distribution_nullary_kernelIff6float4S7_SJ_SE_EEvSA_SG_RKT3_T4_EUlifE0_EEvlNS_15PhiloxCudaStateESF_SG_,@function
        .size           _ZN2at6native55_GLOBAL__N__1da31dc6_22_DistributionUniform_cu_67fa25cf43distribution_elementwise_grid_stride_kernelIfLi4EZNS0_9templates4cuda21uniform_and_transformIffPNS_17CUDAGeneratorImplEZZZNS4_14uniform_kernelIS7_EEvRNS_18TensorIteratorBaseEddT_ENKUlvE_clEvENKUlvE0_clEvEUlfE_EEvSA_T1_T2_EUlP24curandStatePhilox4_32_10E0_ZNS1_27distribution_nullary_kernelIff6float4S7_SJ_SE_EEvSA_SG_RKT3_T4_EUlifE0_EEvlNS_15PhiloxCudaStateESF_SG_,(.L_x_267 - _ZN2at6native55_GLOBAL__N__1da31dc6_22_DistributionUniform_cu_67fa25cf43distribution_elementwise_grid_stride_kernelIfLi4EZNS0_9templates4cuda21uniform_and_transformIffPNS_17CUDAGeneratorImplEZZZNS4_14uniform_kernelIS7_EEvRNS_18TensorIteratorBaseEddT_ENKUlvE_clEvENKUlvE0_clEvEUlfE_EEvSA_T1_T2_EUlP24curandStatePhilox4_32_10E0_ZNS1_27distribution_nullary_kernelIff6float4S7_SJ_SE_EEvSA_SG_RKT3_T4_EUlifE0_EEvlNS_15PhiloxCudaStateESF_SG_)
        .other          _ZN2at6native55_GLOBAL__N__1da31dc6_22_DistributionUniform_cu_67fa25cf43distribution_elementwise_grid_stride_kernelIfLi4EZNS0_9templates4cuda21uniform_and_transformIffPNS_17CUDAGeneratorImplEZZZNS4_14uniform_kernelIS7_EEvRNS_18TensorIteratorBaseEddT_ENKUlvE_clEvENKUlvE0_clEvEUlfE_EEvSA_T1_T2_EUlP24curandStatePhilox4_32_10E0_ZNS1_27distribution_nullary_kernelIff6float4S7_SJ_SE_EEvSA_SG_RKT3_T4_EUlifE0_EEvlNS_15PhiloxCudaStateESF_SG_,@"STO_CUDA_ENTRY STV_DEFAULT"
_ZN2at6native55_GLOBAL__N__1da31dc6_22_DistributionUniform_cu_67fa25cf43distribution_elementwise_grid_stride_kernelIfLi4EZNS0_9templates4cuda21uniform_and_transformIffPNS_17CUDAGeneratorImplEZZZNS4_14uniform_kernelIS7_EEvRNS_18TensorIteratorBaseEddT_ENKUlvE_clEvENKUlvE0_clEvEUlfE_EEvSA_T1_T2_EUlP24curandStatePhilox4_32_10E0_ZNS1_27distribution_nullary_kernelIff6float4S7_SJ_SE_EEvSA_SG_RKT3_T4_EUlifE0_EEvlNS_15PhiloxCudaStateESF_SG_:
        /* <DEDUP_REMOVED lines=92> */
[----:B------:R-:W-:Y:S05]  /*05c0*/  CALL.REL.NOINC `($__internal_8_$__cuda_sm20_div_s64) ;  /* 0x0000421000007944 */ /* 0x000fea0003c00000 */
[----:B------:R-:W-:Y:S05]  /*05d0*/  BRA `(.L_x_135) ;  /* 0x0000016000007947 */ /* 0x000fea0003800000 */
.L_x_134:
        /* <DEDUP_REMOVED lines=22> */
.L_x_135:
        /* <DEDUP_REMOVED lines=14> */
[----:B------:R-:W-:Y:S01]  /*0820*/  IMAD R32, R32, -0x326172a9, RZ ;  /* 0xcd9e8d5720207824 */ /* 0x000fe200078e02ff */
[----:B------:R-:W-:Y:S02]  /*0830*/  LOP3.LUT R25, R26, 0x3, RZ, 0xc0, !PT ;  /* 0x000000031a197812 */ /* 0x000fe400078ec0ff */
.L_x_152:
        /* <DEDUP_REMOVED lines=13> */
.L_x_137:
[----:B------:R-:W-:Y:S05]  /*0910*/  BSYNC B0 ;  /* 0x0000000000007941 */ /* 0x000fea0003800000 */
.L_x_136:
        /* <DEDUP_REMOVED lines=13> */
[----:B------:R-:W-:Y:S02]  /*09f0*/  IADD3 R29, R18, 0x3c6ef372, RZ ;  /* 0x3c6ef372121d7810 */ /* 0x000fe40007ffe0ff */
        /* <DEDUP_REMOVED lines=55> */
.L_x_139:
[----:B------:R-:W-:Y:S01]  /*0d70*/  IMAD.MOV.U32 R22, RZ, RZ, R30 ;  /* 0x000000ffff167224 */ /* 0x000fe200078e001e */
[----:B------:R-:W-:Y:S01]  /*0d80*/  MOV R33, R23 ;  /* 0x0000001700217202 */ /* 0x000fe20000000f00 */
[----:B------:R-:W-:Y:S01]  /*0d90*/  IMAD.MOV.U32 R34, RZ, RZ, R26 ;  /* 0x000000ffff227224 */ /* 0x000fe200078e001a */
[----:B------:R-:W-:Y:S02]  /*0da0*/  MOV R35, R20 ;  /* 0x0000001400237202 */ /* 0x000fe40000000f00 */
.L_x_138:
        /* <DEDUP_REMOVED lines=17> */
[----:B------:R-:W-:-:S04]  /*0ec0*/  IMAD.MOV.U32 R22, RZ, RZ, RZ ;  /* 0x000000ffff167224 */ /* 0x000fc800078e00ff */
[----:B------:R-:W-:-:S04]  /*0ed0*/  IMAD.HI.U32 R35, R12, c[0x0][0x190], R22 ;  /* 0x000064000c237a27 */ /* 0x000fc800078e0016 */
[----:B------:R-:W-:Y:S01]  /*0ee0*/  IMAD.MOV.U32 R22, RZ, RZ, 0x1 ;  /* 0x00000001ff167424 */ /* 0x000fe200078e00ff */
[----:B------:R-:W-:-:S04]  /*0ef0*/  SHF.R.U32.HI R35, RZ, c[0x0][0x194], R35 ;  /* 0x00006500ff237a19 */ /* 0x000fc80000011623 */
[----:B------:R-:W-:Y:S02]  /*0f00*/  ISETP.NE.AND P0, PT, R22, c[0x0][0x188], PT ;  /* 0x0000620016007a0c */ /* 0x000fe40003f05270 */
[----:B------:R-:W-:-:S05]  /*0f10*/  IADD3 R33, -R35, RZ, RZ ;  /* 0x000000ff23217210 */ /* 0x000fca0007ffe1ff */
[----:B------:R-:W-:-:S04]  /*0f20*/  IMAD R33, R33, c[0x0][0x18c], R12 ;  /* 0x0000630021217a24 */ /* 0x000fc800078e020c */
[----:B------:R-:W-:Y:S02]  /*0f30*/  IMAD R33, R33, c[0x0][0x2b8], RZ ;  /* 0x0000ae0021217a24 */ /* 0x000fe400078e02ff */
        /* <DEDUP_REMOVED lines=203> */
.L_x_142:
[----:B------:R-:W-:-:S05]  /*1bf0*/  MOV R22, c[0x0][0x32c] ;  /* 0x0000cb0000167a02 */ /* 0x000fca0000000f00 */
[----:B------:R-:W-:Y:S01]  /*1c00*/  FFMA.FTZ R31, R31, c[0x0][0x328], R22 ;  /* 0x0000ca001f1f7a23 */ /* 0x000fe20000010016 */
[----:B------:R-:W-:-:S04]  /*1c10*/  IADD3 R22, P1, R33, c[0x0][0x320], RZ ;  /* 0x0000c80021167a10 */ /* 0x000fc80007f3e0ff */
[----:B------:R-:W-:Y:S01]  /*1c20*/  FSETP.NEU.FTZ.AND P0, PT, R31, c[0x0][0x330], PT ;  /* 0x0000cc001f007a0b */ /* 0x000fe20003f1d000 */
[----:B------:R-:W-:-:S03]  /*1c30*/  IMAD.X R23, RZ, RZ, c[0x0][0x324], P1 ;  /* 0x0000c900ff177624 */ /* 0x000fc600008e06ff */
[----:B------:R-:W-:-:S05]  /*1c40*/  FSEL R31, R31, c[0x0][0x32c], P0 ;  /* 0x0000cb001f1f7a08 */ /* 0x000fca0000000000 */
[----:B------:R0:W-:Y:S04]  /*1c50*/  STG.E [R22.64], R31 ;  /* 0x0000001f16007986 */ /* 0x0001e8000c101908 */
.L_x_141:
[----:B------:R-:W-:Y:S05]  /*1c60*/  BSYNC B0 ;  /* 0x0000000000007941 */ /* 0x000fea0003800000 */
.L_x_140:
        /* <DEDUP_REMOVED lines=222> */
.L_x_145:
[----:B------:R-:W-:Y:S01]  /*2a50*/  IMAD.MOV.U32 R23, RZ, RZ, c[0x0][0x32c] ;  /* 0x0000cb00ff177624 */ /* 0x000fe200078e00ff */
[----:B------:R-:W-:-:S03]  /*2a60*/  IADD3 R22, P1, R33, c[0x0][0x320], RZ ;  /* 0x0000c80021167a10 */ /* 0x000fc60007f3e0ff */
[----:B------:R-:W-:Y:S01]  /*2a70*/  FFMA.FTZ R28, R28, c[0x0][0x328], R23 ;  /* 0x0000ca001c1c7a23 */ /* 0x000fe20000010017 */
[----:B------:R-:W-:-:S04]  /*2a80*/  IADD3.X R23, RZ, c[0x0][0x324], RZ, P1, !PT ;  /* 0x0000c900ff177a10 */ /* 0x000fc80000ffe4ff */
[----:B------:R-:W-:-:S04]  /*2a90*/  FSETP.NEU.FTZ.AND P0, PT, R28, c[0x0][0x330], PT ;  /* 0x0000cc001c007a0b */ /* 0x000fc80003f1d000 */
[----:B------:R-:W-:-:S05]  /*2aa0*/  FSEL R33, R28, c[0x0][0x32c], P0 ;  /* 0x0000cb001c217a08 */ /* 0x000fca0000000000 */
[----:B------:R0:W-:Y:S04]  /*2ab0*/  STG.E [R22.64], R33 ;  /* 0x0000002116007986 */ /* 0x0001e8000c101908 */
.L_x_144:
[----:B------:R-:W-:Y:S05]  /*2ac0*/  BSYNC B0 ;  /* 0x0000000000007941 */ /* 0x000fea0003800000 */
.L_x_143:
[----:B0-----:R-:W-:Y:S01]  /*2ad0*/  LEA R23, P1, R31, R12, 0x1 ;  /* 0x0000000c1f177211 */ /* 0x001fe200078208ff */
[----:B------:R-:W-:Y:S03]  /*2ae0*/  BSSY B0, `(.L_x_146) ;  /* 0x00000e1000007945 */ /* 0x000fe60003800000 */
        /* <DEDUP_REMOVED lines=217> */
.L_x_148:
[----:B------:R-:W-:Y:S02]  /*3880*/  MOV R22, c[0x0][0x32c] ;  /* 0x0000cb0000167a02 */ /* 0x000fe40000000f00 */
[----:B------:R-:W-:-:S03]  /*3890*/  IADD3 R32, P1, R32, c[0x0][0x320], RZ ;  /* 0x0000c80020207a10 */ /* 0x000fc60007f3e0ff */
[----:B------:R-:W-:Y:S02]  /*38a0*/  FFMA.FTZ R29, R29, c[0x0][0x328], R22 ;  /* 0x0000ca001d1d7a23 */ /* 0x000fe40000010016 */
[----:B------:R-:W-:-:S03]  /*38b0*/  IMAD.X R33, RZ, RZ, c[0x0][0x324], P1 ;  /* 0x0000c900ff217624 */ /* 0x000fc600008e06ff */
[----:B------:R-:W-:-:S04]  /*38c0*/  FSETP.NEU.FTZ.AND P0, PT, R29, c[0x0][0x330], PT ;  /* 0x0000cc001d007a0b */ /* 0x000fc80003f1d000 */
[----:B------:R-:W-:-:S05]  /*38d0*/  FSEL R29, R29, c[0x0][0x32c], P0 ;  /* 0x0000cb001d1d7a08 */ /* 0x000fca0000000000 */
[----:B------:R0:W-:Y:S04]  /*38e0*/  STG.E [R32.64], R29 ;  /* 0x0000001d20007986 */ /* 0x0001e8000c101908 */
.L_x_147:
[----:B------:R-:W-:Y:S05]  /*38f0*/  BSYNC B0 ;  /* 0x0000000000007941 */ /* 0x000fea0003800000 */
.L_x_146:
[----:B------:R-:W-:-:S05]  /*3900*/  IMAD R23, R31, 0x3, RZ ;  /* 0x000000031f177824 */ /* 0x000fca00078e02ff */
[----:B------:R-:W-:-:S04]  /*3910*/  IADD3 R23, P1, R23, R12, RZ ;  /* 0x0000000c17177210 */ /* 0x000fc80007f3e0ff */
[----:B------:R-:W-:Y:S02]  /*3920*/  ISETP.GE.U32.AND P0, PT, R23, c[0x0][0x160], PT ;  /* 0x0000580017007a0c */ /* 0x000fe40003f06070 */
[----:B------:R-:W-:-:S04]  /*3930*/  IADD3.X R22, RZ, R13, RZ, P1, !PT ;  /* 0x0000000dff167210 */ /* 0x000fc80000ffe4ff */
[----:B------:R-:W-:-:S13]  /*3940*/  ISETP.GE.AND.EX P0, PT, R22, c[0x0][0x164], PT, P0 ;  /* 0x0000590016007a0c */ /* 0x000fda0003f06300 */
[----:B------:R-:W-:Y:S05]  /*3950*/  @P0 BRA `(.L_x_149) ;  /* 0x00000dc000000947 */ /* 0x000fea0003800000 */
[----:B------:R-:W-:Y:S01]  /*3960*/  ISETP.NE.AND P0, PT, RZ, c[0x0][0x188], PT ;  /* 0x00006200ff007a0c */ /* 0x000fe20003f05270 */
[----:B0-----:R-:W-:-:S12]  /*3970*/  IMAD.MOV.U32 R29, RZ, RZ, RZ ;  /* 0x000000ffff1d7224 */ /* 0x001fd800078e00ff */
[----:B------:R-:W-:Y:S05]  /*3980*/  @!P0 BRA `(.L_x_150) ;  /* 0x00000d2000008947 */ /* 0x000fea0003800000 */
[----:B------:R-:W-:Y:S01]  /*3990*/  HFMA2.MMA R22, -RZ, RZ, 0, 0 ;  /* 0x00000000ff167435 */ /* 0x000fe200000001ff */
[----:B------:R-:W-:-:S04]  /*39a0*/  MOV R28, c[0x0][0x188] ;  /* 0x00006200001c7a02 */ /* 0x000fc80000000f00 */
[----:B------:R-:W-:-:S05]  /*39b0*/  ISETP.NE.AND P0, PT, R28, 0x1, PT ;  /* 0x000000011c00780c */ /* 0x000fca0003f05270 */
[----:B------:R-:W-:-:S05]  /*39c0*/  IMAD.HI.U32 R33, R23, c[0x0][0x190], R22 ;  /* 0x0000640017217a27 */ /* 0x000fca00078e0016 */
[----:B------:R-:W-:-:S05]  /*39d0*/  SHF.R.U32.HI R33, RZ, c[0x0][0x194], R33 ;  /* 0x00006500ff217a19 */ /* 0x000fca0000011621 */
[----:B------:R-:W-:-:S04]  /*39e0*/  IMAD.MOV R29, RZ, RZ, -R33 ;  /* 0x000000ffff1d7224 */ /* 0x000fc800078e0a21 */
[----:B------:R-:W-:-:S04]  /*39f0*/  IMAD R29, R29, c[0x0][0x18c], R23 ;  /* 0x000063001d1d7a24 */ /* 0x000fc800078e0217 */
[----:B------:R-:W-:Y:S01]  /*3a00*/  IMAD R29, R29, c[0x0][0x2b8], RZ ;  /* 0x0000ae001d1d7a24 */ /* 0x000fe200078e02ff */
        /* <DEDUP_REMOVED lines=193> */
[----:B------:R-:W-:Y:S02]  /*4620*/  @P0 MOV R22, RZ ;  /* 0x000000ff00160202 */ /* 0x000fe40000000f00 */
[----:B------:R-:W-:-:S03]  /*4630*/  IADD3 R32, -R23, RZ, RZ ;  /* 0x000000ff17207210 */ /* 0x000fc60007ffe1ff */
[----:B------:R-:W-:-:S05]  /*4640*/  @P0 IMAD.HI.U32 R22, R23, c[0x0][0x2b0], R22 ;  /* 0x0000ac0017160a27 */ /* 0x000fca00078e0016 */
[----:B------:R-:W-:Y:S01]  /*4650*/  @P0 SHF.R.U32.HI R28, RZ, c[0x0][0x2b4], R22 ;  /* 0x0000ad00ff1c0a19 */ /* 0x000fe20000011616 */
[----:B------:R-:W-:-:S04]  /*4660*/  IMAD R22, R32, c[0x0][0x2a0], R33 ;  /* 0x0000a80020167a24 */ /* 0x000fc800078e0221 */
[----:B------:R-:W-:Y:S02]  /*4670*/  @P0 IMAD.MOV R33, RZ, RZ, -R28 ;  /* 0x000000ffff210224 */ /* 0x000fe400078e0a1c */
[----:B------:R-:W-:Y:S02]  /*4680*/  IMAD R29, R22, c[0x0][0x314], R29 ;  /* 0x0000c500161d7a24 */ /* 0x000fe400078e021d */
[----:B------:R-:W-:-:S04]  /*4690*/  @P0 IMAD R22, R33, c[0x0][0x2ac], R23 ;  /* 0x0000ab0021160a24 */ /* 0x000fc800078e0217 */
[----:B------:R-:W-:-:S03]  /*46a0*/  @P0 IMAD R29, R22, c[0x0][0x318], R29 ;  /* 0x0000c600161d0a24 */ /* 0x000fc600078e021d */
.L_x_150:
[----:B------:R-:W-:Y:S02]  /*46b0*/  MOV R23, c[0x0][0x32c] ;  /* 0x0000cb0000177a02 */ /* 0x000fe40000000f00 */
[----:B------:R-:W-:-:S03]  /*46c0*/  IADD3 R22, P1, R29, c[0x0][0x320], RZ ;  /* 0x0000c8001d167a10 */ /* 0x000fc60007f3e0ff */
[----:B------:R-:W-:Y:S01]  /*46d0*/  FFMA.FTZ R30, R30, c[0x0][0x328], R23 ;  /* 0x0000ca001e1e7a23 */ /* 0x000fe20000010017 */
[----:B------:R-:W-:-:S04]  /*46e0*/  IADD3.X R23, RZ, c[0x0][0x324], RZ, P1, !PT ;  /* 0x0000c900ff177a10 */ /* 0x000fc80000ffe4ff */
[----:B------:R-:W-:-:S04]  /*46f0*/  FSETP.NEU.FTZ.AND P0, PT, R30, c[0x0][0x330], PT ;  /* 0x0000cc001e007a0b */ /* 0x000fc80003f1d000 */
[----:B------:R-:W-:-:S05]  /*4700*/  FSEL R29, R30, c[0x0][0x32c], P0 ;  /* 0x0000cb001e1d7a08 */ /* 0x000fca0000000000 */
[----:B------:R0:W-:Y:S04]  /*4710*/  STG.E [R22.64], R29 ;  /* 0x0000001d16007986 */ /* 0x0001e8000c101908 */
.L_x_149:
        /* <DEDUP_REMOVED lines=11> */
.L_x_151:
[----:B------:R-:W-:Y:S05]  /*47d0*/  EXIT ;  /* 0x000000000000794d */ /* 0x000fea0003800000 */
        .weak           $__internal_8_$__cuda_sm20_div_s64
        .type           $__internal_8_$__cuda_sm20_div_s64,@function
        .size           $__internal_8_$__cuda_sm20_div_s64,(.L_x_267 - $__internal_8_$__cuda_sm20_div_s64)
$__internal_8_$__cuda_sm20_div_s64:
        /* <DEDUP_REMOVED lines=73> */
[----:B------:R-:W-:Y:S06]  /*4c70*/  RET.REL.NODEC R24 `(_ZN2at6native55_GLOBAL__N__1da31dc6_22_DistributionUniform_cu_67fa25cf43distribution_elementwise_grid_stride_kernelIfLi4EZNS0_9templates4cuda21uniform_and_transformIffPNS_17CUDAGeneratorImplEZZZNS4_14uniform_kernelIS7_EEvRNS_18TensorIteratorBaseEddT_ENKUlvE_clEvENKUlvE0_clEvEUlfE_EEvSA_T1_T2_EUlP24curandStatePhilox4_32_10E0_ZNS1_27distribution_nullary_kernelIff6float4S7_SJ_SE_EEvSA_SG_RKT3_T4_EUlifE0_EEvlNS_15PhiloxCudaStateESF_SG_) ;  /* 0xffffb38018007950 */ /* 0x000fec0003c3ffff */
.L_x_153:
        /* <DEDUP_REMOVED lines=16> */
.L_x_267:


//--------------------- .text._ZN2at6native55_GLOBAL__N__1da31dc6_22_DistributionUniform_cu_67fa25cf43distribution_elementwise_grid_stride_kernelIfLi4EZNS0_9templates4cuda21uniform_and_transformIffPNS_17CUDAGeneratorImplEZZZNS4_14uniform_kernelIS7_EEvRNS_18TensorIteratorBaseEddT_ENKUlvE_clEvENKUlvE0_clEvEUlfE_EEvSA_T1_T2_EUlP24curandStatePhilox4_32_10E0_ZNS1_27distribution_nullary_kernelIff6float4S7_SJ_SE_EEvSA_SG_RKT3_T4_EUlifE_EEvlNS_15PhiloxCudaStateESF_SG_ --------------------------
	.section	.text._ZN2at6native55_GLOBAL__N__1da31dc6_22_DistributionUniform_cu_67fa25cf43distribution_elementwise_grid_stride_kernelIfLi4EZNS0_9templates4cuda21uniform_and_transformIffPNS_17CUDAGeneratorImplEZZZNS4_14uniform_kernelIS7_EEvRNS_18TensorIteratorBaseEddT_ENKUlvE_clEvENKUlvE0_clEvEUlfE_EEvSA_T1_T2_EUlP24curandStatePhilox4_32_10E0_ZNS1_27distribution_nullary_kernelIff6float4S7_SJ_SE_EEvSA_SG_RKT3_T4_EUlifE_EEvlNS_15PhiloxCudaStateESF_SG_,"ax",@progbits
	.sectioninfo	@"SHI_REGISTERS=48"
	.align	128
.text._ZN2at6native55_GLOBAL__N__1da31dc6_22_DistributionUniform_cu_67fa25cf43distribution_elementwise_grid_stride_kernelIfLi4EZNS0_9templates4cuda21uniform_and_transformIffPNS_17CUDAGeneratorImplEZZZNS4_14uniform_kernelIS7_EEvRNS_18TensorIteratorBaseEddT_ENKUlvE_clEvENKUlvE0_clEvEUlfE_EEvSA_T1_T2_EUlP24curandStatePhilox4_32_10E0_ZNS1_27distribution_nullary_kernelIff6float4S7_SJ_SE_EEvSA_SG_RKT3_T4_EUlifE_EEvlNS_15PhiloxCudaStateESF_SG_:
        .type           _ZN2at6native55_GLOBAL__N__1da31dc6_22_DistributionUniform_cu_67fa25cf43distribution_elementwise_grid_stride_kernelIfLi4EZNS0_9templates4cuda21uniform_and_transformIffPNS_17CUDAGeneratorImplEZZZNS4_14uniform_kernelIS7_EEvRNS_18TensorIteratorBaseEddT_ENKUlvE_clEvENKUlvE0_clEvEUlfE_EEvSA_T1_T2_EUlP24curandStatePhilox4_32_10E0_ZNS1_27distribution_nullary_kernelIff6float4S7_SJ_SE_EEvSA_SG_RKT3_T4_EUlifE_EEvlNS_15PhiloxCudaStateESF_SG_,@function
        .size           _ZN2at6native55_GLOBAL__N__1da31dc6_22_DistributionUniform_cu_67fa25cf43distribution_elementwise_grid_stride_kernelIfLi4EZNS0_9templates4cuda21uniform_and_transformIffPNS_17CUDAGeneratorImplEZZZNS4_14uniform_kernelIS7_EEvRNS_18TensorIteratorBaseEddT_ENKUlvE_clEvENKUlvE0_clEvEUlfE_EEvSA_T1_T2_EUlP24curandStatePhilox4_32_10E0_ZNS1_27distribution_nullary_kernelIff6float4S7_SJ_SE_EEvSA_SG_RKT3_T4_EUlifE_EEvlNS_15PhiloxCudaStateESF_SG_,(.L_x_269 - _ZN2at6native55_GLOBAL__N__1da31dc6_22_DistributionUniform_cu_67fa25cf43distribution_elementwise_grid_stride_kernelIfLi4EZNS0_9templates4cuda21uniform_and_transformIffPNS_17CUDAGeneratorImplEZZZNS4_14uniform_kernelIS7_EEvRNS_18TensorIteratorBaseEddT_ENKUlvE_clEvENKUlvE0_clEvEUlfE_EEvSA_T1_T2_EUlP24curandStatePhilox4_32_10E0_ZNS1_27distribution_nullary_kernelIff6float4S7_SJ_SE_EEvSA_SG_RKT3_T4_EUlifE_EEvlNS_15PhiloxCudaStateESF_SG_)
        .other          _ZN2at6native55_GLOBAL__N__1da31dc6_22_DistributionUniform_cu_67fa25cf43distribution_elementwise_grid_stride_kernelIfLi4EZNS0_9templates4cuda21uniform_and_transformIffPNS_17CUDAGeneratorImplEZZZNS4_14uniform_kernelIS7_EEvRNS_18TensorIteratorBaseEddT_ENKUlvE_clEvENKUlvE0_clEvEUlfE_EEvSA_T1_T2_EUlP24curandStatePhilox4_32_10E0_ZNS1_27distribution_nullary_kernelIff6float4S7_SJ_SE_EEvSA_SG_RKT3_T4_EUlifE_EEvlNS_15PhiloxCudaStateESF_SG_,@"STO_CUDA_ENTRY STV_DEFAULT"
_ZN2at6native55_GLOBAL__N__1da31dc6_22_DistributionUniform_cu_67fa25cf43distribution_elementwise_grid_stride_kernelIfLi4EZNS0_9templates4cuda21uniform_and_transformIffPNS_17CUDAGeneratorImplEZZZNS4_14uniform_kernelIS7_EEvRNS_18TensorIteratorBaseEddT_ENKUlvE_clEvENKUlvE0_clEvEUlfE_EEvSA_T1_T2_EUlP24curandStatePhilox4_32_10E0_ZNS1_27distribution_nullary_kernelIff6float4S7_SJ_SE_EEvSA_SG_RKT3_T4_EUlifE_EEvlNS_15PhiloxCudaStateESF_SG_:
        /* <DEDUP_REMOVED lines=86> */
[----:B------:R-:W-:Y:S05]  /*0560*/  CALL.REL.NOINC `($__internal_9_$__cuda_sm20_div_s64) ;  /* 0x00000cf000007944 */ /* 0x000fea0003c00000 */
[----:B------:R-:W-:Y:S05]  /*0570*/  BRA `(.L_x_155) ;  /* 0x0000016000007947 */ /* 0x000fea0003800000 */
.L_x_154:
        /* <DEDUP_REMOVED lines=22> */
.L_x_155:
        /* <DEDUP_REMOVED lines=14> */
[----:B------:R-:W-:Y:S01]  /*07c0*/  IMAD R23, R29, -0x2daee0ad, RZ ;  /* 0xd2511f531d177824 */ /* 0x000fe200078e02ff */
[----:B------:R-:W-:Y:S01]  /*07d0*/  IADD3 R29, R44, -0x700cb87f, RZ ;  /* 0x8ff347812c1d7810 */ /* 0x000fe20007ffe0ff */
[----:B------:R-:W-:Y:S01]  /*07e0*/  IMAD R22, R28, -0x326172a9, RZ ;  /* 0xcd9e8d571c167824 */ /* 0x000fe200078e02ff */
[----:B------:R-:W-:Y:S01]  /*07f0*/  IADD3 R28, R45, -0x695add53, RZ ;  /* 0x96a522ad2d1c7810 */ /* 0x000fe20007ffe0ff */
[----:B------:R-:W-:Y:S01]  /*0800*/  IMAD.WIDE.U32 R38, R38, -0x326172a9, RZ ;  /* 0xcd9e8d5726267825 */ /* 0x000fe200078e00ff */
[----:B------:R-:W-:Y:S02]  /*0810*/  SHF.R.U64 R31, R32, 0x2, R33 ;  /* 0x00000002201f7819 */ /* 0x000fe40000001221 */
[----:B------:R-:W-:Y:S01]  /*0820*/  LOP3.LUT R37, R22, R29, RZ, 0x3c, !PT ;  /* 0x0000001d16257212 */ /* 0x000fe200078e3cff */
[----:B------:R-:W-:Y:S01]  /*0830*/  IMAD.HI.U32 R24, R21, -0x2daee0ad, RZ ;  /* 0xd2511f5315187827 */ /* 0x000fe200078e00ff */
[----:B------:R-:W-:Y:S02]  /*0840*/  LOP3.LUT R23, R23, R28, RZ, 0x3c, !PT ;  /* 0x0000001c17177212 */ /* 0x000fe400078e3cff */
[----:B------:R-:W-:-:S02]  /*0850*/  LOP3.LUT R37, R37, R39, RZ, 0x3c, !PT ;  /* 0x0000002725257212 */ /* 0x000fc400078e3cff */
[----:B------:R-:W-:Y:S02]  /*0860*/  LOP3.LUT R39, R23, R24, RZ, 0x3c, !PT ;  /* 0x0000001817277212 */ /* 0x000fe400078e3cff */
[----:B------:R-:W-:Y:S02]  /*0870*/  SHF.R.U32.HI R30, RZ, 0x2, R33 ;  /* 0x00000002ff1e7819 */ /* 0x000fe40000011621 */
[----:B------:R-:W-:Y:S02]  /*0880*/  LOP3.LUT R32, R32, 0x3, RZ, 0xc0, !PT ;  /* 0x0000000320207812 */ /* 0x000fe400078ec0ff */
.L_x_167:
        /* <DEDUP_REMOVED lines=11> */
[----:B------:R-:W-:-:S05]  /*0940*/  @P1 IADD3 R23, R19, RZ, RZ ;  /* 0x000000ff13171210 */ /* 0x000fca0007ffe0ff */
[----:B------:R-:W-:Y:S02]  /*0950*/  @!P0 IMAD.MOV.U32 R19, RZ, RZ, R23 ;  /* 0x000000ffff138224 */ /* 0x000fe400078e0017 */
.L_x_157:
[----:B------:R-:W-:Y:S05]  /*0960*/  BSYNC B0 ;  /* 0x0000000000007941 */ /* 0x000fea0003800000 */
.L_x_156:
[----:B------:R-:W-:Y:S01]  /*0970*/  IMAD.HI.U32 R23, R20, -0x326172a9, RZ ;  /* 0xcd9e8d5714177827 */ /* 0x000fe200078e00ff */
[----:B------:R-:W-:Y:S02]  /*0980*/  LOP3.LUT R22, R22, R19, R45, 0x96, !PT ;  /* 0x0000001316167212 */ /* 0x000fe400078e962d */
[----:B------:R-:W-:Y:S01]  /*0990*/  ISETP.NE.AND P0, PT, R32, 0x1, PT ;  /* 0x000000012000780c */ /* 0x000fe20003f05270 */
[----:B------:R-:W-:Y:S01]  /*09a0*/  IMAD R25, R20, -0x326172a9, RZ ;  /* 0xcd9e8d5714197824 */ /* 0x000fe200078e02ff */
[----:B------:R-:W-:Y:S01]  /*09b0*/  LOP3.LUT R40, R23, R30, R44, 0x96, !PT ;  /* 0x0000001e17287212 */ /* 0x000fe200078e962c */
[----:B------:R-:W-:-:S04]  /*09c0*/  IMAD.WIDE.U32 R22, R22, -0x326172a9, RZ ;  /* 0xcd9e8d5716167825 */ /* 0x000fc800078e00ff */
[----:B------:R-:W-:Y:S01]  /*09d0*/  IMAD R33, R31, -0x2daee0ad, RZ ;  /* 0xd2511f531f217824 */ /* 0x000fe200078e02ff */
[----:B------:R-:W-:Y:S01]  /*09e0*/  LOP3.LUT R25, R23, R25, R2, 0x96, !PT ;  /* 0x0000001917197212 */ /* 0x000fe200078e9602 */
[----:B------:R-:W-:-:S04]  /*09f0*/  IMAD.WIDE.U32 R40, R40, -0x2daee0ad, RZ ;  /* 0xd2511f5328287825 */ /* 0x000fc800078e00ff */
[----:B------:R-:W-:Y:S01]  /*0a00*/  IMAD.WIDE.U32 R34, R25, -0x2daee0ad, RZ ;  /* 0xd2511f5319227825 */ /* 0x000fe200078e00ff */
[----:B------:R-:W-:-:S03]  /*0a10*/  LOP3.LUT R24, R41, R33, R0, 0x96, !PT ;  /* 0x0000002129187212 */ /* 0x000fc600078e9600 */
[----:B------:R-:W-:Y:S01]  /*0a20*/  IMAD R36, R21, -0x2daee0ad, RZ ;  /* 0xd2511f5315247824 */ /* 0x000fe200078e02ff */
[----:B------:R-:W-:Y:S01]  /*0a30*/  LOP3.LUT R23, R35, R40, R4, 0x96, !PT ;  /* 0x0000002823177212 */ /* 0x000fe200078e9604 */
[----:B------:R-:W-:-:S04]  /*0a40*/  IMAD.WIDE.U32 R24, R24, -0x326172a9, RZ ;  /* 0xcd9e8d5718187825 */ /* 0x000fc800078e00ff */
        /* <DEDUP_REMOVED lines=46> */
.L_x_159:
[----:B------:R-:W-:Y:S01]  /*0d30*/  IMAD.MOV.U32 R42, RZ, RZ, R39 ;  /* 0x000000ffff2a7224 */ /* 0x000fe200078e0027 */
[----:B------:R-:W-:Y:S01]  /*0d40*/  MOV R41, R36 ;  /* 0x0000002400297202 */ /* 0x000fe20000000f00 */
[----:B------:R-:W-:Y:S02]  /*0d50*/  IMAD.MOV.U32 R25, RZ, RZ, R33 ;  /* 0x000000ffff197224 */ /* 0x000fe400078e0021 */
[----:B------:R-:W-:-:S02]  /*0d60*/  IMAD.MOV.U32 R24, RZ, RZ, R22 ;  /* 0x000000ffff187224 */ /* 0x000fc400078e0016 */
.L_x_158:
        /* <DEDUP_REMOVED lines=8> */
[----:B------:R-:W1:Y:S01]  /*0df0*/  I2F.U32 R41, R24 ;  /* 0x0000001800297306 */ /* 0x000e620000201000 */
[----:B------:R-:W-:Y:S02]  /*0e00*/  LEA R39, P2, R35, R16, 0x1 ;  /* 0x0000001023277211 */ /* 0x000fe400078408ff */
[----:B------:R-:W-:Y:S01]  /*0e10*/  ISETP.GE.U32.AND P0, PT, R37, c[0x0][0x160], PT ;  /* 0x0000580025007a0c */ /* 0x000fe20003f06070 */
[----:B------:R-:W-:Y:S01]  /*0e20*/  IMAD.X R40, RZ, RZ, R15, P1 ;  /* 0x000000ffff287224 */ /* 0x000fe200008e060f */
[----:B------:R-:W-:-:S03]  /*0e30*/  ISETP.GE.U32.AND P1, PT, R39, c[0x0][0x160], PT ;  /* 0x0000580027007a0c */ /* 0x000fc60003f26070 */
[----:B------:R2:W3:Y:S01]  /*0e40*/  I2F.U32 R38, R25 ;  /* 0x0000001900267306 */ /* 0x0004e20000201000 */
[----:B------:R-:W-:Y:S02]  /*0e50*/  ISETP.GE.AND.EX P0, PT, R40, c[0x0][0x164], PT, P0 ;  /* 0x0000590028007a0c */ /* 0x000fe40003f06300 */
[----:B------:R-:W-:-:S05]  /*0e60*/  IADD3 R40, P4, R43, R16, RZ ;  /* 0x000000102b287210 */ /* 0x000fca0007f9e0ff */
[--C-:B------:R-:W-:Y:S02]  /*0e70*/  IMAD.X R43, RZ, RZ, R15.reuse, P4 ;  /* 0x000000ffff2b7224 */ /* 0x100fe400020e060f */
[----:B--2---:R-:W-:Y:S01]  /*0e80*/  IMAD.X R25, RZ, RZ, R15, P2 ;  /* 0x000000ffff197224 */ /* 0x004fe200010e060f */
[----:B------:R-:W-:-:S04]  /*0e90*/  ISETP.GE.U32.AND P2, PT, R40, c[0x0][0x160], PT ;  /* 0x0000580028007a0c */ /* 0x000fc80003f46070 */
[----:B------:R-:W-:Y:S01]  /*0ea0*/  ISETP.GE.AND.EX P2, PT, R43, c[0x0][0x164], PT, P2 ;  /* 0x000059002b007a0c */ /* 0x000fe20003f46320 */
[----:B------:R-:W-:Y:S01]  /*0eb0*/  IMAD.MOV.U32 R43, RZ, RZ, 0x2f800000 ;  /* 0x2f800000ff2b7424 */ /* 0x000fe200078e00ff */
[----:B------:R-:W-:Y:S01]  /*0ec0*/  ISETP.GE.AND.EX P1, PT, R25, c[0x0][0x164], PT, P1 ;  /* 0x0000590019007a0c */ /* 0x000fe20003f26310 */
[----:B------:R-:W-:Y:S07]  /*0ed0*/  @P3 BRA `(.L_x_161) ;  /* 0x000000a000003947 */ /* 0x000fee0003800000 */
[----:B01-3--:R-:W0:Y:S01]  /*0ee0*/  I2F.U32 R42, R42 ;  /* 0x0000002a002a7306 */ /* 0x00be220000201000 */
[----:B------:R-:W-:Y:S02]  /*0ef0*/  IMAD.MOV.U32 R24, RZ, RZ, c[0x0][0x198] ;  /* 0x00006600ff187624 */ /* 0x000fe400078e00ff */
[----:B------:R-:W-:Y:S02]  /*0f00*/  IMAD R25, R16, c[0x0][0x190], RZ ;  /* 0x0000640010197a24 */ /* 0x000fe400078e02ff */
[----:B0-----:R-:W-:-:S04]  /*0f10*/  FFMA.FTZ R42, R42, R43, 1.1641532182693481445e-10 ;  /* 0x2f0000002a2a7423 */ /* 0x001fc8000001002b */
[----:B------:R-:W-:Y:S01]  /*0f20*/  FFMA.FTZ R42, R42, c[0x0][0x194], R24 ;  /* 0x000065002a2a7a23 */ /* 0x000fe20000010018 */
[----:B------:R-:W-:-:S04]  /*0f30*/  IADD3 R24, P4, R25, c[0x0][0x188], RZ ;  /* 0x0000620019187a10 */ /* 0x000fc80007f9e0ff */
[C---:B------:R-:W-:Y:S02]  /*0f40*/  FSETP.NEU.FTZ.AND P3, PT, R42.reuse, c[0x0][0x19c], PT ;  /* 0x000067002a007a0b */ /* 0x040fe40003f7d000 */
[----:B------:R-:W-:Y:S02]  /*0f50*/  LEA.HI.X.SX32 R25, R25, c[0x0][0x18c], 0x1, P4 ;  /* 0x0000630019197a11 */ /* 0x000fe400020f0eff */
[----:B------:R-:W-:-:S05]  /*0f60*/  FSEL R42, R42, c[0x0][0x198], P3 ;  /* 0x000066002a2a7a08 */ /* 0x000fca0001800000 */
[----:B------:R0:W-:Y:S04]  /*0f70*/  STG.E [R24.64], R42 ;  /* 0x0000002a18007986 */ /* 0x0001e8000c101908 */
.L_x_161:
[----:B01-3--:R-:W-:Y:S05]  /*0f80*/  BSYNC B0 ;  /* 0x0000000000007941 */ /* 0x00bfea0003800000 */
.L_x_160:
[----:B------:R-:W-:Y:S01]  /*0f90*/  BSSY B0, `(.L_x_162) ;  /* 0x000000b000007945 */ /* 0x000fe20003800000 */
[----:B------:R-:W-:Y:S01]  /*0fa0*/  FFMA.FTZ R36, R36, R43, 1.1641532182693481445e-10 ;  /* 0x2f00000024247423 */ /* 0x000fe2000001002b */
[----:B------:R-:W-:Y:S05]  /*0fb0*/  @P0 BRA `(.L_x_163) ;  /* 0x0000008000000947 */ /* 0x000fea0003800000 */
[----:B------:R-:W-:Y:S02]  /*0fc0*/  IMAD.MOV.U32 R25, RZ, RZ, c[0x0][0x198] ;  /* 0x00006600ff197624 */ /* 0x000fe400078e00ff */
[----:B------:R-:W-:Y:S02]  /*0fd0*/  IMAD R37, R37, c[0x0][0x190], RZ ;  /* 0x0000640025257a24 */ /* 0x000fe400078e02ff */
[----:B------:R-:W-:-:S03]  /*0fe0*/  FFMA.FTZ R36, R36, c[0x0][0x194], R25 ;  /* 0x0000650024247a23 */ /* 0x000fc60000010019 */
[C---:B------:R-:W-:Y:S02]  /*0ff0*/  IADD3 R24, P3, R37.reuse, c[0x0][0x188], RZ ;  /* 0x0000620025187a10 */ /* 0x040fe40007f7e0ff */
[C---:B------:R-:W-:Y:S02]  /*1000*/  FSETP.NEU.FTZ.AND P0, PT, R36.reuse, c[0x0][0x19c], PT ;  /* 0x0000670024007a0b */ /* 0x040fe40003f1d000 */
[----:B------:R-:W-:Y:S02]  /*1010*/  LEA.HI.X.SX32 R25, R37, c[0x0][0x18c], 0x1, P3 ;  /* 0x0000630025197a11 */ /* 0x000fe400018f0eff */
[----:B------:R-:W-:-:S05]  /*1020*/  FSEL R37, R36, c[0x0][0x198], P0 ;  /* 0x0000660024257a08 */ /* 0x000fca0000000000 */
[----:B------:R0:W-:Y:S04]  /*1030*/  STG.E [R24.64], R37 ;  /* 0x0000002518007986 */ /* 0x0001e8000c101908 */
.L_x_163:
[----:B------:R-:W-:Y:S05]  /*1040*/  BSYNC B0 ;  /* 0x0000000000007941 */ /* 0x000fea0003800000 */
.L_x_162:
[----:B------:R-:W-:Y:S01]  /*1050*/  BSSY B0, `(.L_x_164) ;  /* 0x000000b000007945 */ /* 0x000fe20003800000 */
[----:B------:R-:W-:Y:S01]  /*1060*/  FFMA.FTZ R36, R38, R43, 1.1641532182693481445e-10 ;  /* 0x2f00000026247423 */ /* 0x000fe2000001002b */
[----:B------:R-:W-:Y:S05]  /*1070*/  @P1 BRA `(.L_x_165) ;  /* 0x0000008000001947 */ /* 0x000fea0003800000 */
[----:B0-----:R-:W-:Y:S02]  /*1080*/  IMAD.MOV.U32 R25, RZ, RZ, c[0x0][0x198] ;  /* 0x00006600ff197624 */ /* 0x001fe400078e00ff */
[----:B------:R-:W-:Y:S02]  /*1090*/  IMAD R39, R39, c[0x0][0x190], RZ ;  /* 0x0000640027277a24 */ /* 0x000fe400078e02ff */
[----:B------:R-:W-:-:S03]  /*10a0*/  FFMA.FTZ R36, R36, c[0x0][0x194], R25 ;  /* 0x0000650024247a23 */ /* 0x000fc60000010019 */
[C---:B------:R-:W-:Y:S02]  /*10b0*/  IADD3 R24, P1, R39.reuse, c[0x0][0x188], RZ ;  /* 0x0000620027187a10 */ /* 0x040fe40007f3e0ff */
[C---:B------:R-:W-:Y:S02]  /*10c0*/  FSETP.NEU.FTZ.AND P0, PT, R36.reuse, c[0x0][0x19c], PT ;  /* 0x0000670024007a0b */ /* 0x040fe40003f1d000 */
[----:B------:R-:W-:Y:S02]  /*10d0*/  LEA.HI.X.SX32 R25, R39, c[0x0][0x18c], 0x1, P1 ;  /* 0x0000630027197a11 */ /* 0x000fe400008f0eff */
[----:B------:R-:W-:-:S05]  /*10e0*/  FSEL R37, R36, c[0x0][0x198], P0 ;  /* 0x0000660024257a08 */ /* 0x000fca0000000000 */
[----:B------:R0:W-:Y:S04]  /*10f0*/  STG.E [R24.64], R37 ;  /* 0x0000002518007986 */ /* 0x0001e8000c101908 */
.L_x_165:
[----:B------:R-:W-:Y:S05]  /*1100*/  BSYNC B0 ;  /* 0x0000000000007941 */ /* 0x000fea0003800000 */
.L_x_164:
[----:B------:R-:W-:Y:S01]  /*1110*/  FFMA.FTZ R36, R41, R43, 1.1641532182693481445e-10 ;  /* 0x2f00000029247423 */ /* 0x000fe2000001002b */
[----:B------:R-:W-:Y:S05]  /*1120*/  @P2 BRA `(.L_x_166) ;  /* 0x0000008000002947 */ /* 0x000fea0003800000 */
[----:B0-----:R-:W-:Y:S02]  /*1130*/  IMAD.MOV.U32 R25, RZ, RZ, c[0x0][0x198] ;  /* 0x00006600ff197624 */ /* 0x001fe400078e00ff */
[----:B------:R-:W-:Y:S02]  /*1140*/  IMAD R40, R40, c[0x0][0x190], RZ ;  /* 0x0000640028287a24 */ /* 0x000fe400078e02ff */
[----:B------:R-:W-:-:S03]  /*1150*/  FFMA.FTZ R36, R36, c[0x0][0x194], R25 ;  /* 0x0000650024247a23 */ /* 0x000fc60000010019 */
[----:B------:R-:W-:Y:S02]  /*1160*/  IADD3 R24, P1, R40, c[0x0][0x188], RZ ;  /* 0x0000620028187a10 */ /* 0x000fe40007f3e0ff */
[----:B------:R-:W-:Y:S02]  /*1170*/  FSETP.NEU.FTZ.AND P0, PT, R36, c[0x0][0x19c], PT ;  /* 0x0000670024007a0b */ /* 0x000fe40003f1d000 */
[----:B------:R-:W-:Y:S02]  /*1180*/  LEA.HI.X.SX32 R25, R40, c[0x0][0x18c], 0x1, P1 ;  /* 0x0000630028197a11 */ /* 0x000fe400008f0eff */
[----:B------:R-:W-:-:S05]  /*1190*/  FSEL R37, R36, c[0x0][0x198], P0 ;  /* 0x0000660024257a08 */ /* 0x000fca0000000000 */
[----:B------:R0:W-:Y:S04]  /*11a0*/  STG.E [R24.64], R37 ;  /* 0x0000002518007986 */ /* 0x0001e8000c101908 */
.L_x_166:
[----:B------:R-:W-:Y:S01]  /*11b0*/  LEA R16, P0, R35, R16, 0x2 ;  /* 0x0000001023107211 */ /* 0x000fe200078010ff */
[----:B------:R-:W-:Y:S01]  /*11c0*/  WARPSYNC 0xffffffff ;  /* 0xffffffff00007948 */ /* 0x000fe20003800000 */
[----:B------:R-:W-:Y:S01]  /*11d0*/  BAR.SYNC.DEFER_BLOCKING 0x0 ;  /* 0x0000000000007b1d */ /* 0x000fe20000010000 */
[----:B------:R-:W-:Y:S02]  /*11e0*/  IMAD.MOV.U32 R38, RZ, RZ, R22 ;  /* 0x000000ffff267224 */ /* 0x000fe400078e0016 */
[----:B------:R-:W-:Y:S01]  /*11f0*/  IMAD.X R15, RZ, RZ, R15, P0 ;  /* 0x000000ffff0f7224 */ /* 0x000fe200000e060f */
[----:B------:R-:W-:Y:S01]  /*1200*/  ISETP.GE.U32.AND P0, PT, R16, R27, PT ;  /* 0x0000001b1000720c */ /* 0x000fe20003f06070 */
[----:B0-----:R-:W-:Y:S02]  /*1210*/  IMAD.MOV.U32 R37, RZ, RZ, R33 ;  /* 0x000000ffff257224 */ /* 0x001fe400078e0021 */
[----:B------:R-:W-:Y:S01]  /*1220*/  IMAD.MOV.U32 R39, RZ, RZ, R34 ;  /* 0x000000ffff277224 */ /* 0x000fe200078e0022 */
[----:B------:R-:W-:-:S13]  /*1230*/  ISETP.GE.AND.EX P0, PT, R15, R26, PT, P0 ;  /* 0x0000001a0f00720c */ /* 0x000fda0003f06300 */
[----:B------:R-:W-:Y:S05]  /*1240*/  @!P0 BRA `(.L_x_167) ;  /* 0xfffff64000008947 */ /* 0x000fea000383ffff */
[----:B------:R-:W-:Y:S05]  /*1250*/  EXIT ;  /* 0x000000000000794d */ /* 0x000fea0003800000 */
        .weak           $__internal_9_$__cuda_sm20_div_s64
        .type           $__internal_9_$__cuda_sm20_div_s64,@function
        .size           $__internal_9_$__cuda_sm20_div_s64,(.L_x_269 - $__internal_9_$__cuda_sm20_div_s64)
$__internal_9_$__cuda_sm20_div_s64:
        /* <DEDUP_REMOVED lines=9> */
[----:B------:R-:W-:-:S04]  /*12f0*/  IMAD.HI.U32 R22, R24, R31, RZ ;  /* 0x0000001f18167227 */ /* 0x000fc800078e00ff */
        /* <DEDUP_REMOVED lines=14> */
[----:B------:R-:W-:-:S03]  /*13e0*/  SEL R25, R25, UR6, !P1 ;  /* 0x0000000619197c07 */ /* 0x000fc6000c800000 */
[----:B------:R-:W-:Y:S02]  /*13f0*/  IMAD.X R24, RZ, RZ, ~R24, P0 ;  /* 0x000000ffff187224 */ /* 0x000fe400000e0e18 */
[----:B------:R-:W-:Y:S02]  /*1400*/  IMAD.X R30, RZ, RZ, ~UR7, P4 ;  /* 0x80000007ff1e7e24 */ /* 0x000fe4000a0e06ff */
[----:B------:R-:W-:-:S04]  /*1410*/  IMAD.WIDE.U32 R22, P0, R23, R24, R22 ;  /* 0x0000001817167225 */ /* 0x000fc80007800016 */
[----:B------:R-:W-:-:S04]  /*1420*/  IMAD.HI.U32 R34, R27, R24, RZ ;  /* 0x000000181b227227 */ /* 0x000fc800078e00ff */
[----:B------:R-:W-:-:S04]  /*1430*/  IMAD.HI.U32 R22, P2, R27, R31, R22 ;  /* 0x0000001f1b167227 */ /* 0x000fc80007840016 */
[----:B------:R-:W-:-:S05]  /*1440*/  IMAD R23, R27, R24, RZ ;  /* 0x000000181b177224 */ /* 0x000fca00078e02ff */
[----:B------:R-:W-:Y:S01]  /*1450*/  IADD3 R24, P3, R23, R22, RZ ;  /* 0x0000001617187210 */ /* 0x000fe20007f7e0ff */
[----:B------:R-:W-:Y:S01]  /*1460*/  IMAD.X R23, R34, 0x1, R27, P0 ;  /* 0x0000000122177824 */ /* 0x000fe200000e061b */
[----:B------:R-:W-:-:S03]  /*1470*/  SEL R27, R30, UR7, !P1 ;  /* 0x000000071e1b7c07 */ /* 0x000fc6000c800000 */
[----:B------:R-:W-:Y:S01]  /*1480*/  IMAD.HI.U32 R22, R24, R25, RZ ;  /* 0x0000001918167227 */ /* 0x000fe200078e00ff */
[----:B------:R-:W-:-:S03]  /*1490*/  IADD3.X R30, RZ, RZ, R23, P3, P2 ;  /* 0x000000ffff1e7210 */ /* 0x000fc60001fe4417 */
[----:B------:R-:W-:Y:S02]  /*14a0*/  IMAD.MOV.U32 R23, RZ, RZ, RZ ;  /* 0x000000ffff177224 */ /* 0x000fe400078e00ff */
[-C--:B------:R-:W-:Y:S02]  /*14b0*/  IMAD R31, R30, R27.reuse, RZ ;  /* 0x0000001b1e1f7224 */ /* 0x080fe400078e02ff */
[----:B------:R-:W-:-:S06]  /*14c0*/  IMAD.WIDE.U32 R22, R24, R27, R22 ;  /* 0x0000001b18167225 */ /* 0x000fcc00078e0016 */
        /* <DEDUP_REMOVED lines=8> */
[----:B------:R-:W-:Y:S02]  /*1550*/  IADD3 R25, P3, R24, 0x1, RZ ;  /* 0x0000000118197810 */ /* 0x000fe40007f7e0ff */
[C---:B------:R-:W-:Y:S01]  /*1560*/  IADD3 R23, P2, R22.reuse, -UR4, RZ ;  /* 0x8000000416177c10 */ /* 0x040fe2000ff5e0ff */
[----:B------:R-:W-:Y:S01]  /*1570*/  IMAD.X R30, R27, 0x1, ~R30, P0 ;  /* 0x000000011b1e7824 */ /* 0x000fe200000e0e1e */
[----:B------:R-:W-:-:S04]  /*1580*/  ISETP.GE.U32.AND P0, PT, R22, UR4, PT ;  /* 0x0000000416007c0c */ /* 0x000fc8000bf06070 */
[C---:B------:R-:W-:Y:S02]  /*1590*/  ISETP.GE.U32.AND.EX P0, PT, R30.reuse, RZ, PT, P0 ;  /* 0x000000ff1e00720c */ /* 0x040fe40003f06100 */
[----:B------:R-:W-:Y:S02]  /*15a0*/  IADD3.X R27, R30, -0x1, RZ, P2, !PT ;  /* 0xffffffff1e1b7810 */ /* 0x000fe400017fe4ff */
[----:B------:R-:W-:Y:S01]  /*15b0*/  SEL R23, R23, R22, P0 ;  /* 0x0000001617177207 */ /* 0x000fe20000000000 */
[----:B------:R-:W-:Y:S01]  /*15c0*/  IMAD.X R22, RZ, RZ, R31, P3 ;  /* 0x000000ffff167224 */ /* 0x000fe200018e061f */
[----:B------:R-:W-:Y:S02]  /*15d0*/  SEL R25, R25, R24, P0 ;  /* 0x0000001819197207 */ /* 0x000fe40000000000 */
[----:B------:R-:W-:Y:S02]  /*15e0*/  SEL R27, R27, R30, P0 ;  /* 0x0000001e1b1b7207 */ /* 0x000fe40000000000 */
[----:B------:R-:W-:-:S02]  /*15f0*/  ISETP.GE.U32.AND P2, PT, R23, UR4, PT ;  /* 0x0000000417007c0c */ /* 0x000fc4000bf46070 */
        /* <DEDUP_REMOVED lines=15> */
[----:B------:R-:W-:Y:S06]  /*16f0*/  RET.REL.NODEC R26 `(_ZN2at6native55_GLOBAL__N__1da31dc6_22_DistributionUniform_cu_67fa25cf43distribution_elementwise_grid_stride_kernelIfLi4EZNS0_9templates4cuda21uniform_and_transformIffPNS_17CUDAGeneratorImplEZZZNS4_14uniform_kernelIS7_EEvRNS_18TensorIteratorBaseEddT_ENKUlvE_clEvENKUlvE0_clEvEUlfE_EEvSA_T1_T2_EUlP24curandStatePhilox4_32_10E0_ZNS1_27distribution_nullary_kernelIff6float4S7_SJ_SE_EEvSA_SG_RKT3_T4_EUlifE_EEvlNS_15PhiloxCudaStateESF_SG_) ;  /* 0xffffe9001a007950 */ /* 0x000fec0003c3ffff */
.L_x_168:
        /* <DEDUP_REMOVED lines=16> */
.L_x_269:


//--------------------- .text._ZN2at6native55_GLOBAL__N__1da31dc6_22_DistributionUniform_cu_67fa25cf43distribution_elementwise_grid_stride_kernelIfLi4EZNS0_9templates4cuda21uniform_and_transformIffPNS_17CUDAGeneratorImplEZZZNS4_14uniform_kernelIS7_EEvRNS_18TensorIteratorBaseEddT_ENKUlvE_clEvENKUlvE0_clEvEUlfE_EEvSA_T1_T2_EUlP24curandStatePhilox4_32_10E_ZNS1_27distribution_nullary_kernelIff7double2S7_SJ_SE_EEvSA_SG_RKT3_T4_EUlifE0_EEvlNS_15PhiloxCudaStateESF_SG_ --------------------------
	.section	.text._ZN2at6native55_GLOBAL__N__1da31dc6_22_DistributionUniform_cu_67fa25cf43distribution_elementwise_grid_stride_kernelIfLi4EZNS0_9templates4cuda21uniform_and_transformIffPNS_17CUDAGeneratorImplEZZZNS4_14uniform_kernelIS7_EEvRNS_18TensorIteratorBaseEddT_ENKUlvE_clEvENKUlvE0_clEvEUlfE_EEvSA_T1_T2_EUlP24curandStatePhilox4_32_10E_ZNS1_27distribution_nullary_kernelIff7double2S7_SJ_SE_EEvSA_SG_RKT3_T4_EUlifE0_EEvlNS_15PhiloxCudaStateESF_SG_,"ax",@progbits
	.sectioninfo	@"SHI_REGISTERS=38"
	.align	128
.text._ZN2at6native55_GLOBAL__N__1da31dc6_22_DistributionUniform_cu_67fa25cf43distribution_elementwise_grid_stride_kernelIfLi4EZNS0_9templates4cuda21uniform_and_transformIffPNS_17CUDAGeneratorImplEZZZNS4_14uniform_kernelIS7_EEvRNS_18TensorIteratorBaseEddT_ENKUlvE_clEvENKUlvE0_clEvEUlfE_EEvSA_T1_T2_EUlP24curandStatePhilox4_32_10E_ZNS1_27distribution_nullary_kernelIff7double2S7_SJ_SE_EEvSA_SG_RKT3_T4_EUlifE0_EEvlNS_15PhiloxCudaStateESF_SG_:
        .type           _ZN2at6native55_GLOBAL__N__1da31dc6_22_DistributionUniform_cu_67fa25cf43distribution_elementwise_grid_stride_kernelIfLi4EZNS0_9templates4cuda21uniform_and_transformIffPNS_17CUDAGeneratorImplEZZZNS4_14uniform_kernelIS7_EEvRNS_18TensorIteratorBaseEddT_ENKUlvE_clEvENKUlvE0_clEvEUlfE_EEvSA_T1_T2_EUlP24curandStatePhilox4_32_10E_ZNS1_27distribution_nullary_kernelIff7double2S7_SJ_SE_EEvSA_SG_RKT3_T4_EUlifE0_EEvlNS_15PhiloxCudaStateESF_SG_,@function
        .size           _ZN2at6native55_GLOBAL__N__1da31dc6_22_DistributionUniform_cu_67fa25cf43distribution_elementwise_grid_stride_kernelIfLi4EZNS0_9templates4cuda21uniform_and_transformIffPNS_17CUDAGeneratorImplEZZZNS4_14uniform_kernelIS7_EEvRNS_18TensorIteratorBaseEddT_ENKUlvE_clEvENKUlvE0_clEvEUlfE_EEvSA_T1_T2_EUlP24curandStatePhilox4_32_10E_ZNS1_27distribution_nullary_kernelIff7double2S7_SJ_SE_EEvSA_SG_RKT3_T4_EUlifE0_EEvlNS_15PhiloxCudaStateESF_SG_,(.L_x_271 - _ZN2at6native55_GLOBAL__N__1da31dc6_22_DistributionUniform_cu_67fa25cf43distribution_elementwise_grid_stride_kernelIfLi4EZNS0_9templates4cuda21uniform_and_transformIffPNS_17CUDAGeneratorImplEZZZNS4_14uniform_kernelIS7_EEvRNS_18TensorIteratorBaseEddT_ENKUlvE_clEvENKUlvE0_clEvEUlfE_EEvSA_T1_T2_EUlP24curandStatePhilox4_32_10E_ZNS1_27distribution_nullary_kernelIff7double2S7_SJ_SE_EEvSA_SG_RKT3_T4_EUlifE0_EEvlNS_15PhiloxCudaStateESF_SG_)
        .other          _ZN2at6native55_GLOBAL__N__1da31dc6_22_DistributionUniform_cu_67fa25cf43distribution_elementwise_grid_stride_kernelIfLi4EZNS0_9templates4cuda21uniform_and_transformIffPNS_17CUDAGeneratorImplEZZZNS4_14uniform_kernelIS7_EEvRNS_18TensorIteratorBaseEddT_ENKUlvE_clEvENKUlvE0_clEvEUlfE_EEvSA_T1_T2_EUlP24curandStatePhilox4_32_10E_ZNS1_27distribution_nullary_kernelIff7double2S7_SJ_SE_EEvSA_SG_RKT3_T4_EUlifE0_EEvlNS_15PhiloxCudaStateESF_SG_,@"STO_CUDA_ENTRY STV_DEFAULT"
_ZN2at6native55_GLOBAL__N__1da31dc6_22_DistributionUniform_cu_67fa25cf43distribution_elementwise_grid_stride_kernelIfLi4EZNS0_9templates4cuda21uniform_and_transformIffPNS_17CUDAGeneratorImplEZZZNS4_14uniform_kernelIS7_EEvRNS_18TensorIteratorBaseEddT_ENKUlvE_clEvENKUlvE0_clEvEUlfE_EEvSA_T1_T2_EUlP24curandStatePhilox4_32_10E_ZNS1_27distribution_nullary_kernelIff7double2S7_SJ_SE_EEvSA_SG_RKT3_T4_EUlifE0_EEvlNS_15PhiloxCudaStateESF_SG_:
        /* <DEDUP_REMOVED lines=92> */
[----:B------:R-:W-:Y:S05]  /*05c0*/  CALL.REL.NOINC `($__internal_10_$__cuda_sm20_div_s64) ;  /* 0x0000428000007944 */ /* 0x000fea0003c00000 */
[----:B------:R-:W-:Y:S05]  /*05d0*/  BRA `(.L_x_170) ;  /* 0x0000016000007947 */ /* 0x000fea0003800000 */
.L_x_169:
        /* <DEDUP_REMOVED lines=22> */
.L_x_170:
        /* <DEDUP_REMOVED lines=16> */
.L_x_187:
        /* <DEDUP_REMOVED lines=13> */
.L_x_172:
[----:B------:R-:W-:Y:S05]  /*0910*/  BSYNC B0 ;  /* 0x0000000000007941 */ /* 0x000fea0003800000 */
.L_x_171:
        /* <DEDUP_REMOVED lines=45> */
[----:B------:R-:W-:Y:S02]  /*0bf0*/  LOP3.LUT R19, R21, R22, R10, 0x96, !PT ;  /* 0x0000001615137212 */ /* 0x000fe400078e960a */
[----:B------:R-:W-:Y:S01]  /*0c00*/  MOV R22, R30 ;  /* 0x0000001e00167202 */ /* 0x000fe20000000f00 */
        /* <DEDUP_REMOVED lines=22> */
.L_x_174:
[----:B------:R-:W-:Y:S01]  /*0d70*/  IMAD.MOV.U32 R33, RZ, RZ, R30 ;  /* 0x000000ffff217224 */ /* 0x000fe200078e001e */
[----:B------:R-:W-:Y:S01]  /*0d80*/  MOV R22, R21 ;  /* 0x0000001500167202 */ /* 0x000fe20000000f00 */
[----:B------:R-:W-:Y:S01]  /*0d90*/  IMAD.MOV.U32 R23, RZ, RZ, R28 ;  /* 0x000000ffff177224 */ /* 0x000fe200078e001c */
[----:B------:R-:W-:-:S05]  /*0da0*/  MOV R20, R18 ;  /* 0x0000001200147202 */ /* 0x000fca0000000f00 */
.L_x_173:
        /* <DEDUP_REMOVED lines=18> */
[----:B------:R-:W-:-:S04]  /*0ed0*/  IMAD.MOV.U32 R23, RZ, RZ, R12 ;  /* 0x000000ffff177224 */ /* 0x000fc800078e000c */
[----:B------:R-:W-:Y:S01]  /*0ee0*/  IMAD.HI.U32 R35, R12, c[0x0][0x190], R22 ;  /* 0x000064000c237a27 */ /* 0x000fe200078e0016 */
[----:B------:R-:W-:-:S04]  /*0ef0*/  MOV R22, 0x1 ;  /* 0x0000000100167802 */ /* 0x000fc80000000f00 */
[----:B------:R-:W-:Y:S02]  /*0f00*/  ISETP.NE.AND P0, PT, R22, c[0x0][0x188], PT ;  /* 0x0000620016007a0c */ /* 0x000fe40003f05270 */
[----:B------:R-:W-:-:S05]  /*0f10*/  SHF.R.U32.HI R35, RZ, c[0x0][0x194], R35 ;  /* 0x00006500ff237a19 */ /* 0x000fca0000011623 */
[----:B------:R-:W-:-:S04]  /*0f20*/  IMAD.MOV R33, RZ, RZ, -R35 ;  /* 0x000000ffff217224 */ /* 0x000fc800078e0a23 */
[----:B------:R-:W-:-:S04]  /*0f30*/  IMAD R33, R33, c[0x0][0x18c], R12 ;  /* 0x0000630021217a24 */ /* 0x000fc800078e020c */
[----:B------:R-:W-:Y:S01]  /*0f40*/  IMAD R33, R33, c[0x0][0x2b8], RZ ;  /* 0x0000ae0021217a24 */ /* 0x000fe200078e02ff */
        /* <DEDUP_REMOVED lines=202> */
[----:B------:R-:W-:Y:S02]  /*1bf0*/  @P0 IMAD R33, R22, c[0x0][0x318], R33 ;  /* 0x0000c60016210a24 */ /* 0x000fe400078e0221 */
.L_x_177:
[----:B0-2---:R-:W0:Y:S01]  /*1c00*/  F2F.F32.F64 R22, R30 ;  /* 0x0000001e00167310 */ /* 0x005e220000301000 */
[----:B------:R-:W0:Y:S01]  /*1c10*/  DSETP.GEU.AND P0, PT, |R30|, c[0x2][0x0], PT ;  /* 0x008000001e00762a */ /* 0x000e220003f0e200 */
[----:B------:R-:W-:-:S13]  /*1c20*/  IMAD.MOV.U32 R23, RZ, RZ, c[0x0][0x32c] ;  /* 0x0000cb00ff177624 */ /* 0x000fda00078e00ff */
[----:B0-----:R-:W-:-:S04]  /*1c30*/  @!P0 FMUL R22, R22, 1.175494350822287508e-38 ;  /* 0x0080000016168820 */ /* 0x001fc80000400000 */
[----:B------:R-:W-:Y:S01]  /*1c40*/  FFMA.FTZ R32, R22, c[0x0][0x328], R23 ;  /* 0x0000ca0016207a23 */ /* 0x000fe20000010017 */
[----:B------:R-:W-:-:S04]  /*1c50*/  IADD3 R22, P1, R33, c[0x0][0x320], RZ ;  /* 0x0000c80021167a10 */ /* 0x000fc80007f3e0ff */
[C---:B------:R-:W-:Y:S02]  /*1c60*/  FSETP.NEU.FTZ.AND P0, PT, R32.reuse, c[0x0][0x330], PT ;  /* 0x0000cc0020007a0b */ /* 0x040fe40003f1d000 */
[----:B------:R-:W-:Y:S02]  /*1c70*/  IADD3.X R23, RZ, c[0x0][0x324], RZ, P1, !PT ;  /* 0x0000c900ff177a10 */ /* 0x000fe40000ffe4ff */
[----:B------:R-:W-:-:S05]  /*1c80*/  FSEL R33, R32, c[0x0][0x32c], P0 ;  /* 0x0000cb0020217a08 */ /* 0x000fca0000000000 */
[----:B------:R0:W-:Y:S04]  /*1c90*/  STG.E [R22.64], R33 ;  /* 0x0000002116007986 */ /* 0x0001e8000c101908 */
.L_x_176:
[----:B------:R-:W-:Y:S05]  /*1ca0*/  BSYNC B0 ;  /* 0x0000000000007941 */ /* 0x000fea0003800000 */
.L_x_175:
        /* <DEDUP_REMOVED lines=221> */
[----:B------:R-:W-:Y:S02]  /*2a80*/  @P0 IMAD R32, R23, c[0x0][0x318], R32 ;  /* 0x0000c60017200a24 */ /* 0x000fe400078e0220 */
.L_x_180:
[----:B-1----:R-:W0:Y:S01]  /*2a90*/  F2F.F32.F64 R22, R20 ;  /* 0x0000001400167310 */ /* 0x002e220000301000 */
[----:B------:R-:W0:Y:S01]  /*2aa0*/  DSETP.GEU.AND P0, PT, |R20|, c[0x2][0x0], PT ;  /* 0x008000001400762a */ /* 0x000e220003f0e200 */
[----:B------:R-:W-:Y:S02]  /*2ab0*/  MOV R23, c[0x0][0x32c] ;  /* 0x0000cb0000177a02 */ /* 0x000fe40000000f00 */
[----:B------:R-:W-:-:S05]  /*2ac0*/  IADD3 R32, P1, R32, c[0x0][0x320], RZ ;  /* 0x0000c80020207a10 */ /* 0x000fca0007f3e0ff */
[----:B------:R-:W-:-:S06]  /*2ad0*/  IMAD.X R33, RZ, RZ, c[0x0][0x324], P1 ;  /* 0x0000c900ff217624 */ /* 0x000fcc00008e06ff */
[----:B0-----:R-:W-:-:S04]  /*2ae0*/  @!P0 FMUL R22, R22, 1.175494350822287508e-38 ;  /* 0x0080000016168820 */ /* 0x001fc80000400000 */
[----:B------:R-:W-:-:S05]  /*2af0*/  FFMA.FTZ R22, R22, c[0x0][0x328], R23 ;  /* 0x0000ca0016167a23 */ /* 0x000fca0000010017 */
[----:B------:R-:W-:-:S04]  /*2b00*/  FSETP.NEU.FTZ.AND P0, PT, R22, c[0x0][0x330], PT ;  /* 0x0000cc0016007a0b */ /* 0x000fc80003f1d000 */
[----:B------:R-:W-:-:S05]  /*2b10*/  FSEL R23, R22, c[0x0][0x32c], P0 ;  /* 0x0000cb0016177a08 */ /* 0x000fca0000000000 */
[----:B------:R0:W-:Y:S04]  /*2b20*/  STG.E [R32.64], R23 ;  /* 0x0000001720007986 */ /* 0x0001e8000c101908 */
.L_x_179:
[----:B------:R-:W-:Y:S05]  /*2b30*/  BSYNC B0 ;  /* 0x0000000000007941 */ /* 0x000fea0003800000 */
.L_x_178:
[----:B-1----:R-:W-:Y:S01]  /*2b40*/  LEA R21, P1, R31, R12, 0x1 ;  /* 0x0000000c1f157211 */ /* 0x002fe200078208ff */
[----:B------:R-:W-:Y:S03]  /*2b50*/  BSSY B0, `(.L_x_181) ;  /* 0x00000e1000007945 */ /* 0x000fe60003800000 */
[----:B------:R-:W-:Y:S02]  /*2b60*/  ISETP.GE.U32.AND P0, PT, R21, c[0x0][0x160], PT ;  /* 0x0000580015007a0c */ /* 0x000fe40003f06070 */
[----:B------:R-:W-:-:S04]  /*2b70*/  IADD3.X R20, RZ, R13, RZ, P1, !PT ;  /* 0x0000000dff147210 */ /* 0x000fc80000ffe4ff */
[----:B------:R-:W-:-:S13]  /*2b80*/  ISETP.GE.AND.EX P0, PT, R20, c[0x0][0x164], PT, P0 ;  /* 0x0000590014007a0c */ /* 0x000fda0003f06300 */
[----:B------:R-:W-:Y:S05]  /*2b90*/  @P0 BRA `(.L_x_182) ;  /* 0x00000dc000000947 */ /* 0x000fea0003800000 */
[----:B------:R-:W-:Y:S01]  /*2ba0*/  ISETP.NE.AND P0, PT, RZ, c[0x0][0x188], PT ;  /* 0x00006200ff007a0c */ /* 0x000fe20003f05270 */
[----:B0-----:R-:W-:-:S12]  /*2bb0*/  IMAD.MOV.U32 R23, RZ, RZ, RZ ;  /* 0x000000ffff177224 */ /* 0x001fd800078e00ff */
        /* <DEDUP_REMOVED lines=211> */
.L_x_183:
[----:B------:R-:W-:Y:S01]  /*38f0*/  IMAD.MOV.U32 R22, RZ, RZ, c[0x0][0x32c] ;  /* 0x0000cb00ff167624 */ /* 0x000fe200078e00ff */
[----:B------:R-:W-:-:S03]  /*3900*/  IADD3 R20, P1, R23, c[0x0][0x320], RZ ;  /* 0x0000c80017147a10 */ /* 0x000fc60007f3e0ff */
[----:B------:R-:W-:Y:S01]  /*3910*/  FADD.FTZ R22, R22, +QNAN ;  /* 0x7fc0000016167421 */ /* 0x000fe20000010000 */
[----:B------:R-:W-:-:S04]  /*3920*/  IADD3.X R21, RZ, c[0x0][0x324], RZ, P1, !PT ;  /* 0x0000c900ff157a10 */ /* 0x000fc80000ffe4ff */
[----:B------:R-:W-:-:S04]  /*3930*/  FSETP.NEU.FTZ.AND P0, PT, R22, c[0x0][0x330], PT ;  /* 0x0000cc0016007a0b */ /* 0x000fc80003f1d000 */
[----:B------:R-:W-:-:S05]  /*3940*/  FSEL R23, R22, c[0x0][0x32c], P0 ;  /* 0x0000cb0016177a08 */ /* 0x000fca0000000000 */
[----:B------:R0:W-:Y:S04]  /*3950*/  STG.E [R20.64], R23 ;  /* 0x0000001714007986 */ /* 0x0001e8000c101908 */
.L_x_182:
[----:B------:R-:W-:Y:S05]  /*3960*/  BSYNC B0 ;  /* 0x0000000000007941 */ /* 0x000fea0003800000 */
.L_x_181:
[----:B0-----:R-:W-:-:S05]  /*3970*/  IMAD R21, R31, 0x3, RZ ;  /* 0x000000031f157824 */ /* 0x001fca00078e02ff */
[----:B------:R-:W-:-:S04]  /*3980*/  IADD3 R21, P1, R21, R12, RZ ;  /* 0x0000000c15157210 */ /* 0x000fc80007f3e0ff */
[----:B------:R-:W-:Y:S01]  /*3990*/  ISETP.GE.U32.AND P0, PT, R21, c[0x0][0x160], PT ;  /* 0x0000580015007a0c */ /* 0x000fe20003f06070 */
[----:B------:R-:W-:-:S05]  /*39a0*/  IMAD.X R20, RZ, RZ, R13, P1 ;  /* 0x000000ffff147224 */ /* 0x000fca00008e060d */
[----:B------:R-:W-:-:S13]  /*39b0*/  ISETP.GE.AND.EX P0, PT, R20, c[0x0][0x164], PT, P0 ;  /* 0x0000590014007a0c */ /* 0x000fda0003f06300 */
[----:B------:R-:W-:Y:S05]  /*39c0*/  @P0 BRA `(.L_x_184) ;  /* 0x00000dc000000947 */ /* 0x000fea0003800000 */
[----:B------:R-:W-:Y:S02]  /*39d0*/  ISETP.NE.AND P0, PT, RZ, c[0x0][0x188], PT ;  /* 0x00006200ff007a0c */ /* 0x000fe40003f05270 */
[----:B------:R-:W-:-:S11]  /*39e0*/  MOV R23, RZ ;  /* 0x000000ff00177202 */ /* 0x000fd60000000f00 */
        /* <DEDUP_REMOVED lines=11> */
[----:B------:R-:W-:Y:S02]  /*3aa0*/  MOV R21, R33 ;  /* 0x0000002100157202 */ /* 0x000fe40000000f00 */
[----:B------:R-:W-:-:S07]  /*3ab0*/  ISETP.NE.AND P0, PT, R22, 0x2, PT ;  /* 0x000000021600780c */ /* 0x000fce0003f05270 */
        /* <DEDUP_REMOVED lines=197> */
[----:B------:R-:W-:Y:S02]  /*4710*/  @P0 IMAD R23, R20, c[0x0][0x318], R23 ;  /* 0x0000c60014170a24 */ /* 0x000fe400078e0217 */
.L_x_185:
[----:B------:R-:W-:-:S05]  /*4720*/  MOV R20, c[0x0][0x32c] ;  /* 0x0000cb0000147a02 */ /* 0x000fca0000000f00 */
[----:B------:R-:W-:Y:S01]  /*4730*/  FADD.FTZ R22, R20, +QNAN ;  /* 0x7fc0000014167421 */ /* 0x000fe20000010000 */
[----:B------:R-:W-:-:S04]  /*4740*/  IADD3 R20, P0, R23, c[0x0][0x320], RZ ;  /* 0x0000c80017147a10 */ /* 0x000fc80007f1e0ff */
[C---:B------:R-:W-:Y:S02]  /*4750*/  FSETP.NEU.FTZ.AND P1, PT, R22.reuse, c[0x0][0x330], PT ;  /* 0x0000cc0016007a0b */ /* 0x040fe40003f3d000 */
[----:B------:R-:W-:Y:S02]  /*4760*/  IADD3.X R21, RZ, c[0x0][0x324], RZ, P0, !PT ;  /* 0x0000c900ff157a10 */ /* 0x000fe400007fe4ff */
[----:B------:R-:W-:-:S05]  /*4770*/  FSEL R23, R22, c[0x0][0x32c], P1 ;  /* 0x0000cb0016177a08 */ /* 0x000fca0000800000 */
[----:B------:R0:W-:Y:S04]  /*4780*/  STG.E [R20.64], R23 ;  /* 0x0000001714007986 */ /* 0x0001e8000c101908 */
.L_x_184:
        /* <DEDUP_REMOVED lines=11> */
.L_x_186:
[----:B------:R-:W-:Y:S05]  /*4840*/  EXIT ;  /* 0x000000000000794d */ /* 0x000fea0003800000 */
        .weak           $__internal_10_$__cuda_sm20_div_s64
        .type           $__internal_10_$__cuda_sm20_div_s64,@function
        .size           $__internal_10_$__cuda_sm20_div_s64,(.L_x_271 - $__internal_10_$__cuda_sm20_div_s64)
$__internal_10_$__cuda_sm20_div_s64:
        /* <DEDUP_REMOVED lines=42> */
[----:B------:R-:W-:Y:S02]  /*4af0*/  IADD3.X R25, R25, RZ, RZ, P0, !PT ;  /* 0x000000ff19197210 */ /* 0x000fe400007fe4ff */
[----:B------:R-:W-:Y:S01]  /*4b00*/  MOV R27, 0x0 ;  /* 0x00000000001b7802 */ /* 0x000fe20000000f00 */
        /* <DEDUP_REMOVED lines=17> */
[----:B------:R-:W-:-:S03]  /*4c20*/  ISETP.GE.U32.AND.EX P0, PT, R23, RZ, PT, P2 ;  /* 0x000000ff1700720c */ /* 0x000fc60003f06120 */
        /* <DEDUP_REMOVED lines=11> */
[----:B------:R-:W-:Y:S06]  /*4ce0*/  RET.REL.NODEC R26 `(_ZN2at6native55_GLOBAL__N__1da31dc6_22_DistributionUniform_cu_67fa25cf43distribution_elementwise_grid_stride_kernelIfLi4EZNS0_9templates4cuda21uniform_and_transformIffPNS_17CUDAGeneratorImplEZZZNS4_14uniform_kernelIS7_EEvRNS_18TensorIteratorBaseEddT_ENKUlvE_clEvENKUlvE0_clEvEUlfE_EEvSA_T1_T2_EUlP24curandStatePhilox4_32_10E_ZNS1_27distribution_nullary_kernelIff7double2S7_SJ_SE_EEvSA_SG_RKT3_T4_EUlifE0_EEvlNS_15PhiloxCudaStateESF_SG_) ;  /* 0xffffb3101a007950 */ /* 0x000fec0003c3ffff */
.L_x_188:
        /* <DEDUP_REMOVED lines=9> */
.L_x_271:


//--------------------- .text._ZN2at6native55_GLOBAL__N__1da31dc6_22_DistributionUniform_cu_67fa25cf43distribution_elementwise_grid_stride_kernelIfLi4EZNS0_9templates4cuda21uniform_and_transformIffPNS_17CUDAGeneratorImplEZZZNS4_14uniform_kernelIS7_EEvRNS_18TensorIteratorBaseEddT_ENKUlvE_clEvENKUlvE0_clEvEUlfE_EEvSA_T1_T2_EUlP24curandStatePhilox4_32_10E_ZNS1_27distribution_nullary_kernelIff7double2S7_SJ_SE_EEvSA_SG_RKT3_T4_EUlifE_EEvlNS_15PhiloxCudaStateESF_SG_ --------------------------
	.section	.text._ZN2at6native55_GLOBAL__N__1da31dc6_22_DistributionUniform_cu_67fa25cf43distribution_elementwise_grid_stride_kernelIfLi4EZNS0_9templates4cuda21uniform_and_transformIffPNS_17CUDAGeneratorImplEZZZNS4_14uniform_kernelIS7_EEvRNS_18TensorIteratorBaseEddT_ENKUlvE_clEvENKUlvE0_clEvEUlfE_EEvSA_T1_T2_EUlP24curandStatePhilox4_32_10E_ZNS1_27distribution_nullary_kernelIff7double2S7_SJ_SE_EEvSA_SG_RKT3_T4_EUlifE_EEvlNS_15PhiloxCudaStateESF_SG_,"ax",@progbits
	.sectioninfo	@"SHI_REGISTERS=48"
	.align	128
.text._ZN2at6native55_GLOBAL__N__1da31dc6_22_DistributionUniform_cu_67fa25cf43distribution_elementwise_grid_stride_kernelIfLi4EZNS0_9templates4cuda21uniform_and_transformIffPNS_17CUDAGeneratorImplEZZZNS4_14uniform_kernelIS7_EEvRNS_18TensorIteratorBaseEddT_ENKUlvE_clEvENKUlvE0_clEvEUlfE_EEvSA_T1_T2_EUlP24curandStatePhilox4_32_10E_ZNS1_27distribution_nullary_kernelIff7double2S7_SJ_SE_EEvSA_SG_RKT3_T4_EUlifE_EEvlNS_15PhiloxCudaStateESF_SG_:
        .type           _ZN2at6native55_GLOBAL__N__1da31dc6_22_DistributionUniform_cu_67fa25cf43distribution_elementwise_grid_stride_kernelIfLi4EZNS0_9templates4cuda21uniform_and_transformIffPNS_17CUDAGeneratorImplEZZZNS4_14uniform_kernelIS7_EEvRNS_18TensorIteratorBaseEddT_ENKUlvE_clEvENKUlvE0_clEvEUlfE_EEvSA_T1_T2_EUlP24curandStatePhilox4_32_10E_ZNS1_27distribution_nullary_kernelIff7double2S7_SJ_SE_EEvSA_SG_RKT3_T4_EUlifE_EEvlNS_15PhiloxCudaStateESF_SG_,@function
        .size           _ZN2at6native55_GLOBAL__N__1da31dc6_22_DistributionUniform_cu_67fa25cf43distribution_elementwise_grid_stride_kernelIfLi4EZNS0_9templates4cuda21uniform_and_transformIffPNS_17CUDAGeneratorImplEZZZNS4_14uniform_kernelIS7_EEvRNS_18TensorIteratorBaseEddT_ENKUlvE_clEvENKUlvE0_clEvEUlfE_EEvSA_T1_T2_EUlP24curandStatePhilox4_32_10E_ZNS1_27distribution_nullary_kernelIff7double2S7_SJ_SE_EEvSA_SG_RKT3_T4_EUlifE_EEvlNS_15PhiloxCudaStateESF_SG_,(.L_x_273 - _ZN2at6native55_GLOBAL__N__1da31dc6_22_DistributionUniform_cu_67fa25cf43distribution_elementwise_grid_stride_kernelIfLi4EZNS0_9templates4cuda21uniform_and_transformIffPNS_17CUDAGeneratorImplEZZZNS4_14uniform_kernelIS7_EEvRNS_18TensorIteratorBaseEddT_ENKUlvE_clEvENKUlvE0_clEvEUlfE_EEvSA_T1_T2_EUlP24curandStatePhilox4_32_10E_ZNS1_27distribution_nullary_kernelIff7double2S7_SJ_SE_EEvSA_SG_RKT3_T4_EUlifE_EEvlNS_15PhiloxCudaStateESF_SG_)
        .other          _ZN2at6native55_GLOBAL__N__1da31dc6_22_DistributionUniform_cu_67fa25cf43distribution_elementwise_grid_stride_kernelIfLi4EZNS0_9templates4cuda21uniform_and_transformIffPNS_17CUDAGeneratorImplEZZZNS4_14uniform_kernelIS7_EEvRNS_18TensorIteratorBaseEddT_ENKUlvE_clEvENKUlvE0_clEvEUlfE_EEvSA_T1_T2_EUlP24curandStatePhilox4_32_10E_ZNS1_27distribution_nullary_kernelIff7double2S7_SJ_SE_EEvSA_SG_RKT3_T4_EUlifE_EEvlNS_15PhiloxCudaStateESF_SG_,@"STO_CUDA_ENTRY STV_DEFAULT"
_ZN2at6native55_GLOBAL__N__1da31dc6_22_DistributionUniform_cu_67fa25cf43distribution_elementwise_grid_stride_kernelIfLi4EZNS0_9templates4cuda21uniform_and_transformIffPNS_17CUDAGeneratorImplEZZZNS4_14uniform_kernelIS7_EEvRNS_18TensorIteratorBaseEddT_ENKUlvE_clEvENKUlvE0_clEvEUlfE_EEvSA_T1_T2_EUlP24curandStatePhilox4_32_10E_ZNS1_27distribution_nullary_kernelIff7double2S7_SJ_SE_EEvSA_SG_RKT3_T4_EUlifE_EEvlNS_15PhiloxCudaStateESF_SG_:
        /* <DEDUP_REMOVED lines=21> */
[----:B------:R-:W-:Y:S02]  /*0150*/  IMAD.MOV.U32 R17, RZ, RZ, R12 ;  /* 0x000000ffff117224 */ /* 0x000fe400078e000c */
[----:B------:R-:W-:Y:S01]  /*0160*/  IMAD.MOV.U32 R16, RZ, RZ, R13 ;  /* 0x000000ffff107224 */ /* 0x000fe200078e000d */
        /* <DEDUP_REMOVED lines=54> */
[----:B------:R-:W-:-:S04]  /*04d0*/  LOP3.LUT R11, R11, R2, R15, 0x96, !PT ;  /* 0x000000020b0b7212 */ /* 0x000fc800078e960f */
[----:B------:R-:W-:Y:S01]  /*04e0*/  LOP3.LUT R42, R3, R42, R14, 0x96, !PT ;  /* 0x0000002a032a7212 */ /* 0x000fe200078e960e */
[----:B------:R-:W-:Y:S05]  /*04f0*/  @!P0 BRA `(.L_x_189) ;  /* 0x0000007000008947 */ /* 0x000fea0003800000 */
[----:B------:R-:W-:Y:S01]  /*0500*/  ULDC UR4, c[0x0][0x0] ;  /* 0x0000000000047ab9 */ /* 0x000fe20000000800 */
[----:B------:R-:W-:Y:S01]  /*0510*/  MOV R8, 0x560 ;  /* 0x0000056000087802 */ /* 0x000fe20000000f00 */
[----:B------:R-:W-:Y:S02]  /*0520*/  ULDC UR5, c[0x0][0xc] ;  /* 0x0000030000057ab9 */ /* 0x000fe40000000800 */
[----:B------:R-:W-:-:S04]  /*0530*/  UIMAD UR4, UR4, UR5, URZ ;  /* 0x00000005040472a4 */ /* 0x000fc8000f8e023f */
[----:B------:R-:W-:-:S07]  /*0540*/  USHF.L.U32 UR4, UR4, 0x2, URZ ;  /* 0x0000000204047899 */ /* 0x000fce000800063f */
[----:B------:R-:W-:Y:S05]  /*0550*/  CALL.REL.NOINC `($__internal_11_$__cuda_sm20_div_s64) ;  /* 0x00000d0000007944 */ /* 0x000fea0003c00000 */
[----:B------:R-:W-:Y:S05]  /*0560*/  BRA `(.L_x_190) ;  /* 0x0000016000007947 */ /* 0x000fea0003800000 */
.L_x_189:
        /* <DEDUP_REMOVED lines=22> */
.L_x_190:
        /* <DEDUP_REMOVED lines=19> */
[----:B------:R-:W-:Y:S02]  /*0800*/  LOP3.LUT R3, R3, R8, RZ, 0x3c, !PT ;  /* 0x0000000803037212 */ /* 0x000fe400078e3cff */
[----:B------:R-:W-:Y:S01]  /*0810*/  LOP3.LUT R5, R2, R7, RZ, 0x3c, !PT ;  /* 0x0000000702057212 */ /* 0x000fe200078e3cff */
[----:B------:R-:W-:Y:S01]  /*0820*/  IMAD.HI.U32 R44, R11, -0x2daee0ad, RZ ;  /* 0xd2511f530b2c7827 */ /* 0x000fe200078e00ff */
[----:B------:R-:W-:Y:S02]  /*0830*/  LOP3.LUT R43, R3, R43, RZ, 0x3c, !PT ;  /* 0x0000002b032b7212 */ /* 0x000fe400078e3cff */
[----:B------:R-:W-:Y:S01]  /*0840*/  SHF.R.U32.HI R6, RZ, 0x2, R21 ;  /* 0x00000002ff067819 */ /* 0x000fe20000011615 */
[----:B------:R-:W-:Y:S01]  /*0850*/  IMAD.MOV.U32 R3, RZ, RZ, c[0x0][0x198] ;  /* 0x00006600ff037624 */ /* 0x000fe200078e00ff */
[----:B------:R-:W-:-:S02]  /*0860*/  LOP3.LUT R44, R5, R44, RZ, 0x3c, !PT ;  /* 0x0000002c052c7212 */ /* 0x000fc400078e3cff */
[C---:B------:R-:W-:Y:S01]  /*0870*/  SHF.R.U64 R5, R0.reuse, 0x2, R21 ;  /* 0x0000000200057819 */ /* 0x040fe20000001215 */
[----:B------:R-:W-:Y:S01]  /*0880*/  FADD.FTZ R3, R3, +QNAN ;  /* 0x7fc0000003037421 */ /* 0x000fe20000010000 */
[----:B------:R-:W-:Y:S02]  /*0890*/  LOP3.LUT R4, R0, 0x3, RZ, 0xc0, !PT ;  /* 0x0000000300047812 */ /* 0x000fe400078ec0ff */
.L_x_199:
        /* <DEDUP_REMOVED lines=13> */
.L_x_192:
[----:B------:R-:W-:Y:S05]  /*0970*/  BSYNC B0 ;  /* 0x0000000000007941 */ /* 0x000fea0003800000 */
.L_x_191:
        /* <DEDUP_REMOVED lines=11> */
[----:B------:R-:W-:Y:S01]  /*0a30*/  IMAD.MOV.U32 R45, RZ, RZ, R42 ;  /* 0x000000ffff2d7224 */ /* 0x000fe200078e002a */
[----:B------:R-:W-:Y:S01]  /*0a40*/  LOP3.LUT R21, R25, R26, R38, 0x96, !PT ;  /* 0x0000001a19157212 */ /* 0x000fe200078e9626 */
[----:B------:R-:W-:-:S05]  /*0a50*/  IMAD.WIDE.U32 R22, R2, -0x326172a9, RZ ;  /* 0xcd9e8d5702167825 */ /* 0x000fca00078e00ff */
        /* <DEDUP_REMOVED lines=46> */
.L_x_194:
[----:B------:R-:W-:Y:S02]  /*0d40*/  IMAD.MOV.U32 R45, RZ, RZ, R44 ;  /* 0x000000ffff2d7224 */ /* 0x000fe400078e002c */
[----:B------:R-:W-:Y:S02]  /*0d50*/  IMAD.MOV.U32 R26, RZ, RZ, R27 ;  /* 0x000000ffff1a7224 */ /* 0x000fe400078e001b */
[----:B------:R-:W-:-:S02]  /*0d60*/  IMAD.MOV.U32 R25, RZ, RZ, R2 ;  /* 0x000000ffff197224 */ /* 0x000fc400078e0002 */
[----:B------:R-:W-:-:S04]  /*0d70*/  IMAD.MOV.U32 R22, RZ, RZ, R20 ;  /* 0x000000ffff167224 */ /* 0x000fc800078e0014 */
.L_x_193:
        /* <DEDUP_REMOVED lines=19> */
[----:B--2---:R2:W3:Y:S02]  /*0eb0*/  DFMA R44, R26, R24, 5.5511151231257827021e-17 ;  /* 0x3c9000001a2c742b */ /* 0x0044e40000000018 */
[----:B--2---:R-:W-:Y:S02]  /*0ec0*/  IMAD.MOV.U32 R27, RZ, RZ, c[0x0][0x198] ;  /* 0x00006600ff1b7624 */ /* 0x004fe400078e00ff */
[----:B0-----:R-:W-:Y:S02]  /*0ed0*/  IMAD R25, R17, c[0x0][0x190], RZ ;  /* 0x0000640011197a24 */ /* 0x001fe400078e02ff */
[----:B---3--:R-:W0:Y:S01]  /*0ee0*/  F2F.F32.F64 R24, R44 ;  /* 0x0000002c00187310 */ /* 0x008e220000301000 */
[----:B------:R-:W0:-:S14]  /*0ef0*/  DSETP.GEU.AND P0, PT, |R44|, c[0x2][0x0], PT ;  /* 0x008000002c00762a */ /* 0x000e1c0003f0e200 */
[----:B0-----:R-:W-:-:S04]  /*0f00*/  @!P0 FMUL R24, R24, 1.175494350822287508e-38 ;  /* 0x0080000018188820 */ /* 0x001fc80000400000 */
[----:B------:R-:W-:Y:S01]  /*0f10*/  FFMA.FTZ R26, R24, c[0x0][0x194], R27 ;  /* 0x00006500181a7a23 */ /* 0x000fe2000001001b */
[----:B------:R-:W-:-:S04]  /*0f20*/  IADD3 R24, P2, R25, c[0x0][0x188], RZ ;  /* 0x0000620019187a10 */ /* 0x000fc80007f5e0ff */
[C---:B------:R-:W-:Y:S02]  /*0f30*/  FSETP.NEU.FTZ.AND P0, PT, R26.reuse, c[0x0][0x19c], PT ;  /* 0x000067001a007a0b */ /* 0x040fe40003f1d000 */
[----:B------:R-:W-:Y:S02]  /*0f40*/  LEA.HI.X.SX32 R25, R25, c[0x0][0x18c], 0x1, P2 ;  /* 0x0000630019197a11 */ /* 0x000fe400010f0eff */
[----:B------:R-:W-:-:S05]  /*0f50*/  FSEL R27, R26, c[0x0][0x198], P0 ;  /* 0x000066001a1b7a08 */ /* 0x000fca0000000000 */
[----:B------:R0:W-:Y:S04]  /*0f60*/  STG.E [R24.64], R27 ;  /* 0x0000001b18007986 */ /* 0x0001e8000c101908 */
.L_x_196:
[----:B------:R-:W-:Y:S05]  /*0f70*/  BSYNC B0 ;  /* 0x0000000000007941 */ /* 0x000fea0003800000 */
.L_x_195:
[----:B------:R-:W-:Y:S01]  /*0f80*/  BSSY B0, `(.L_x_197) ;  /* 0x000000d000007945 */ /* 0x000fe20003800000 */
[----:B------:R-:W-:Y:S05]  /*0f90*/  @P1 BRA `(.L_x_198) ;  /* 0x000000b000001947 */ /* 0x000fea0003800000 */
[----:B01----:R-:W0:Y:S01]  /*0fa0*/  F2F.F32.F64 R24, R22 ;  /* 0x0000001600187310 */ /* 0x003e220000301000 */
[----:B------:R-:W0:Y:S01]  /*0fb0*/  DSETP.GEU.AND P0, PT, |R22|, c[0x2][0x0], PT ;  /* 0x008000001600762a */ /* 0x000e220003f0e200 */
[----:B------:R-:W-:Y:S02]  /*0fc0*/  IMAD.MOV.U32 R25, RZ, RZ, c[0x0][0x198] ;  /* 0x00006600ff197624 */ /* 0x000fe400078e00ff */
[----:B------:R-:W-:-:S11]  /*0fd0*/  IMAD R43, R43, c[0x0][0x190], RZ ;  /* 0x000064002b2b7a24 */ /* 0x000fd600078e02ff */
[----:B0-----:R-:W-:-:S04]  /*0fe0*/  @!P0 FMUL R24, R24, 1.175494350822287508e-38 ;  /* 0x0080000018188820 */ /* 0x001fc80000400000 */
[----:B------:R-:W-:Y:S01]  /*0ff0*/  FFMA.FTZ R26, R24, c[0x0][0x194], R25 ;  /* 0x00006500181a7a23 */ /* 0x000fe20000010019 */
[----:B------:R-:W-:-:S04]  /*1000*/  IADD3 R24, P1, R43, c[0x0][0x188], RZ ;  /* 0x000062002b187a10 */ /* 0x000fc80007f3e0ff */
[C---:B------:R-:W-:Y:S02]  /*1010*/  FSETP.NEU.FTZ.AND P0, PT, R26.reuse, c[0x0][0x19c], PT ;  /* 0x000067001a007a0b */ /* 0x040fe40003f1d000 */
[----:B------:R-:W-:Y:S02]  /*1020*/  LEA.HI.X.SX32 R25, R43, c[0x0][0x18c], 0x1, P1 ;  /* 0x000063002b197a11 */ /* 0x000fe400008f0eff */
[----:B------:R-:W-:-:S05]  /*1030*/  FSEL R27, R26, c[0x0][0x198], P0 ;  /* 0x000066001a1b7a08 */ /* 0x000fca0000000000 */
[----:B------:R0:W-:Y:S04]  /*1040*/  STG.E [R24.64], R27 ;  /* 0x0000001b18007986 */ /* 0x0001e8000c101908 */
.L_x_198:
[----:B------:R-:W-:Y:S05]  /*1050*/  BSYNC B0 ;  /* 0x0000000000007941 */ /* 0x000fea0003800000 */
.L_x_197:
[CC--:B------:R-:W-:Y:S01]  /*1060*/  LEA R21, P1, R42.reuse, R17.reuse, 0x1 ;  /* 0x000000112a157211 */ /* 0x0c0fe200078208ff */
[----:B-1----:R-:W-:Y:S01]  /*1070*/  IMAD R22, R42, 0x3, RZ ;  /* 0x000000032a167824 */ /* 0x002fe200078e02ff */
[----:B------:R-:W-:Y:S01]  /*1080*/  WARPSYNC 0xffffffff ;  /* 0xffffffff00007948 */ /* 0x000fe20003800000 */
[----:B------:R-:W-:Y:S01]  /*1090*/  IMAD.MOV.U32 R43, RZ, RZ, R2 ;  /* 0x000000ffff2b7224 */ /* 0x000fe200078e0002 */
[----:B------:R-:W-:Y:S01]  /*10a0*/  ISETP.GE.U32.AND P0, PT, R21, c[0x0][0x160], PT ;  /* 0x0000580015007a0c */ /* 0x000fe20003f06070 */
[----:B0-----:R-:W-:Y:S01]  /*10b0*/  IMAD.X R24, RZ, RZ, R16, P1 ;  /* 0x000000ffff187224 */ /* 0x001fe200008e0610 */
[----:B------:R-:W-:Y:S01]  /*10c0*/  IADD3 R23, P2, R22, R17, RZ ;  /* 0x0000001116177210 */ /* 0x000fe20007f5e0ff */
[----:B------:R-:W-:-:S03]  /*10d0*/  IMAD.MOV.U32 R44, RZ, RZ, R0 ;  /* 0x000000ffff2c7224 */ /* 0x000fc600078e0000 */
[----:B------:R-:W-:Y:S01]  /*10e0*/  ISETP.GE.AND.EX P0, PT, R24, c[0x0][0x164], PT, P0 ;  /* 0x0000590018007a0c */ /* 0x000fe20003f06300 */
[----:B------:R-:W-:Y:S01]  /*10f0*/  IMAD.X R22, RZ, RZ, R16, P2 ;  /* 0x000000ffff167224 */ /* 0x000fe200010e0610 */
[----:B------:R-:W-:-:S04]  /*1100*/  ISETP.GE.U32.AND P1, PT, R23, c[0x0][0x160], PT ;  /* 0x0000580017007a0c */ /* 0x000fc80003f26070 */
[----:B------:R-:W-:-:S07]  /*1110*/  ISETP.GE.AND.EX P1, PT, R22, c[0x0][0x164], PT, P1 ;  /* 0x0000590016007a0c */ /* 0x000fce0003f26310 */
[----:B------:R-:W-:Y:S01]  /*1120*/  @!P0 IMAD R21, R21, c[0x0][0x190], RZ ;  /* 0x0000640015158a24 */ /* 0x000fe200078e02ff */
[----:B------:R-:W-:-:S04]  /*1130*/  @!P0 FSETP.NEU.FTZ.AND P2, PT, R3, c[0x0][0x19c], PT ;  /* 0x0000670003008a0b */ /* 0x000fc80003f5d000 */
[----:B------:R-:W-:Y:S01]  /*1140*/  @!P0 IADD3 R24, P3, R21, c[0x0][0x188], RZ ;  /* 0x0000620015188a10 */ /* 0x000fe20007f7e0ff */
[----:B------:R-:W-:Y:S01]  /*1150*/  @!P1 IMAD R23, R23, c[0x0][0x190], RZ ;  /* 0x0000640017179a24 */ /* 0x000fe200078e02ff */
[----:B------:R-:W-:Y:S02]  /*1160*/  @!P1 FSETP.NEU.FTZ.AND P5, PT, R3, c[0x0][0x19c], PT ;  /* 0x0000670003009a0b */ /* 0x000fe40003fbd000 */
[----:B------:R-:W-:Y:S02]  /*1170*/  @!P0 LEA.HI.X.SX32 R25, R21, c[0x0][0x18c], 0x1, P3 ;  /* 0x0000630015198a11 */ /* 0x000fe400018f0eff */
[----:B------:R-:W-:Y:S02]  /*1180*/  @!P0 FSEL R21, R3, c[0x0][0x198], P2 ;  /* 0x0000660003158a08 */ /* 0x000fe40001000000 */
[----:B------:R-:W-:Y:S02]  /*1190*/  @!P1 IADD3 R22, P4, R23, c[0x0][0x188], RZ ;  /* 0x0000620017169a10 */ /* 0x000fe40007f9e0ff */
[----:B------:R-:W-:Y:S01]  /*11a0*/  @!P1 FSEL R27, R3, c[0x0][0x198], P5 ;  /* 0x00006600031b9a08 */ /* 0x000fe20002800000 */
[----:B------:R0:W-:Y:S01]  /*11b0*/  @!P0 STG.E [R24.64], R21 ;  /* 0x0000001518008986 */ /* 0x0001e2000c101908 */
[----:B------:R-:W-:Y:S01]  /*11c0*/  LEA R17, P0, R42, R17, 0x2 ;  /* 0x000000112a117211 */ /* 0x000fe200078010ff */
[----:B------:R-:W-:Y:S01]  /*11d0*/  IMAD.MOV.U32 R42, RZ, RZ, R20 ;  /* 0x000000ffff2a7224 */ /* 0x000fe200078e0014 */
[----:B------:R-:W-:-:S03]  /*11e0*/  @!P1 LEA.HI.X.SX32 R23, R23, c[0x0][0x18c], 0x1, P4 ;  /* 0x0000630017179a11 */ /* 0x000fc600020f0eff */
[----:B------:R-:W-:Y:S01]  /*11f0*/  IMAD.X R16, RZ, RZ, R16, P0 ;  /* 0x000000ffff107224 */ /* 0x000fe200000e0610 */
[----:B------:R-:W-:Y:S01]  /*1200*/  ISETP.GE.U32.AND P0, PT, R17, R10, PT ;  /* 0x0000000a1100720c */ /* 0x000fe20003f06070 */
[----:B------:R0:W-:Y:S04]  /*1210*/  @!P1 STG.E [R22.64], R27 ;  /* 0x0000001b16009986 */ /* 0x0001e8000c101908 */
[----:B------:R-:W-:Y:S01]  /*1220*/  BAR.SYNC.DEFER_BLOCKING 0x0 ;  /* 0x0000000000007b1d */ /* 0x000fe20000010000 */
[----:B------:R-:W-:-:S13]  /*1230*/  ISETP.GE.AND.EX P0, PT, R16, R9, PT, P0 ;  /* 0x000000091000720c */ /* 0x000fda0003f06300 */
[----:B0-----:R-:W-:Y:S05]  /*1240*/  @!P0 BRA `(.L_x_199) ;  /* 0xfffff65000008947 */ /* 0x001fea000383ffff */
[----:B------:R-:W-:Y:S05]  /*1250*/  EXIT ;  /* 0x000000000000794d */ /* 0x000fea0003800000 */
        .weak           $__internal_11_$__cuda_sm20_div_s64
        .type           $__internal_11_$__cuda_sm20_div_s64,@function
        .size           $__internal_11_$__cuda_sm20_div_s64,(.L_x_273 - $__internal_11_$__cuda_sm20_div_s64)
$__internal_11_$__cuda_sm20_div_s64:
        /* <DEDUP_REMOVED lines=73> */
[----:B------:R-:W-:Y:S06]  /*16f0*/  RET.REL.NODEC R8 `(_ZN2at6native55_GLOBAL__N__1da31dc6_22_DistributionUniform_cu_67fa25cf43distribution_elementwise_grid_stride_kernelIfLi4EZNS0_9templates4cuda21uniform_and_transformIffPNS_17CUDAGeneratorImplEZZZNS4_14uniform_kernelIS7_EEvRNS_18TensorIteratorBaseEddT_ENKUlvE_clEvENKUlvE0_clEvEUlfE_EEvSA_T1_T2_EUlP24curandStatePhilox4_32_10E_ZNS1_27distribution_nullary_kernelIff7double2S7_SJ_SE_EEvSA_SG_RKT3_T4_EUlifE_EEvlNS_15PhiloxCudaStateESF_SG_) ;  /* 0xffffe90008007950 */ /* 0x000fec0003c3ffff */
.L_x_200:
        /* <DEDUP_REMOVED lines=16> */
.L_x_273:


//--------------------- .text._ZN2at6native55_GLOBAL__N__1da31dc6_22_DistributionUniform_cu_67fa25cf43distribution_elementwise_grid_stride_kernelIdLi2EZNS0_9templates4cuda21uniform_and_transformIddPNS_17CUDAGeneratorImplEZZZNS4_14uniform_kernelIS7_EEvRNS_18TensorIteratorBaseEddT_ENKUlvE_clEvENKUlvE_clEvEUldE_EEvSA_T1_T2_EUlP24curandStatePhilox4_32_10E0_ZNS1_27distribution_nullary_kernelIdd6float4S7_SJ_SE_EEvSA_SG_RKT3_T4_EUlidE0_EEvlNS_15PhiloxCudaStateESF_SG_ --------------------------
	.section	.text._ZN2at6native55_GLOBAL__N__1da31dc6_22_DistributionUniform_cu_67fa25cf43distribution_elementwise_grid_stride_kernelIdLi2EZNS0_9templates4cuda21uniform_and_transformIddPNS_17CUDAGeneratorImplEZZZNS4_14uniform_kernelIS7_EEvRNS_18TensorIteratorBaseEddT_ENKUlvE_clEvENKUlvE_clEvEUldE_EEvSA_T1_T2_EUlP24curandStatePhilox4_32_10E0_ZNS1_27distribution_nullary_kernelIdd6float4S7_SJ_SE_EEvSA_SG_RKT3_T4_EUlidE0_EEvlNS_15PhiloxCudaStateESF_SG_,"ax",@progbits
	.sectioninfo	@"SHI_REGISTERS=38"
	.align	128
.text._ZN2at6native55_GLOBAL__N__1da31dc6_22_DistributionUniform_cu_67fa25cf43distribution_elementwise_grid_stride_kernelIdLi2EZNS0_9templates4cuda21uniform_and_transformIddPNS_17CUDAGeneratorImplEZZZNS4_14uniform_kernelIS7_EEvRNS_18TensorIteratorBaseEddT_ENKUlvE_clEvENKUlvE_clEvEUldE_EEvSA_T1_T2_EUlP24curandStatePhilox4_32_10E0_ZNS1_27distribution_nullary_kernelIdd6float4S7_SJ_SE_EEvSA_SG_RKT3_T4_EUlidE0_EEvlNS_15PhiloxCudaStateESF_SG_:
        .type           _ZN2at6native55_GLOBAL__N__1da31dc6_22_DistributionUniform_cu_67fa25cf43distribution_elementwise_grid_stride_kernelIdLi2EZNS0_9templates4cuda21uniform_and_transformIddPNS_17CUDAGeneratorImplEZZZNS4_14uniform_kernelIS7_EEvRNS_18TensorIteratorBaseEddT_ENKUlvE_clEvENKUlvE_clEvEUldE_EEvSA_T1_T2_EUlP24curandStatePhilox4_32_10E0_ZNS1_27distribution_nullary_kernelIdd6float4S7_SJ_SE_EEvSA_SG_RKT3_T4_EUlidE0_EEvlNS_15PhiloxCudaStateESF_SG_,@function
        .size           _ZN2at6native55_GLOBAL__N__1da31dc6_22_DistributionUniform_cu_67fa25cf43distribution_elementwise_grid_stride_kernelIdLi2EZNS0_9templates4cuda21uniform_and_transformIddPNS_17CUDAGeneratorImplEZZZNS4_14uniform_kernelIS7_EEvRNS_18TensorIteratorBaseEddT_ENKUlvE_clEvENKUlvE_clEvEUldE_EEvSA_T1_T2_EUlP24curandStatePhilox4_32_10E0_ZNS1_27distribution_nullary_kernelIdd6float4S7_SJ_SE_EEvSA_SG_RKT3_T4_EUlidE0_EEvlNS_15PhiloxCudaStateESF_SG_,(.L_x_275 - _ZN2at6native55_GLOBAL__N__1da31dc6_22_DistributionUniform_cu_67fa25cf43distribution_elementwise_grid_stride_kernelIdLi2EZNS0_9templates4cuda21uniform_and_transformIddPNS_17CUDAGeneratorImplEZZZNS4_14uniform_kernelIS7_EEvRNS_18TensorIteratorBaseEddT_ENKUlvE_clEvENKUlvE_clEvEUldE_EEvSA_T1_T2_EUlP24curandStatePhilox4_32_10E0_ZNS1_27distribution_nullary_kernelIdd6float4S7_SJ_SE_EEvSA_SG_RKT3_T4_EUlidE0_EEvlNS_15PhiloxCudaStateESF_SG_)
        .other          _ZN2at6native55_GLOBAL__N__1da31dc6_22_DistributionUniform_cu_67fa25cf43distribution_elementwise_grid_stride_kernelIdLi2EZNS0_9templates4cuda21uniform_and_transformIddPNS_17CUDAGeneratorImplEZZZNS4_14uniform_kernelIS7_EEvRNS_18TensorIteratorBaseEddT_ENKUlvE_clEvENKUlvE_clEvEUldE_EEvSA_T1_T2_EUlP24curandStatePhilox4_32_10E0_ZNS1_27distribution_nullary_kernelIdd6float4S7_SJ_SE_EEvSA_SG_RKT3_T4_EUlidE0_EEvlNS_15PhiloxCudaStateESF_SG_,@"STO_CUDA_ENTRY STV_DEFAULT"
_ZN2at6native55_GLOBAL__N__1da31dc6_22_DistributionUniform_cu_67fa25cf43distribution_elementwise_grid_stride_kernelIdLi2EZNS0_9templates4cuda21uniform_and_transformIddPNS_17CUDAGeneratorImplEZZZNS4_14uniform_kernelIS7_EEvRNS_18TensorIteratorBaseEddT_ENKUlvE_clEvENKUlvE_clEvEUldE_EEvSA_T1_T2_EUlP24curandStatePhilox4_32_10E0_ZNS1_27distribution_nullary_kernelIdd6float4S7_SJ_SE_EEvSA_SG_RKT3_T4_EUlidE0_EEvlNS_15PhiloxCudaStateESF_SG_:
[----:B------:R-:W-:Y:S02]  /*0000*/  IMAD.MOV.U32 R1, RZ, RZ, c[0x0][0x28] ;  /* 0x00000a00ff017624 */ /* 0x000fe400078e00ff */
[----:B------:R-:W-:Y:S01]  /*0010*/  ULDC.U8 UR4, c[0x0][0x17c] ;  /* 0x00005f0000047ab9 */ /* 0x000fe20000000000 */
[----:B------:R-:W-:Y:S01]  /*0020*/  MOV R27, c[0x0][0x174] ;  /* 0x00005d00001b7a02 */ /* 0x000fe20000000f00 */
[----:B------:R-:W-:Y:S01]  /*0030*/  IMAD.MOV.U32 R26, RZ, RZ, c[0x0][0x170] ;  /* 0x00005c00ff1a7624 */ /* 0x000fe200078e00ff */
[----:B------:R-:W-:Y:S01]  /*0040*/  ISETP.NE.AND P0, PT, RZ, UR4, PT ;  /* 0x00000004ff007c0c */ /* 0x000fe2000bf05270 */
[----:B------:R-:W-:Y:S01]  /*0050*/  ULDC.64 UR8, c[0x0][0x118] ;  /* 0x0000460000087ab9 */ /* 0x000fe20000000a00 */
[----:B------:R-:W-:Y:S01]  /*0060*/  MOV R18, c[0x0][0x168] ;  /* 0x00005a0000127a02 */ /* 0x000fe20000000f00 */
[----:B------:R-:W-:Y:S01]  /*0070*/  IMAD.MOV.U32 R19, RZ, RZ, c[0x0][0x16c] ;  /* 0x00005b00ff137624 */ /* 0x000fe200078e00ff */
[----:B------:R-:W0:Y:S04]  /*0080*/  S2R R16, SR_TID.X ;  /* 0x0000000000107919 */ /* 0x000e280000002100 */
[----:B------:R-:W0:Y:S01]  /*0090*/  S2R R5, SR_CTAID.X ;  /* 0x0000000000057919 */ /* 0x000e220000002500 */
[----:B------:R-:W-:Y:S01]  /*00a0*/  IMAD.MOV.U32 R17, RZ, RZ, RZ ;  /* 0x000000ffff117224 */ /* 0x000fe200078e00ff */
[----:B------:R-:W-:-:S02]  /*00b0*/  UMOV UR6, 0x1 ;  /* 0x0000000100067882 */ /* 0x000fc40000000000 */
[----:B------:R-:W-:Y:S01]  /*00c0*/  ULDC.64 UR4, c[0x0][0x160] ;  /* 0x0000580000047ab9 */ /* 0x000fe20000000a00 */
[----:B------:R-:W-:Y:S01]  /*00d0*/  @P0 IMAD.MOV.U32 R2, RZ, RZ, R26 ;  /* 0x000000ffff020224 */ /* 0x000fe200078e001a */
[----:B------:R-:W2:Y:S01]  /*00e0*/  @P0 LDG.E.64 R18, [R18.64] ;  /* 0x0000000812120981 */ /* 0x000ea2000c1e1b00 */
[----:B------:R-:W-:-:S06]  /*00f0*/  @P0 IMAD.MOV.U32 R3, RZ, RZ, R27 ;  /* 0x000000ffff030224 */ /* 0x000fcc00078e001b */
        /* <DEDUP_REMOVED lines=76> */
[----:B------:R-:W-:Y:S05]  /*05c0*/  CALL.REL.NOINC `($__internal_12_$__cuda_sm20_div_s64) ;  /* 0x0000255000007944 */ /* 0x000fea0003c00000 */
[----:B------:R-:W-:Y:S05]  /*05d0*/  BRA `(.L_x_202) ;  /* 0x0000016000007947 */ /* 0x000fea0003800000 */
.L_x_201:
[----:B------:R-:W-:-:S04]  /*05e0*/  IMAD.MOV.U32 R17, RZ, RZ, c[0x0][0x0] ;  /* 0x00000000ff117624 */ /* 0x000fc800078e00ff */
        /* <DEDUP_REMOVED lines=21> */
.L_x_202:
        /* <DEDUP_REMOVED lines=16> */
.L_x_213:
        /* <DEDUP_REMOVED lines=13> */
.L_x_204:
[----:B------:R-:W-:Y:S05]  /*0910*/  BSYNC B0 ;  /* 0x0000000000007941 */ /* 0x000fea0003800000 */
.L_x_203:
        /* <DEDUP_REMOVED lines=57> */
[----:B------:R-:W-:Y:S01]  /*0cb0*/  IMAD.MOV.U32 R30, RZ, RZ, R26 ;  /* 0x000000ffff1e7224 */ /* 0x000fe200078e001a */
[----:B------:R-:W-:-:S11]  /*0cc0*/  MOV R22, R23 ;  /* 0x0000001700167202 */ /* 0x000fd60000000f00 */
[----:B------:R-:W-:Y:S01]  /*0cd0*/  @P0 IMAD.MOV.U32 R22, RZ, RZ, R31 ;  /* 0x000000ffff160224 */ /* 0x000fe200078e001f */
[----:B------:R-:W-:Y:S01]  /*0ce0*/  @P0 MOV R30, R32 ;  /* 0x00000020001e0202 */ /* 0x000fe20000000f00 */
[----:B------:R-:W-:Y:S05]  /*0cf0*/  BRA `(.L_x_205) ;  /* 0x0000002000007947 */ /* 0x000fea0003800000 */
.L_x_206:
[----:B------:R-:W-:Y:S02]  /*0d00*/  IMAD.MOV.U32 R22, RZ, RZ, R30 ;  /* 0x000000ffff167224 */ /* 0x000fe400078e001e */
[----:B------:R-:W-:-:S03]  /*0d10*/  IMAD.MOV.U32 R30, RZ, RZ, R23 ;  /* 0x000000ffff1e7224 */ /* 0x000fc600078e0017 */
.L_x_205:
[----:B------:R-:W-:Y:S01]  /*0d20*/  ISETP.GE.U32.AND P0, PT, R12, c[0x0][0x160], PT ;  /* 0x000058000c007a0c */ /* 0x000fe20003f06070 */
[----:B------:R-:W0:Y:S01]  /*0d30*/  I2F.U32 R28, R30 ;  /* 0x0000001e001c7306 */ /* 0x000e220000201000 */
[----:B------:R-:W-:Y:S01]  /*0d40*/  HFMA2.MMA R29, -RZ, RZ, 0.1171875, 0 ;  /* 0x2f800000ff1d7435 */ /* 0x000fe200000001ff */
[----:B------:R-:W-:Y:S01]  /*0d50*/  BSSY B0, `(.L_x_207) ;  /* 0x00000e8000007945 */ /* 0x000fe20003800000 */
[----:B------:R-:W-:-:S08]  /*0d60*/  ISETP.GE.AND.EX P0, PT, R13, c[0x0][0x164], PT, P0 ;  /* 0x000059000d007a0c */ /* 0x000fd00003f06300 */
[----:B0-----:R-:W-:-:S05]  /*0d70*/  FFMA.FTZ R28, R28, R29, 1.1641532182693481445e-10 ;  /* 0x2f0000001c1c7423 */ /* 0x001fca000001001d */
[----:B------:R-:W-:Y:S05]  /*0d80*/  @P0 BRA `(.L_x_208) ;  /* 0x00000e4000000947 */ /* 0x000fea0003800000 */
[----:B------:R-:W0:Y:S01]  /*0d90*/  I2F.U32 R22, R22 ;  /* 0x0000001600167306 */ /* 0x000e220000201000 */
[----:B------:R-:W-:Y:S01]  /*0da0*/  ISETP.NE.AND P0, PT, RZ, c[0x0][0x188], PT ;  /* 0x00006200ff007a0c */ /* 0x000fe20003f05270 */
[----:B------:R-:W-:Y:S02]  /*0db0*/  IMAD.MOV.U32 R31, RZ, RZ, RZ ;  /* 0x000000ffff1f7224 */ /* 0x000fe400078e00ff */
[----:B0-----:R-:W-:-:S10]  /*0dc0*/  FFMA.FTZ R29, R22, R29, 1.1641532182693481445e-10 ;  /* 0x2f000000161d7423 */ /* 0x001fd4000001001d */
        /* <DEDUP_REMOVED lines=213> */
.L_x_209:
[----:B------:R-:W-:Y:S01]  /*1b20*/  FMUL.FTZ R29, R29, 1 ;  /* 0x3f8000001d1d7820 */ /* 0x000fe20000410000 */
[----:B------:R-:W-:Y:S01]  /*1b30*/  MOV R22, c[0x0][0x330] ;  /* 0x0000cc0000167a02 */ /* 0x000fe20000000f00 */
[----:B------:R-:W-:Y:S01]  /*1b40*/  IMAD.MOV.U32 R23, RZ, RZ, c[0x0][0x334] ;  /* 0x0000cd00ff177624 */ /* 0x000fe200078e00ff */
[----:B------:R-:W-:Y:S01]  /*1b50*/  IADD3 R30, P1, R31, c[0x0][0x320], RZ ;  /* 0x0000c8001f1e7a10 */ /* 0x000fe20007f3e0ff */
[----:B------:R-:W0:Y:S03]  /*1b60*/  F2F.F64.F32 R32, R29 ;  /* 0x0000001d00207310 */ /* 0x000e260000201800 */
[----:B------:R-:W-:Y:S01]  /*1b70*/  IADD3.X R31, RZ, c[0x0][0x324], RZ, P1, !PT ;  /* 0x0000c900ff1f7a10 */ /* 0x000fe20000ffe4ff */
[----:B0-----:R-:W0:-:S06]  /*1b80*/  DFMA R22, R32, c[0x0][0x328], R22 ;  /* 0x0000ca0020167a2b */ /* 0x001e0c0000000016 */
[----:B0-----:R-:W0:-:S06]  /*1b90*/  DSETP.NEU.AND P0, PT, R22, c[0x0][0x338], PT ;  /* 0x0000ce001600762a */ /* 0x001e0c0003f0d000 */
[----:B0-----:R-:W-:Y:S02]  /*1ba0*/  FSEL R22, R22, c[0x0][0x330], P0 ;  /* 0x0000cc0016167a08 */ /* 0x001fe40000000000 */
[----:B------:R-:W-:-:S05]  /*1bb0*/  FSEL R23, R23, c[0x0][0x334], P0 ;  /* 0x0000cd0017177a08 */ /* 0x000fca0000000000 */
[----:B------:R0:W-:Y:S02]  /*1bc0*/  STG.E.64 [R30.64], R22 ;  /* 0x000000161e007986 */ /* 0x0001e4000c101b08 */
.L_x_208:
[----:B------:R-:W-:Y:S05]  /*1bd0*/  BSYNC B0 ;  /* 0x0000000000007941 */ /* 0x000fea0003800000 */
.L_x_207:
[----:B------:R-:W-:-:S04]  /*1be0*/  IMAD.MOV.U32 R29, RZ, RZ, c[0x0][0x0] ;  /* 0x00000000ff1d7624 */ /* 0x000fc800078e00ff */
[----:B------:R-:W-:-:S05]  /*1bf0*/  IMAD R29, R29, c[0x0][0xc], RZ ;  /* 0x000003001d1d7a24 */ /* 0x000fca00078e02ff */
        /* <DEDUP_REMOVED lines=219> */
.L_x_211:
        /* <DEDUP_REMOVED lines=11> */
.L_x_210:
        /* <DEDUP_REMOVED lines=11> */
.L_x_212:
[----:B------:R-:W-:Y:S05]  /*2b10*/  EXIT ;  /* 0x000000000000794d */ /* 0x000fea0003800000 */
        .weak           $__internal_12_$__cuda_sm20_div_s64
        .type           $__internal_12_$__cuda_sm20_div_s64,@function
        .size           $__internal_12_$__cuda_sm20_div_s64,(.L_x_275 - $__internal_12_$__cuda_sm20_div_s64)
$__internal_12_$__cuda_sm20_div_s64:
        /* <DEDUP_REMOVED lines=22> */
[----:B------:R-:W-:Y:S02]  /*2c80*/  IMAD R22, R25, UR4, R23 ;  /* 0x0000000419167c24 */ /* 0x000fe4000f8e0217 */
[----:B------:R-:W-:Y:S01]  /*2c90*/  IMAD.HI.U32 R20, R21, R27, RZ ;  /* 0x0000001b15147227 */ /* 0x000fe200078e00ff */
[----:B------:R-:W-:Y:S02]  /*2ca0*/  SEL R17, R17, UR6, !P1 ;  /* 0x0000000611117c07 */ /* 0x000fe4000c800000 */
[----:B------:R-:W-:Y:S01]  /*2cb0*/  IADD3.X R22, RZ, ~R22, RZ, P0, !PT ;  /* 0x80000016ff167210 */ /* 0x000fe200007fe4ff */
[----:B------:R-:W-:-:S04]  /*2cc0*/  IMAD.X R23, RZ, RZ, ~UR7, P4 ;  /* 0x80000007ff177e24 */ /* 0x000fc8000a0e06ff */
[----:B------:R-:W-:Y:S01]  /*2cd0*/  IMAD.WIDE.U32 R20, P0, R21, R22, R20 ;  /* 0x0000001615147225 */ /* 0x000fe20007800014 */
[----:B------:R-:W-:-:S03]  /*2ce0*/  SEL R23, R23, UR7, !P1 ;  /* 0x0000000717177c07 */ /* 0x000fc6000c800000 */
[----:B------:R-:W-:-:S04]  /*2cf0*/  IMAD.HI.U32 R28, R25, R22, RZ ;  /* 0x00000016191c7227 */ /* 0x000fc800078e00ff */
[----:B------:R-:W-:-:S04]  /*2d00*/  IMAD.HI.U32 R20, P2, R25, R27, R20 ;  /* 0x0000001b19147227 */ /* 0x000fc80007840014 */
[----:B------:R-:W-:Y:S01]  /*2d10*/  IMAD R21, R25, R22, RZ ;  /* 0x0000001619157224 */ /* 0x000fe200078e02ff */
[----:B------:R-:W-:-:S04]  /*2d20*/  IADD3.X R25, R28, R25, RZ, P0, !PT ;  /* 0x000000191c197210 */ /* 0x000fc800007fe4ff */
[----:B------:R-:W-:Y:S01]  /*2d30*/  IADD3 R22, P3, R21, R20, RZ ;  /* 0x0000001415167210 */ /* 0x000fe20007f7e0ff */
[----:B------:R-:W-:-:S03]  /*2d40*/  IMAD.MOV.U32 R21, RZ, RZ, RZ ;  /* 0x000000ffff157224 */ /* 0x000fc600078e00ff */
        /* <DEDUP_REMOVED lines=18> */
[----:B------:R-:W-:Y:S01]  /*2e70*/  SEL R21, R21, R20, P0 ;  /* 0x0000001415157207 */ /* 0x000fe20000000000 */
[----:B------:R-:W-:Y:S01]  /*2e80*/  IMAD.X R20, RZ, RZ, R25, P3 ;  /* 0x000000ffff147224 */ /* 0x000fe200018e0619 */
[----:B------:R-:W-:Y:S02]  /*2e90*/  SEL R23, R23, R28, P0 ;  /* 0x0000001c17177207 */ /* 0x000fe40000000000 */
[----:B------:R-:W-:Y:S02]  /*2ea0*/  SEL R17, R17, R22, P0 ;  /* 0x0000001611117207 */ /* 0x000fe40000000000 */
[----:B------:R-:W-:Y:S02]  /*2eb0*/  ISETP.GE.U32.AND P2, PT, R21, UR4, PT ;  /* 0x0000000415007c0c */ /* 0x000fe4000bf46070 */
[----:B------:R-:W-:Y:S01]  /*2ec0*/  SEL R22, R20, R25, P0 ;  /* 0x0000001914167207 */ /* 0x000fe20000000000 */
[----:B------:R-:W-:Y:S01]  /*2ed0*/  HFMA2.MMA R25, -RZ, RZ, 0, 0 ;  /* 0x00000000ff197435 */ /* 0x000fe200000001ff */
[----:B------:R-:W-:-:S02]  /*2ee0*/  IADD3 R20, P3, R17, 0x1, RZ ;  /* 0x0000000111147810 */ /* 0x000fc40007f7e0ff */
[----:B------:R-:W-:Y:S02]  /*2ef0*/  ISETP.GE.U32.AND.EX P0, PT, R23, RZ, PT, P2 ;  /* 0x000000ff1700720c */ /* 0x000fe40003f06120 */
[-C--:B------:R-:W-:Y:S02]  /*2f00*/  IADD3.X R21, RZ, R22.reuse, RZ, P3, !PT ;  /* 0x00000016ff157210 */ /* 0x080fe40001ffe4ff */
[----:B------:R-:W-:Y:S02]  /*2f10*/  SEL R20, R20, R17, P0 ;  /* 0x0000001114147207 */ /* 0x000fe40000000000 */
[----:B------:R-:W-:Y:S02]  /*2f20*/  SEL R21, R21, R22, P0 ;  /* 0x0000001615157207 */ /* 0x000fe40000000000 */
[----:B------:R-:W-:Y:S02]  /*2f30*/  IADD3 R17, P2, RZ, -R20, RZ ;  /* 0x80000014ff117210 */ /* 0x000fe40007f5e0ff */
[----:B------:R-:W-:-:S02]  /*2f40*/  ISETP.NE.U32.AND P0, PT, RZ, UR4, PT ;  /* 0x00000004ff007c0c */ /* 0x000fc4000bf05070 */
[----:B------:R-:W-:Y:S01]  /*2f50*/  SEL R20, R17, R20, !P1 ;  /* 0x0000001411147207 */ /* 0x000fe20004800000 */
[----:B------:R-:W-:Y:S01]  /*2f60*/  IMAD.X R22, RZ, RZ, ~R21, P2 ;  /* 0x000000ffff167224 */ /* 0x000fe200010e0e15 */
[----:B------:R-:W-:-:S04]  /*2f70*/  ISETP.NE.AND.EX P0, PT, RZ, RZ, PT, P0 ;  /* 0x000000ffff00720c */ /* 0x000fc80003f05300 */
[----:B------:R-:W-:Y:S02]  /*2f80*/  SEL R21, R22, R21, !P1 ;  /* 0x0000001516157207 */ /* 0x000fe40004800000 */
[----:B------:R-:W-:Y:S02]  /*2f90*/  SEL R20, R20, 0xffffffff, P0 ;  /* 0xffffffff14147807 */ /* 0x000fe40000000000 */
[----:B------:R-:W-:Y:S01]  /*2fa0*/  SEL R21, R21, 0xffffffff, P0 ;  /* 0xffffffff15157807 */ /* 0x000fe20000000000 */
[----:B------:R-:W-:Y:S06]  /*2fb0*/  RET.REL.NODEC R24 `(_ZN2at6native55_GLOBAL__N__1da31dc6_22_DistributionUniform_cu_67fa25cf43distribution_elementwise_grid_stride_kernelIdLi2EZNS0_9templates4cuda21uniform_and_transformIddPNS_17CUDAGeneratorImplEZZZNS4_14uniform_kernelIS7_EEvRNS_18TensorIteratorBaseEddT_ENKUlvE_clEvENKUlvE_clEvEUldE_EEvSA_T1_T2_EUlP24curandStatePhilox4_32_10E0_ZNS1_27distribution_nullary_kernelIdd6float4S7_SJ_SE_EEvSA_SG_RKT3_T4_EUlidE0_EEvlNS_15PhiloxCudaStateESF_SG_) ;  /* 0xffffd04018007950 */ /* 0x000fec0003c3ffff */
.L_x_214:
        /* <DEDUP_REMOVED lines=12> */
.L_x_275:


//--------------------- .text._ZN2at6native55_GLOBAL__N__1da31dc6_22_DistributionUniform_cu_67fa25cf43distribution_elementwise_grid_stride_kernelIdLi2EZNS0_9templates4cuda21uniform_and_transformIddPNS_17CUDAGeneratorImplEZZZNS4_14uniform_kernelIS7_EEvRNS_18TensorIteratorBaseEddT_ENKUlvE_clEvENKUlvE_clEvEUldE_EEvSA_T1_T2_EUlP24curandStatePhilox4_32_10E0_ZNS1_27distribution_nullary_kernelIdd6float4S7_SJ_SE_EEvSA_SG_RKT3_T4_EUlidE_EEvlNS_15PhiloxCudaStateESF_SG_ --------------------------
	.section	.text._ZN2at6native55_GLOBAL__N__1da31dc6_22_DistributionUniform_cu_67fa25cf43distribution_elementwise_grid_stride_kernelIdLi2EZNS0_9templates4cuda21uniform_and_transformIddPNS_17CUDAGeneratorImplEZZZNS4_14uniform_kernelIS7_EEvRNS_18TensorIteratorBaseEddT_ENKUlvE_clEvENKUlvE_clEvEUldE_EEvSA_T1_T2_EUlP24curandStatePhilox4_32_10E0_ZNS1_27distribution_nullary_kernelIdd6float4S7_SJ_SE_EEvSA_SG_RKT3_T4_EUlidE_EEvlNS_15PhiloxCudaStateESF_SG_,"ax",@progbits
	.sectioninfo	@"SHI_REGISTERS=47"
	.align	128
.text._ZN2at6native55_GLOBAL__N__1da31dc6_22_DistributionUniform_cu_67fa25cf43distribution_elementwise_grid_stride_kernelIdLi2EZNS0_9templates4cuda21uniform_and_transformIddPNS_17CUDAGeneratorImplEZZZNS4_14uniform_kernelIS7_EEvRNS_18TensorIteratorBaseEddT_ENKUlvE_clEvENKUlvE_clEvEUldE_EEvSA_T1_T2_EUlP24curandStatePhilox4_32_10E0_ZNS1_27distribution_nullary_kernelIdd6float4S7_SJ_SE_EEvSA_SG_RKT3_T4_EUlidE_EEvlNS_15PhiloxCudaStateESF_SG_:
        .type           _ZN2at6native55_GLOBAL__N__1da31dc6_22_DistributionUniform_cu_67fa25cf43distribution_elementwise_grid_stride_kernelIdLi2EZNS0_9templates4cuda21uniform_and_transformIddPNS_17CUDAGeneratorImplEZZZNS4_14uniform_kernelIS7_EEvRNS_18TensorIteratorBaseEddT_ENKUlvE_clEvENKUlvE_clEvEUldE_EEvSA_T1_T2_EUlP24curandStatePhilox4_32_10E0_ZNS1_27distribution_nullary_kernelIdd6float4S7_SJ_SE_EEvSA_SG_RKT3_T4_EUlidE_EEvlNS_15PhiloxCudaStateESF_SG_,@function
        .size           _ZN2at6native55_GLOBAL__N__1da31dc6_22_DistributionUniform_cu_67fa25cf43distribution_elementwise_grid_stride_kernelIdLi2EZNS0_9templates4cuda21uniform_and_transformIddPNS_17CUDAGeneratorImplEZZZNS4_14uniform_kernelIS7_EEvRNS_18TensorIteratorBaseEddT_ENKUlvE_clEvENKUlvE_clEvEUldE_EEvSA_T1_T2_EUlP24curandStatePhilox4_32_10E0_ZNS1_27distribution_nullary_kernelIdd6float4S7_SJ_SE_EEvSA_SG_RKT3_T4_EUlidE_EEvlNS_15PhiloxCudaStateESF_SG_,(.L_x_277 - _ZN2at6native55_GLOBAL__N__1da31dc6_22_DistributionUniform_cu_67fa25cf43distribution_elementwise_grid_stride_kernelIdLi2EZNS0_9templates4cuda21uniform_and_transformIddPNS_17CUDAGeneratorImplEZZZNS4_14uniform_kernelIS7_EEvRNS_18TensorIteratorBaseEddT_ENKUlvE_clEvENKUlvE_clEvEUldE_EEvSA_T1_T2_EUlP24curandStatePhilox4_32_10E0_ZNS1_27distribution_nullary_kernelIdd6float4S7_SJ_SE_EEvSA_SG_RKT3_T4_EUlidE_EEvlNS_15PhiloxCudaStateESF_SG_)
        .other          _ZN2at6native55_GLOBAL__N__1da31dc6_22_DistributionUniform_cu_67fa25cf43distribution_elementwise_grid_stride_kernelIdLi2EZNS0_9templates4cuda21uniform_and_transformIddPNS_17CUDAGeneratorImplEZZZNS4_14uniform_kernelIS7_EEvRNS_18TensorIteratorBaseEddT_ENKUlvE_clEvENKUlvE_clEvEUldE_EEvSA_T1_T2_EUlP24curandStatePhilox4_32_10E0_ZNS1_27distribution_nullary_kernelIdd6float4S7_SJ_SE_EEvSA_SG_RKT3_T4_EUlidE_EEvlNS_15PhiloxCudaStateESF_SG_,@"STO_CUDA_ENTRY STV_DEFAULT"
_ZN2at6native55_GLOBAL__N__1da31dc6_22_DistributionUniform_cu_67fa25cf43distribution_elementwise_grid_stride_kernelIdLi2EZNS0_9templates4cuda21uniform_and_transformIddPNS_17CUDAGeneratorImplEZZZNS4_14uniform_kernelIS7_EEvRNS_18TensorIteratorBaseEddT_ENKUlvE_clEvENKUlvE_clEvEUldE_EEvSA_T1_T2_EUlP24curandStatePhilox4_32_10E0_ZNS1_27distribution_nullary_kernelIdd6float4S7_SJ_SE_EEvSA_SG_RKT3_T4_EUlidE_EEvlNS_15PhiloxCudaStateESF_SG_:
        /* <DEDUP_REMOVED lines=86> */
[----:B------:R-:W-:Y:S05]  /*0560*/  CALL.REL.NOINC `($__internal_13_$__cuda_sm20_div_s64) ;  /* 0x00000ab000007944 */ /* 0x000fea0003c00000 */
[----:B------:R-:W-:Y:S05]  /*0570*/  BRA `(.L_x_216) ;  /* 0x0000016000007947 */ /* 0x000fea0003800000 */
.L_x_215:
        /* <DEDUP_REMOVED lines=22> */
.L_x_216:
        /* <DEDUP_REMOVED lines=27> */
.L_x_224:
        /* <DEDUP_REMOVED lines=13> */
.L_x_218:
[----:B------:R-:W-:Y:S05]  /*0960*/  BSYNC B0 ;  /* 0x0000000000007941 */ /* 0x000fea0003800000 */
.L_x_217:
        /* <DEDUP_REMOVED lines=44> */
[----:B------:R-:W-:Y:S05]  /*0c30*/  @!P0 BRA `(.L_x_219) ;  /* 0x000000a000008947 */ /* 0x000fea0003800000 */
[----:B------:R-:W-:-:S13]  /*0c40*/  ISETP.NE.AND P0, PT, R36, 0x2, PT ;  /* 0x000000022400780c */ /* 0x000fda0003f05270 */
[----:B------:R-:W-:Y:S05]  /*0c50*/  @!P0 BRA `(.L_x_220) ;  /* 0x0000006000008947 */ /* 0x000fea0003800000 */
[----:B------:R-:W-:Y:S01]  /*0c60*/  ISETP.NE.AND P0, PT, R36, 0x3, PT ;  /* 0x000000032400780c */ /* 0x000fe20003f05270 */
[----:B------:R-:W-:Y:S02]  /*0c70*/  IMAD.MOV.U32 R43, RZ, RZ, R27 ;  /* 0x000000ffff2b7224 */ /* 0x000fe400078e001b */
[----:B------:R-:W-:-:S10]  /*0c80*/  IMAD.MOV.U32 R26, RZ, RZ, R37 ;  /* 0x000000ffff1a7224 */ /* 0x000fd400078e0025 */
[----:B------:R-:W-:Y:S02]  /*0c90*/  @P0 IMAD.MOV.U32 R43, RZ, RZ, R41 ;  /* 0x000000ffff2b0224 */ /* 0x000fe400078e0029 */
[----:B------:R-:W-:Y:S01]  /*0ca0*/  @P0 IMAD.MOV.U32 R26, RZ, RZ, R40 ;  /* 0x000000ffff1a0224 */ /* 0x000fe200078e0028 */
[----:B------:R-:W-:Y:S05]  /*0cb0*/  BRA `(.L_x_219) ;  /* 0x0000002000007947 */ /* 0x000fea0003800000 */
.L_x_220:
[----:B------:R-:W-:Y:S02]  /*0cc0*/  IMAD.MOV.U32 R43, RZ, RZ, R26 ;  /* 0x000000ffff2b7224 */ /* 0x000fe400078e001a */
[----:B------:R-:W-:Y:S02]  /*0cd0*/  IMAD.MOV.U32 R26, RZ, RZ, R27 ;  /* 0x000000ffff1a7224 */ /* 0x000fe400078e001b */
.L_x_219:
[----:B------:R-:W-:Y:S01]  /*0ce0*/  IMAD.MOV.U32 R39, RZ, RZ, c[0x0][0x0] ;  /* 0x00000000ff277624 */ /* 0x000fe200078e00ff */
[----:B------:R-:W-:Y:S01]  /*0cf0*/  ISETP.GE.U32.AND P0, PT, R16, c[0x0][0x160], PT ;  /* 0x0000580010007a0c */ /* 0x000fe20003f06070 */
[----:B------:R0:W1:Y:S01]  /*0d00*/  I2F.U32 R41, R26 ;  /* 0x0000001a00297306 */ /* 0x0000620000201000 */
[----:B------:R-:W-:Y:S01]  /*0d10*/  BSSY B0, `(.L_x_221) ;  /* 0x0000017000007945 */ /* 0x000fe20003800000 */
[----:B------:R-:W-:Y:S01]  /*0d20*/  IMAD R39, R39, c[0x0][0xc], RZ ;  /* 0x0000030027277a24 */ /* 0x000fe200078e02ff */
[----:B------:R-:W-:Y:S01]  /*0d30*/  ISETP.GE.AND.EX P0, PT, R15, c[0x0][0x164], PT, P0 ;  /* 0x000059000f007a0c */ /* 0x000fe20003f06300 */
[----:B------:R-:W-:-:S03]  /*0d40*/  IMAD.MOV.U32 R42, RZ, RZ, 0x2f800000 ;  /* 0x2f800000ff2a7424 */ /* 0x000fc600078e00ff */
[----:B------:R-:W-:-:S04]  /*0d50*/  IADD3 R40, P2, R39, R16, RZ ;  /* 0x0000001027287210 */ /* 0x000fc80007f5e0ff */
[----:B------:R-:W-:Y:S01]  /*0d60*/  ISETP.GE.U32.AND P1, PT, R40, c[0x0][0x160], PT ;  /* 0x0000580028007a0c */ /* 0x000fe20003f26070 */
[----:B------:R-:W-:-:S05]  /*0d70*/  IMAD.X R24, RZ, RZ, R15, P2 ;  /* 0x000000ffff187224 */ /* 0x000fca00010e060f */
[----:B------:R-:W-:Y:S01]  /*0d80*/  ISETP.GE.AND.EX P1, PT, R24, c[0x0][0x164], PT, P1 ;  /* 0x0000590018007a0c */ /* 0x000fe20003f26310 */
[----:B------:R-:W-:Y:S07]  /*0d90*/  @P0 BRA `(.L_x_222) ;  /* 0x000000e000000947 */ /* 0x000fee0003800000 */
[----:B01----:R-:W0:Y:S01]  /*0da0*/  I2F.U32 R43, R43 ;  /* 0x0000002b002b7306 */ /* 0x003e220000201000 */
[----:B------:R-:W-:Y:S02]  /*0db0*/  IMAD.MOV.U32 R26, RZ, RZ, c[0x0][0x1a0] ;  /* 0x00006800ff1a7624 */ /* 0x000fe400078e00ff */
[----:B------:R-:W-:Y:S02]  /*0dc0*/  IMAD.MOV.U32 R27, RZ, RZ, c[0x0][0x1a4] ;  /* 0x00006900ff1b7624 */ /* 0x000fe400078e00ff */
[----:B0-----:R-:W-:-:S04]  /*0dd0*/  FFMA.FTZ R24, R43, R42, 1.1641532182693481445e-10 ;  /* 0x2f0000002b187423 */ /* 0x001fc8000001002a */
[----:B------:R-:W-:-:S04]  /*0de0*/  FMUL.FTZ R44, R24, 1 ;  /* 0x3f800000182c7820 */ /* 0x000fc80000410000 */
[----:B------:R-:W0:Y:S02]  /*0df0*/  F2F.F64.F32 R24, R44 ;  /* 0x0000002c00187310 */ /* 0x000e240000201800 */
[----:B0-----:R0:W1:Y:S02]  /*0e00*/  DFMA R26, R24, c[0x0][0x198], R26 ;  /* 0x00006600181a7a2b */ /* 0x001064000000001a */
[----:B0-----:R-:W-:-:S04]  /*0e10*/  IMAD R25, R16, c[0x0][0x190], RZ ;  /* 0x0000640010197a24 */ /* 0x001fc800078e02ff */
[----:B-1----:R-:W0:Y:S01]  /*0e20*/  DSETP.NEU.AND P0, PT, R26, c[0x0][0x1a8], PT ;  /* 0x00006a001a00762a */ /* 0x002e220003f0d000 */
[----:B------:R-:W-:-:S04]  /*0e30*/  IADD3 R24, P2, R25, c[0x0][0x188], RZ ;  /* 0x0000620019187a10 */ /* 0x000fc80007f5e0ff */
[----:B------:R-:W-:Y:S02]  /*0e40*/  LEA.HI.X.SX32 R25, R25, c[0x0][0x18c], 0x1, P2 ;  /* 0x0000630019197a11 */ /* 0x000fe400010f0eff */
[----:B0-----:R-:W-:Y:S02]  /*0e50*/  FSEL R26, R26, c[0x0][0x1a0], P0 ;  /* 0x000068001a1a7a08 */ /* 0x001fe40000000000 */
[----:B------:R-:W-:-:S05]  /*0e60*/  FSEL R27, R27, c[0x0][0x1a4], P0 ;  /* 0x000069001b1b7a08 */ /* 0x000fca0000000000 */
[----:B------:R0:W-:Y:S02]  /*0e70*/  STG.E.64 [R24.64], R26 ;  /* 0x0000001a18007986 */ /* 0x0001e4000c101b08 */
.L_x_222:
[----:B01----:R-:W-:Y:S05]  /*0e80*/  BSYNC B0 ;  /* 0x0000000000007941 */ /* 0x003fea0003800000 */
.L_x_221:
[----:B------:R-:W-:Y:S01]  /*0e90*/  FFMA.FTZ R41, R41, R42, 1.1641532182693481445e-10 ;  /* 0x2f00000029297423 */ /* 0x000fe2000001002a */
[----:B------:R-:W-:Y:S05]  /*0ea0*/  @P1 BRA `(.L_x_223) ;  /* 0x000000c000001947 */ /* 0x000fea0003800000 */
[----:B------:R-:W-:Y:S02]  /*0eb0*/  FMUL.FTZ R41, R41, 1 ;  /* 0x3f80000029297820 */ /* 0x000fe40000410000 */
[----:B------:R-:W-:Y:S02]  /*0ec0*/  IMAD.MOV.U32 R24, RZ, RZ, c[0x0][0x1a0] ;  /* 0x00006800ff187624 */ /* 0x000fe400078e00ff */
[----:B------:R-:W0:Y:S01]  /*0ed0*/  F2F.F64.F32 R26, R41 ;  /* 0x00000029001a7310 */ /* 0x000e220000201800 */
[----:B------:R-:W-:Y:S02]  /*0ee0*/  IMAD.MOV.U32 R25, RZ, RZ, c[0x0][0x1a4] ;  /* 0x00006900ff197624 */ /* 0x000fe400078e00ff */
[----:B------:R-:W-:-:S04]  /*0ef0*/  IMAD R40, R40, c[0x0][0x190], RZ ;  /* 0x0000640028287a24 */ /* 0x000fc800078e02ff */
[----:B0-----:R0:W1:Y:S02]  /*0f00*/  DFMA R24, R26, c[0x0][0x198], R24 ;  /* 0x000066001a187a2b */ /* 0x0010640000000018 */
[----:B0-----:R-:W-:-:S04]  /*0f10*/  IADD3 R26, P1, R40, c[0x0][0x188], RZ ;  /* 0x00006200281a7a10 */ /* 0x001fc80007f3e0ff */
[----:B-1----:R-:W0:Y:S01]  /*0f20*/  DSETP.NEU.AND P0, PT, R24, c[0x0][0x1a8], PT ;  /* 0x00006a001800762a */ /* 0x002e220003f0d000 */
[----:B------:R-:W-:-:S05]  /*0f30*/  LEA.HI.X.SX32 R27, R40, c[0x0][0x18c], 0x1, P1 ;  /* 0x00006300281b7a11 */ /* 0x000fca00008f0eff */
[----:B0-----:R-:W-:Y:S02]  /*0f40*/  FSEL R24, R24, c[0x0][0x1a0], P0 ;  /* 0x0000680018187a08 */ /* 0x001fe40000000000 */
[----:B------:R-:W-:-:S05]  /*0f50*/  FSEL R25, R25, c[0x0][0x1a4], P0 ;  /* 0x0000690019197a08 */ /* 0x000fca0000000000 */
[----:B------:R0:W-:Y:S02]  /*0f60*/  STG.E.64 [R26.64], R24 ;  /* 0x000000181a007986 */ /* 0x0001e4000c101b08 */
.L_x_223:
        /* <DEDUP_REMOVED lines=11> */
        .weak           $__internal_13_$__cuda_sm20_div_s64
        .type           $__internal_13_$__cuda_sm20_div_s64,@function
        .size           $__internal_13_$__cuda_sm20_div_s64,(.L_x_277 - $__internal_13_$__cuda_sm20_div_s64)
$__internal_13_$__cuda_sm20_div_s64:
        /* <DEDUP_REMOVED lines=73> */
[----:B------:R-:W-:Y:S06]  /*14b0*/  RET.REL.NODEC R30 `(_ZN2at6native55_GLOBAL__N__1da31dc6_22_DistributionUniform_cu_67fa25cf43distribution_elementwise_grid_stride_kernelIdLi2EZNS0_9templates4cuda21uniform_and_transformIddPNS_17CUDAGeneratorImplEZZZNS4_14uniform_kernelIS7_EEvRNS_18TensorIteratorBaseEddT_ENKUlvE_clEvENKUlvE_clEvEUldE_EEvSA_T1_T2_EUlP24curandStatePhilox4_32_10E0_ZNS1_27distribution_nullary_kernelIdd6float4S7_SJ_SE_EEvSA_SG_RKT3_T4_EUlidE_EEvlNS_15PhiloxCudaStateESF_SG_) ;  /* 0xffffeb401e007950 */ /* 0x000fec0003c3ffff */
.L_x_225:
        /* <DEDUP_REMOVED lines=12> */
.L_x_277:


//--------------------- .text._ZN2at6native55_GLOBAL__N__1da31dc6_22_DistributionUniform_cu_67fa25cf43distribution_elementwise_grid_stride_kernelIdLi2EZNS0_9templates4cuda21uniform_and_transformIddPNS_17CUDAGeneratorImplEZZZNS4_14uniform_kernelIS7_EEvRNS_18TensorIteratorBaseEddT_ENKUlvE_clEvENKUlvE_clEvEUldE_EEvSA_T1_T2_EUlP24curandStatePhilox4_32_10E_ZNS1_27distribution_nullary_kernelIdd7double2S7_SJ_SE_EEvSA_SG_RKT3_T4_EUlidE0_EEvlNS_15PhiloxCudaStateESF_SG_ --------------------------
	.section	.text._ZN2at6native55_GLOBAL__N__1da31dc6_22_DistributionUniform_cu_67fa25cf43distribution_elementwise_grid_stride_kernelIdLi2EZNS0_9templates4cuda21uniform_and_transformIddPNS_17CUDAGeneratorImplEZZZNS4_14uniform_kernelIS7_EEvRNS_18TensorIteratorBaseEddT_ENKUlvE_clEvENKUlvE_clEvEUldE_EEvSA_T1_T2_EUlP24curandStatePhilox4_32_10E_ZNS1_27distribution_nullary_kernelIdd7double2S7_SJ_SE_EEvSA_SG_RKT3_T4_EUlidE0_EEvlNS_15PhiloxCudaStateESF_SG_,"ax",@progbits
	.sectioninfo	@"SHI_REGISTERS=38"
	.align	128
.text._ZN2at6native55_GLOBAL__N__1da31dc6_22_DistributionUniform_cu_67fa25cf43distribution_elementwise_grid_stride_kernelIdLi2EZNS0_9templates4cuda21uniform_and_transformIddPNS_17CUDAGeneratorImplEZZZNS4_14uniform_kernelIS7_EEvRNS_18TensorIteratorBaseEddT_ENKUlvE_clEvENKUlvE_clEvEUldE_EEvSA_T1_T2_EUlP24curandStatePhilox4_32_10E_ZNS1_27distribution_nullary_kernelIdd7double2S7_SJ_SE_EEvSA_SG_RKT3_T4_EUlidE0_EEvlNS_15PhiloxCudaStateESF_SG_:
        .type           _ZN2at6native55_GLOBAL__N__1da31dc6_22_DistributionUniform_cu_67fa25cf43distribution_elementwise_grid_stride_kernelIdLi2EZNS0_9templates4cuda21uniform_and_transformIddPNS_17CUDAGeneratorImplEZZZNS4_14uniform_kernelIS7_EEvRNS_18TensorIteratorBaseEddT_ENKUlvE_clEvENKUlvE_clEvEUldE_EEvSA_T1_T2_EUlP24curandStatePhilox4_32_10E_ZNS1_27distribution_nullary_kernelIdd7double2S7_SJ_SE_EEvSA_SG_RKT3_T4_EUlidE0_EEvlNS_15PhiloxCudaStateESF_SG_,@function
        .size           _ZN2at6native55_GLOBAL__N__1da31dc6_22_DistributionUniform_cu_67fa25cf43distribution_elementwise_grid_stride_kernelIdLi2EZNS0_9templates4cuda21uniform_and_transformIddPNS_17CUDAGeneratorImplEZZZNS4_14uniform_kernelIS7_EEvRNS_18TensorIteratorBaseEddT_ENKUlvE_clEvENKUlvE_clEvEUldE_EEvSA_T1_T2_EUlP24curandStatePhilox4_32_10E_ZNS1_27distribution_nullary_kernelIdd7double2S7_SJ_SE_EEvSA_SG_RKT3_T4_EUlidE0_EEvlNS_15PhiloxCudaStateESF_SG_,(.L_x_279 - _ZN2at6native55_GLOBAL__N__1da31dc6_22_DistributionUniform_cu_67fa25cf43distribution_elementwise_grid_stride_kernelIdLi2EZNS0_9templates4cuda21uniform_and_transformIddPNS_17CUDAGeneratorImplEZZZNS4_14uniform_kernelIS7_EEvRNS_18TensorIteratorBaseEddT_ENKUlvE_clEvENKUlvE_clEvEUldE_EEvSA_T1_T2_EUlP24curandStatePhilox4_32_10E_ZNS1_27distribution_nullary_kernelIdd7double2S7_SJ_SE_EEvSA_SG_RKT3_T4_EUlidE0_EEvlNS_15PhiloxCudaStateESF_SG_)
        .other          _ZN2at6native55_GLOBAL__N__1da31dc6_22_DistributionUniform_cu_67fa25cf43distribution_elementwise_grid_stride_kernelIdLi2EZNS0_9templates4cuda21uniform_and_transformIddPNS_17CUDAGeneratorImplEZZZNS4_14uniform_kernelIS7_EEvRNS_18TensorIteratorBaseEddT_ENKUlvE_clEvENKUlvE_clEvEUldE_EEvSA_T1_T2_EUlP24curandStatePhilox4_32_10E_ZNS1_27distribution_nullary_kernelIdd7double2S7_SJ_SE_EEvSA_SG_RKT3_T4_EUlidE0_EEvlNS_15PhiloxCudaStateESF_SG_,@"STO_CUDA_ENTRY STV_DEFAULT"
_ZN2at6native55_GLOBAL__N__1da31dc6_22_DistributionUniform_cu_67fa25cf43distribution_elementwise_grid_stride_kernelIdLi2EZNS0_9templates4cuda21uniform_and_transformIddPNS_17CUDAGeneratorImplEZZZNS4_14uniform_kernelIS7_EEvRNS_18TensorIteratorBaseEddT_ENKUlvE_clEvENKUlvE_clEvEUldE_EEvSA_T1_T2_EUlP24curandStatePhilox4_32_10E_ZNS1_27distribution_nullary_kernelIdd7double2S7_SJ_SE_EEvSA_SG_RKT3_T4_EUlidE0_EEvlNS_15PhiloxCudaStateESF_SG_:
        /* <DEDUP_REMOVED lines=92> */
[----:B------:R-:W-:Y:S05]  /*05c0*/  CALL.REL.NOINC `($__internal_14_$__cuda_sm20_div_s64) ;  /* 0x000025f000007944 */ /* 0x000fea0003c00000 */
[----:B------:R-:W-:Y:S05]  /*05d0*/  BRA `(.L_x_227) ;  /* 0x0000016000007947 */ /* 0x000fea0003800000 */
.L_x_226:
        /* <DEDUP_REMOVED lines=22> */
.L_x_227:
        /* <DEDUP_REMOVED lines=16> */
.L_x_238:
[----:B------:R-:W-:Y:S01]  /*0840*/  IADD3 R0, R0, 0x1, RZ ;  /* 0x0000000100007810 */ /* 0x000fe20007ffe0ff */
[----:B------:R-:W-:Y:S03]  /*0850*/  BSSY B0, `(.L_x_228) ;  /* 0x000000c000007945 */ /* 0x000fe60003800000 */
[C---:B------:R-:W-:Y:S01]  /*0860*/  ISETP.NE.AND P0, PT, R0.reuse, RZ, PT ;  /* 0x000000ff0000720c */ /* 0x040fe20003f05270 */
[----:B------:R-:W-:-:S12]  /*0870*/  IMAD.HI.U32 R18, R0, -0x2daee0ad, RZ ;  /* 0xd2511f5300127827 */ /* 0x000fd800078e00ff */
[----:B-1----:R-:W-:Y:S05]  /*0880*/  @P0 BRA `(.L_x_229) ;  /* 0x0000008000000947 */ /* 0x002fea0003800000 */
        /* <DEDUP_REMOVED lines=8> */
.L_x_229:
[----:B------:R-:W-:Y:S05]  /*0910*/  BSYNC B0 ;  /* 0x0000000000007941 */ /* 0x000fea0003800000 */
.L_x_228:
        /* <DEDUP_REMOVED lines=45> */
[----:B------:R-:W-:Y:S01]  /*0bf0*/  IADD3 R21, R16, -0x700cb87f, RZ ;  /* 0x8ff3478110157810 */ /* 0x000fe20007ffe0ff */
[----:B------:R-:W-:Y:S01]  /*0c00*/  IMAD R22, R11, -0x2daee0ad, RZ ;  /* 0xd2511f530b167824 */ /* 0x000fe200078e02ff */
[----:B------:R-:W-:Y:S01]  /*0c10*/  LOP3.LUT R11, R29, R18, R23, 0x96, !PT ;  /* 0x000000121d0b7212 */ /* 0x000fe200078e9617 */
[----:B------:R-:W-:-:S04]  /*0c20*/  IMAD.WIDE.U32 R18, R19, -0x326172a9, RZ ;  /* 0xcd9e8d5713127825 */ /* 0x000fc800078e00ff */
[----:B------:R-:W-:Y:S01]  /*0c30*/  IMAD.HI.U32 R29, R11, -0x2daee0ad, RZ ;  /* 0xd2511f530b1d7827 */ /* 0x000fe200078e00ff */
[----:B------:R-:W-:-:S03]  /*0c40*/  LOP3.LUT R28, R19, R28, R21, 0x96, !PT ;  /* 0x0000001c131c7212 */ /* 0x000fc600078e9615 */
[----:B------:R-:W-:Y:S01]  /*0c50*/  IMAD.MOV.U32 R23, RZ, RZ, R32 ;  /* 0x000000ffff177224 */ /* 0x000fe200078e0020 */
[----:B------:R-:W-:Y:S01]  /*0c60*/  LOP3.LUT R29, R29, R20, R14, 0x96, !PT ;  /* 0x000000141d1d7212 */ /* 0x000fe200078e960e */
[----:B------:R-:W-:Y:S01]  /*0c70*/  IMAD.MOV.U32 R21, RZ, RZ, R22 ;  /* 0x000000ffff157224 */ /* 0x000fe200078e0016 */
[----:B------:R-:W-:Y:S01]  /*0c80*/  MOV R20, R30 ;  /* 0x0000001e00147202 */ /* 0x000fe20000000f00 */
        /* <DEDUP_REMOVED lines=11> */
[----:B------:R-:W-:Y:S02]  /*0d40*/  @P0 IMAD.MOV.U32 R20, RZ, RZ, R32 ;  /* 0x000000ffff140224 */ /* 0x000fe400078e0020 */
[----:B------:R-:W-:Y:S01]  /*0d50*/  @P0 IMAD.MOV.U32 R34, RZ, RZ, R22 ;  /* 0x000000ffff220224 */ /* 0x000fe200078e0016 */
[----:B------:R-:W-:Y:S05]  /*0d60*/  BRA `(.L_x_230) ;  /* 0x0000004000007947 */ /* 0x000fea0003800000 */
.L_x_231:
[----:B------:R-:W-:Y:S01]  /*0d70*/  IMAD.MOV.U32 R23, RZ, RZ, R30 ;  /* 0x000000ffff177224 */ /* 0x000fe200078e001e */
[----:B------:R-:W-:Y:S01]  /*0d80*/  MOV R20, R22 ;  /* 0x0000001600147202 */ /* 0x000fe20000000f00 */
[----:B------:R-:W-:Y:S02]  /*0d90*/  IMAD.MOV.U32 R21, RZ, RZ, R28 ;  /* 0x000000ffff157224 */ /* 0x000fe400078e001c */
[----:B------:R-:W-:Y:S02]  /*0da0*/  IMAD.MOV.U32 R34, RZ, RZ, R18 ;  /* 0x000000ffff227224 */ /* 0x000fe400078e0012 */
.L_x_230:
[----:B------:R-:W-:Y:S01]  /*0db0*/  IMAD.WIDE.U32 R32, R20, 0x200000, RZ ;  /* 0x0020000014207825 */ /* 0x000fe200078e00ff */
[----:B------:R-:W-:Y:S01]  /*0dc0*/  ISETP.GE.U32.AND P0, PT, R12, c[0x0][0x160], PT ;  /* 0x000058000c007a0c */ /* 0x000fe20003f06070 */
[----:B------:R-:W-:Y:S01]  /*0dd0*/  HFMA2.MMA R20, -RZ, RZ, 0, 0 ;  /* 0x00000000ff147435 */ /* 0x000fe200000001ff */
[----:B------:R-:W-:Y:S02]  /*0de0*/  BSSY B0, `(.L_x_232) ;  /* 0x00000eb000007945 */ /* 0x000fe40003800000 */
[----:B------:R-:W-:Y:S01]  /*0df0*/  LOP3.LUT R32, R32, R23, RZ, 0x3c, !PT ;  /* 0x0000001720207212 */ /* 0x000fe200078e3cff */
[----:B------:R-:W-:Y:S01]  /*0e00*/  IMAD.WIDE.U32 R22, R34, 0x200000, RZ ;  /* 0x0020000022167825 */ /* 0x000fe200078e00ff */
[----:B------:R-:W-:-:S02]  /*0e10*/  ISETP.GE.AND.EX P0, PT, R13, c[0x0][0x164], PT, P0 ;  /* 0x000059000d007a0c */ /* 0x000fc40003f06300 */
[----:B------:R-:W0:Y:S02]  /*0e20*/  I2F.F64.U64 R30, R32 ;  /* 0x00000020001e7312 */ /* 0x000e240000301800 */
[----:B------:R-:W-:Y:S01]  /*0e30*/  LOP3.LUT R22, R22, R21, RZ, 0x3c, !PT ;  /* 0x0000001516167212 */ /* 0x000fe200078e3cff */
[----:B------:R-:W-:-:S05]  /*0e40*/  IMAD.MOV.U32 R21, RZ, RZ, 0x3ca00000 ;  /* 0x3ca00000ff157424 */ /* 0x000fca00078e00ff */
[----:B------:R-:W1:Y:S01]  /*0e50*/  I2F.F64.U64 R22, R22 ;  /* 0x0000001600167312 */ /* 0x000e620000301800 */
[----:B0-----:R0:W2:-:S04]  /*0e60*/  DFMA R30, R30, R20, 5.5511151231257827021e-17 ;  /* 0x3c9000001e1e742b */ /* 0x0010880000000014 */
[----:B-1----:R0:W1:Y:S01]  /*0e70*/  DFMA R20, R22, R20, 5.5511151231257827021e-17 ;  /* 0x3c9000001614742b */ /* 0x0020620000000014 */
[----:B------:R-:W-:Y:S05]  /*0e80*/  @P0 BRA `(.L_x_233) ;  /* 0x00000e0000000947 */ /* 0x000fea0003800000 */
[----:B--2---:R-:W-:Y:S01]  /*0e90*/  ISETP.NE.AND P0, PT, RZ, c[0x0][0x188], PT ;  /* 0x00006200ff007a0c */ /* 0x004fe20003f05270 */
[----:B------:R-:W-:-:S12]  /*0ea0*/  IMAD.MOV.U32 R33, RZ, RZ, RZ ;  /* 0x000000ffff217224 */ /* 0x000fd800078e00ff */
[----:B------:R-:W-:Y:S05]  /*0eb0*/  @!P0 BRA `(.L_x_234) ;  /* 0x00000d4000008947 */ /* 0x000fea0003800000 */
[----:B0-----:R-:W-:Y:S01]  /*0ec0*/  MOV R22, RZ ;  /* 0x000000ff00167202 */ /* 0x001fe20000000f00 */
[----:B------:R-:W-:-:S04]  /*0ed0*/  IMAD.MOV.U32 R23, RZ, RZ, R12 ;  /* 0x000000ffff177224 */ /* 0x000fc800078e000c */
        /* <DEDUP_REMOVED lines=210> */
.L_x_234:
[----:B0-----:R-:W-:Y:S01]  /*1c00*/  MOV R22, c[0x0][0x330] ;  /* 0x0000cc0000167a02 */ /* 0x001fe20000000f00 */
[----:B------:R-:W-:-:S06]  /*1c10*/  IMAD.MOV.U32 R23, RZ, RZ, c[0x0][0x334] ;  /* 0x0000cd00ff177624 */ /* 0x000fcc00078e00ff */
[----:B------:R0:W2:Y:S02]  /*1c20*/  DFMA R22, R30, c[0x0][0x328], R22 ;  /* 0x0000ca001e167a2b */ /* 0x0000a40000000016 */
[----:B0-----:R-:W-:-:S04]  /*1c30*/  IADD3 R30, P1, R33, c[0x0][0x320], RZ ;  /* 0x0000c800211e7a10 */ /* 0x001fc80007f3e0ff */
[----:B--2---:R-:W0:Y:S01]  /*1c40*/  DSETP.NEU.AND P0, PT, R22, c[0x0][0x338], PT ;  /* 0x0000ce001600762a */ /* 0x004e220003f0d000 */
[----:B------:R-:W-:-:S05]  /*1c50*/  IADD3.X R31, RZ, c[0x0][0x324], RZ, P1, !PT ;  /* 0x0000c900ff1f7a10 */ /* 0x000fca0000ffe4ff */
[----:B0-----:R-:W-:Y:S02]  /*1c60*/  FSEL R22, R22, c[0x0][0x330], P0 ;  /* 0x0000cc0016167a08 */ /* 0x001fe40000000000 */
[----:B------:R-:W-:-:S05]  /*1c70*/  FSEL R23, R23, c[0x0][0x334], P0 ;  /* 0x0000cd0017177a08 */ /* 0x000fca0000000000 */
[----:B------:R0:W-:Y:S02]  /*1c80*/  STG.E.64 [R30.64], R22 ;  /* 0x000000161e007986 */ /* 0x0001e4000c101b08 */
.L_x_233:
[----:B--2---:R-:W-:Y:S05]  /*1c90*/  BSYNC B0 ;  /* 0x0000000000007941 */ /* 0x004fea0003800000 */
.L_x_232:
[----:B0-----:R-:W-:-:S04]  /*1ca0*/  IMAD.MOV.U32 R31, RZ, RZ, c[0x0][0x0] ;  /* 0x00000000ff1f7624 */ /* 0x001fc800078e00ff */
        /* <DEDUP_REMOVED lines=220> */
.L_x_236:
[----:B------:R-:W-:Y:S01]  /*2a70*/  MOV R22, c[0x0][0x330] ;  /* 0x0000cc0000167a02 */ /* 0x000fe20000000f00 */
[----:B------:R-:W-:Y:S01]  /*2a80*/  IMAD.MOV.U32 R23, RZ, RZ, c[0x0][0x334] ;  /* 0x0000cd00ff177624 */ /* 0x000fe200078e00ff */
[----:B------:R-:W-:-:S04]  /*2a90*/  IADD3 R32, P1, R32, c[0x0][0x320], RZ ;  /* 0x0000c80020207a10 */ /* 0x000fc80007f3e0ff */
[----:B------:R-:W-:Y:S01]  /*2aa0*/  IADD3.X R33, RZ, c[0x0][0x324], RZ, P1, !PT ;  /* 0x0000c900ff217a10 */ /* 0x000fe20000ffe4ff */
[----:B-1----:R-:W0:-:S06]  /*2ab0*/  DFMA R20, R20, c[0x0][0x328], R22 ;  /* 0x0000ca0014147a2b */ /* 0x002e0c0000000016 */
[----:B0-----:R-:W0:-:S06]  /*2ac0*/  DSETP.NEU.AND P0, PT, R20, c[0x0][0x338], PT ;  /* 0x0000ce001400762a */ /* 0x001e0c0003f0d000 */
[----:B0-----:R-:W-:Y:S02]  /*2ad0*/  FSEL R20, R20, c[0x0][0x330], P0 ;  /* 0x0000cc0014147a08 */ /* 0x001fe40000000000 */
[----:B------:R-:W-:-:S05]  /*2ae0*/  FSEL R21, R21, c[0x0][0x334], P0 ;  /* 0x0000cd0015157a08 */ /* 0x000fca0000000000 */
[----:B------:R0:W-:Y:S02]  /*2af0*/  STG.E.64 [R32.64], R20 ;  /* 0x0000001420007986 */ /* 0x0001e4000c101b08 */
.L_x_235:
        /* <DEDUP_REMOVED lines=11> */
.L_x_237:
[----:B------:R-:W-:Y:S05]  /*2bb0*/  EXIT ;  /* 0x000000000000794d */ /* 0x000fea0003800000 */
        .weak           $__internal_14_$__cuda_sm20_div_s64
        .type           $__internal_14_$__cuda_sm20_div_s64,@function
        .size           $__internal_14_$__cuda_sm20_div_s64,(.L_x_279 - $__internal_14_$__cuda_sm20_div_s64)
$__internal_14_$__cuda_sm20_div_s64:
        /* <DEDUP_REMOVED lines=28> */
[----:B------:R-:W-:-:S04]  /*2d80*/  IMAD.HI.U32 R18, P2, R23, R25, R18 ;  /* 0x0000001917127227 */ /* 0x000fc80007840012 */
[----:B------:R-:W-:Y:S02]  /*2d90*/  IMAD R19, R23, R20, RZ ;  /* 0x0000001417137224 */ /* 0x000fe400078e02ff */
[----:B------:R-:W-:-:S03]  /*2da0*/  IMAD.X R25, RZ, RZ, ~UR7, P4 ;  /* 0x80000007ff197e24 */ /* 0x000fc6000a0e06ff */
        /* <DEDUP_REMOVED lines=10> */
[----:B------:R-:W-:Y:S01]  /*2e50*/  IADD3 R20, P2, R27, R18, RZ ;  /* 0x000000121b147210 */ /* 0x000fe20007f5e0ff */
[----:B------:R-:W-:Y:S01]  /*2e60*/  HFMA2.MMA R27, -RZ, RZ, 0, 0 ;  /* 0x00000000ff1b7435 */ /* 0x000fe200000001ff */
        /* <DEDUP_REMOVED lines=16> */
[----:B------:R-:W-:Y:S02]  /*2f70*/  SEL R20, R18, R25, P0 ;  /* 0x0000001912147207 */ /* 0x000fe40000000000 */
        /* <DEDUP_REMOVED lines=13> */
[----:B------:R-:W-:Y:S06]  /*3050*/  RET.REL.NODEC R26 `(_ZN2at6native55_GLOBAL__N__1da31dc6_22_DistributionUniform_cu_67fa25cf43distribution_elementwise_grid_stride_kernelIdLi2EZNS0_9templates4cuda21uniform_and_transformIddPNS_17CUDAGeneratorImplEZZZNS4_14uniform_kernelIS7_EEvRNS_18TensorIteratorBaseEddT_ENKUlvE_clEvENKUlvE_clEvEUldE_EEvSA_T1_T2_EUlP24curandStatePhilox4_32_10E_ZNS1_27distribution_nullary_kernelIdd7double2S7_SJ_SE_EEvSA_SG_RKT3_T4_EUlidE0_EEvlNS_15PhiloxCudaStateESF_SG_) ;  /* 0xffffcfa01a007950 */ /* 0x000fec0003c3ffff */
.L_x_239:
        /* <DEDUP_REMOVED lines=10> */
.L_x_279:


//--------------------- .text._ZN2at6native55_GLOBAL__N__1da31dc6_22_DistributionUniform_cu_67fa25cf43distribution_elementwise_grid_stride_kernelIdLi2EZNS0_9templates4cuda21uniform_and_transformIddPNS_17CUDAGeneratorImplEZZZNS4_14uniform_kernelIS7_EEvRNS_18TensorIteratorBaseEddT_ENKUlvE_clEvENKUlvE_clEvEUldE_EEvSA_T1_T2_EUlP24curandStatePhilox4_32_10E_ZNS1_27distribution_nullary_kernelIdd7double2S7_SJ_SE_EEvSA_SG_RKT3_T4_EUlidE_EEvlNS_15PhiloxCudaStateESF_SG_ --------------------------
	.section	.text._ZN2at6native55_GLOBAL__N__1da31dc6_22_DistributionUniform_cu_67fa25cf43distribution_elementwise_grid_stride_kernelIdLi2EZNS0_9templates4cuda21uniform_and_transformIddPNS_17CUDAGeneratorImplEZZZNS4_14uniform_kernelIS7_EEvRNS_18TensorIteratorBaseEddT_ENKUlvE_clEvENKUlvE_clEvEUldE_EEvSA_T1_T2_EUlP24curandStatePhilox4_32_10E_ZNS1_27distribution_nullary_kernelIdd7double2S7_SJ_SE_EEvSA_SG_RKT3_T4_EUlidE_EEvlNS_15PhiloxCudaStateESF_SG_,"ax",@progbits
	.sectioninfo	@"SHI_REGISTERS=43"
	.align	128
.text._ZN2at6native55_GLOBAL__N__1da31dc6_22_DistributionUniform_cu_67fa25cf43distribution_elementwise_grid_stride_kernelIdLi2EZNS0_9templates4cuda21uniform_and_transformIddPNS_17CUDAGeneratorImplEZZZNS4_14uniform_kernelIS7_EEvRNS_18TensorIteratorBaseEddT_ENKUlvE_clEvENKUlvE_clEvEUldE_EEvSA_T1_T2_EUlP24curandStatePhilox4_32_10E_ZNS1_27distribution_nullary_kernelIdd7double2S7_SJ_SE_EEvSA_SG_RKT3_T4_EUlidE_EEvlNS_15PhiloxCudaStateESF_SG_:
        .type           _ZN2at6native55_GLOBAL__N__1da31dc6_22_DistributionUniform_cu_67fa25cf43distribution_elementwise_grid_stride_kernelIdLi2EZNS0_9templates4cuda21uniform_and_transformIddPNS_17CUDAGeneratorImplEZZZNS4_14uniform_kernelIS7_EEvRNS_18TensorIteratorBaseEddT_ENKUlvE_clEvENKUlvE_clEvEUldE_EEvSA_T1_T2_EUlP24curandStatePhilox4_32_10E_ZNS1_27distribution_nullary_kernelIdd7double2S7_SJ_SE_EEvSA_SG_RKT3_T4_EUlidE_EEvlNS_15PhiloxCudaStateESF_SG_,@function
        .size           _ZN2at6native55_GLOBAL__N__1da31dc6_22_DistributionUniform_cu_67fa25cf43distribution_elementwise_grid_stride_kernelIdLi2EZNS0_9templates4cuda21uniform_and_transformIddPNS_17CUDAGeneratorImplEZZZNS4_14uniform_kernelIS7_EEvRNS_18TensorIteratorBaseEddT_ENKUlvE_clEvENKUlvE_clEvEUldE_EEvSA_T1_T2_EUlP24curandStatePhilox4_32_10E_ZNS1_27distribution_nullary_kernelIdd7double2S7_SJ_SE_EEvSA_SG_RKT3_T4_EUlidE_EEvlNS_15PhiloxCudaStateESF_SG_,(.L_x_281 - _ZN2at6native55_GLOBAL__N__1da31dc6_22_DistributionUniform_cu_67fa25cf43distribution_elementwise_grid_stride_kernelIdLi2EZNS0_9templates4cuda21uniform_and_transformIddPNS_17CUDAGeneratorImplEZZZNS4_14uniform_kernelIS7_EEvRNS_18TensorIteratorBaseEddT_ENKUlvE_clEvENKUlvE_clEvEUldE_EEvSA_T1_T2_EUlP24curandStatePhilox4_32_10E_ZNS1_27distribution_nullary_kernelIdd7double2S7_SJ_SE_EEvSA_SG_RKT3_T4_EUlidE_EEvlNS_15PhiloxCudaStateESF_SG_)
        .other          _ZN2at6native55_GLOBAL__N__1da31dc6_22_DistributionUniform_cu_67fa25cf43distribution_elementwise_grid_stride_kernelIdLi2EZNS0_9templates4cuda21uniform_and_transformIddPNS_17CUDAGeneratorImplEZZZNS4_14uniform_kernelIS7_EEvRNS_18TensorIteratorBaseEddT_ENKUlvE_clEvENKUlvE_clEvEUldE_EEvSA_T1_T2_EUlP24curandStatePhilox4_32_10E_ZNS1_27distribution_nullary_kernelIdd7double2S7_SJ_SE_EEvSA_SG_RKT3_T4_EUlidE_EEvlNS_15PhiloxCudaStateESF_SG_,@"STO_CUDA_ENTRY STV_DEFAULT"
_ZN2at6native55_GLOBAL__N__1da31dc6_22_DistributionUniform_cu_67fa25cf43distribution_elementwise_grid_stride_kernelIdLi2EZNS0_9templates4cuda21uniform_and_transformIddPNS_17CUDAGeneratorImplEZZZNS4_14uniform_kernelIS7_EEvRNS_18TensorIteratorBaseEddT_ENKUlvE_clEvENKUlvE_clEvEUldE_EEvSA_T1_T2_EUlP24curandStatePhilox4_32_10E_ZNS1_27distribution_nullary_kernelIdd7double2S7_SJ_SE_EEvSA_SG_RKT3_T4_EUlidE_EEvlNS_15PhiloxCudaStateESF_SG_:
        /* <DEDUP_REMOVED lines=86> */
[----:B------:R-:W-:Y:S05]  /*0560*/  CALL.REL.NOINC `($__internal_15_$__cuda_sm20_div_s64) ;  /* 0x00000bb000007944 */ /* 0x000fea0003c00000 */
[----:B------:R-:W-:Y:S05]  /*0570*/  BRA `(.L_x_241) ;  /* 0x0000016000007947 */ /* 0x000fea0003800000 */
.L_x_240:
        /* <DEDUP_REMOVED lines=22> */
.L_x_241:
        /* <DEDUP_REMOVED lines=27> */
.L_x_249:
[----:B------:R-:W-:Y:S01]  /*0890*/  IADD3 R32, R32, 0x1, RZ ;  /* 0x0000000120207810 */ /* 0x000fe20007ffe0ff */
[----:B------:R-:W-:Y:S03]  /*08a0*/  BSSY B0, `(.L_x_242) ;  /* 0x000000c000007945 */ /* 0x000fe60003800000 */
[C---:B------:R-:W-:Y:S01]  /*08b0*/  ISETP.NE.AND P0, PT, R32.reuse, RZ, PT ;  /* 0x000000ff2000720c */ /* 0x040fe20003f05270 */
[----:B------:R-:W-:-:S12]  /*08c0*/  IMAD.HI.U32 R21, R32, -0x2daee0ad, RZ ;  /* 0xd2511f5320157827 */ /* 0x000fd800078e00ff */
[----:B-1----:R-:W-:Y:S05]  /*08d0*/  @P0 BRA `(.L_x_243) ;  /* 0x0000008000000947 */ /* 0x002fea0003800000 */
        /* <DEDUP_REMOVED lines=8> */
.L_x_243:
[----:B------:R-:W-:Y:S05]  /*0960*/  BSYNC B0 ;  /* 0x0000000000007941 */ /* 0x000fea0003800000 */
.L_x_242:
        /* <DEDUP_REMOVED lines=66> */
.L_x_245:
[----:B------:R-:W-:Y:S02]  /*0d90*/  IMAD.MOV.U32 R39, RZ, RZ, R38 ;  /* 0x000000ffff277224 */ /* 0x000fe400078e0026 */
[----:B------:R-:W-:Y:S02]  /*0da0*/  IMAD.MOV.U32 R40, RZ, RZ, R25 ;  /* 0x000000ffff287224 */ /* 0x000fe400078e0019 */
[----:B------:R-:W-:-:S02]  /*0db0*/  IMAD.MOV.U32 R23, RZ, RZ, R35 ;  /* 0x000000ffff177224 */ /* 0x000fc400078e0023 */
[----:B------:R-:W-:-:S04]  /*0dc0*/  IMAD.MOV.U32 R22, RZ, RZ, R20 ;  /* 0x000000ffff167224 */ /* 0x000fc800078e0014 */
.L_x_244:
        /* <DEDUP_REMOVED lines=16> */
[----:B------:R-:W-:-:S04]  /*0ed0*/  IMAD.WIDE.U32 R26, R40, 0x200000, RZ ;  /* 0x00200000281a7825 */ /* 0x000fc800078e00ff */
[----:B------:R-:W-:Y:S01]  /*0ee0*/  IMAD.MOV.U32 R28, RZ, RZ, c[0x0][0x1a0] ;  /* 0x00006800ff1c7624 */ /* 0x000fe200078e00ff */
[----:B------:R-:W-:Y:S01]  /*0ef0*/  LOP3.LUT R26, R26, R39, RZ, 0x3c, !PT ;  /* 0x000000271a1a7212 */ /* 0x000fe200078e3cff */
[----:B------:R-:W-:-:S05]  /*0f00*/  IMAD.MOV.U32 R29, RZ, RZ, c[0x0][0x1a4] ;  /* 0x00006900ff1d7624 */ /* 0x000fca00078e00ff */
[----:B------:R-:W2:Y:S02]  /*0f10*/  I2F.F64.U64 R26, R26 ;  /* 0x0000001a001a7312 */ /* 0x000ea40000301800 */
[----:B0-2---:R-:W0:-:S06]  /*0f20*/  DFMA R22, R26, R22, 5.5511151231257827021e-17 ;  /* 0x3c9000001a16742b */ /* 0x005e0c0000000016 */
[----:B0-----:R0:W2:Y:S02]  /*0f30*/  DFMA R28, R22, c[0x0][0x198], R28 ;  /* 0x00006600161c7a2b */ /* 0x0010a4000000001c */
[----:B0-----:R-:W-:-:S04]  /*0f40*/  IMAD R23, R10, c[0x0][0x190], RZ ;  /* 0x000064000a177a24 */ /* 0x001fc800078e02ff */
[----:B--2---:R-:W0:Y:S01]  /*0f50*/  DSETP.NEU.AND P0, PT, R28, c[0x0][0x1a8], PT ;  /* 0x00006a001c00762a */ /* 0x004e220003f0d000 */
[----:B------:R-:W-:-:S04]  /*0f60*/  IADD3 R22, P2, R23, c[0x0][0x188], RZ ;  /* 0x0000620017167a10 */ /* 0x000fc80007f5e0ff */
[----:B------:R-:W-:Y:S02]  /*0f70*/  LEA.HI.X.SX32 R23, R23, c[0x0][0x18c], 0x1, P2 ;  /* 0x0000630017177a11 */ /* 0x000fe400010f0eff */
[----:B0-----:R-:W-:Y:S02]  /*0f80*/  FSEL R28, R28, c[0x0][0x1a0], P0 ;  /* 0x000068001c1c7a08 */ /* 0x001fe40000000000 */
[----:B------:R-:W-:-:S05]  /*0f90*/  FSEL R29, R29, c[0x0][0x1a4], P0 ;  /* 0x000069001d1d7a08 */ /* 0x000fca0000000000 */
[----:B------:R0:W-:Y:S02]  /*0fa0*/  STG.E.64 [R22.64], R28 ;  /* 0x0000001c16007986 */ /* 0x0001e4000c101b08 */
.L_x_247:
[----:B------:R-:W-:Y:S05]  /*0fb0*/  BSYNC B0 ;  /* 0x0000000000007941 */ /* 0x000fea0003800000 */
.L_x_246:
[----:B------:R-:W-:Y:S05]  /*0fc0*/  @P1 BRA `(.L_x_248) ;  /* 0x000000a000001947 */ /* 0x000fea0003800000 */
[----:B0-----:R-:W-:Y:S02]  /*0fd0*/  IMAD.MOV.U32 R22, RZ, RZ, c[0x0][0x1a0] ;  /* 0x00006800ff167624 */ /* 0x001fe400078e00ff */
[----:B------:R-:W-:Y:S02]  /*0fe0*/  IMAD.MOV.U32 R23, RZ, RZ, c[0x0][0x1a4] ;  /* 0x00006900ff177624 */ /* 0x000fe400078e00ff */
[----:B------:R-:W-:-:S04]  /*0ff0*/  IMAD R38, R38, c[0x0][0x190], RZ ;  /* 0x0000640026267a24 */ /* 0x000fc800078e02ff */
[----:B-1----:R0:W1:Y:S02]  /*1000*/  DFMA R22, R24, c[0x0][0x198], R22 ;  /* 0x0000660018167a2b */ /* 0x0020640000000016 */
[----:B0-----:R-:W-:-:S04]  /*1010*/  IADD3 R24, P1, R38, c[0x0][0x188], RZ ;  /* 0x0000620026187a10 */ /* 0x001fc80007f3e0ff */
[----:B-1----:R-:W0:Y:S01]  /*1020*/  DSETP.NEU.AND P0, PT, R22, c[0x0][0x1a8], PT ;  /* 0x00006a001600762a */ /* 0x002e220003f0d000 */
[----:B------:R-:W-:-:S05]  /*1030*/  LEA.HI.X.SX32 R25, R38, c[0x0][0x18c], 0x1, P1 ;  /* 0x0000630026197a11 */ /* 0x000fca00008f0eff */
[----:B0-----:R-:W-:Y:S02]  /*1040*/  FSEL R22, R22, c[0x0][0x1a0], P0 ;  /* 0x0000680016167a08 */ /* 0x001fe40000000000 */
[----:B------:R-:W-:-:S05]  /*1050*/  FSEL R23, R23, c[0x0][0x1a4], P0 ;  /* 0x0000690017177a08 */ /* 0x000fca0000000000 */
[----:B------:R0:W-:Y:S02]  /*1060*/  STG.E.64 [R24.64], R22 ;  /* 0x0000001618007986 */ /* 0x0001e4000c101b08 */
.L_x_248:
[----:B------:R-:W-:Y:S01]  /*1070*/  LEA R10, P0, R37, R10, 0x1 ;  /* 0x0000000a250a7211 */ /* 0x000fe200078008ff */
[----:B------:R-:W-:Y:S01]  /*1080*/  WARPSYNC 0xffffffff ;  /* 0xffffffff00007948 */ /* 0x000fe20003800000 */
[----:B------:R-:W-:Y:S01]  /*1090*/  BAR.SYNC.DEFER_BLOCKING 0x0 ;  /* 0x0000000000007b1d */ /* 0x000fe20000010000 */
[----:B0-----:R-:W-:Y:S02]  /*10a0*/  IMAD.MOV.U32 R28, RZ, RZ, R20 ;  /* 0x000000ffff1c7224 */ /* 0x001fe400078e0014 */
[----:B------:R-:W-:Y:S01]  /*10b0*/  IMAD.X R9, RZ, RZ, R9, P0 ;  /* 0x000000ffff097224 */ /* 0x000fe200000e0609 */
[----:B------:R-:W-:Y:S01]  /*10c0*/  ISETP.GE.U32.AND P0, PT, R10, R17, PT ;  /* 0x000000110a00720c */ /* 0x000fe20003f06070 */
[----:B------:R-:W-:Y:S02]  /*10d0*/  IMAD.MOV.U32 R29, RZ, RZ, R35 ;  /* 0x000000ffff1d7224 */ /* 0x000fe400078e0023 */
[----:B------:R-:W-:Y:S01]  /*10e0*/  IMAD.MOV.U32 R38, RZ, RZ, R36 ;  /* 0x000000ffff267224 */ /* 0x000fe200078e0024 */
[----:B------:R-:W-:-:S13]  /*10f0*/  ISETP.GE.AND.EX P0, PT, R9, R16, PT, P0 ;  /* 0x000000100900720c */ /* 0x000fda0003f06300 */
[----:B------:R-:W-:Y:S05]  /*1100*/  @!P0 BRA `(.L_x_249) ;  /* 0xfffff78000008947 */ /* 0x000fea000383ffff */
[----:B------:R-:W-:Y:S05]  /*1110*/  EXIT ;  /* 0x000000000000794d */ /* 0x000fea0003800000 */
        .weak           $__internal_15_$__cuda_sm20_div_s64
        .type           $__internal_15_$__cuda_sm20_div_s64,@function
        .size           $__internal_15_$__cuda_sm20_div_s64,(.L_x_281 - $__internal_15_$__cuda_sm20_div_s64)
$__internal_15_$__cuda_sm20_div_s64:
        /* <DEDUP_REMOVED lines=58> */
[----:B------:R-:W-:Y:S01]  /*14c0*/  SEL R20, R16, R25, P0 ;  /* 0x0000001910147207 */ /* 0x000fe20000000000 */
[----:B------:R-:W-:Y:S01]  /*14d0*/  IMAD.MOV.U32 R25, RZ, RZ, 0x0 ;  /* 0x00000000ff197424 */ /* 0x000fe200078e00ff */
        /* <DEDUP_REMOVED lines=13> */
[----:B------:R-:W-:Y:S06]  /*15b0*/  RET.REL.NODEC R24 `(_ZN2at6native55_GLOBAL__N__1da31dc6_22_DistributionUniform_cu_67fa25cf43distribution_elementwise_grid_stride_kernelIdLi2EZNS0_9templates4cuda21uniform_and_transformIddPNS_17CUDAGeneratorImplEZZZNS4_14uniform_kernelIS7_EEvRNS_18TensorIteratorBaseEddT_ENKUlvE_clEvENKUlvE_clEvEUldE_EEvSA_T1_T2_EUlP24curandStatePhilox4_32_10E_ZNS1_27distribution_nullary_kernelIdd7double2S7_SJ_SE_EEvSA_SG_RKT3_T4_EUlidE_EEvlNS_15PhiloxCudaStateESF_SG_) ;  /* 0xffffea4018007950 */ /* 0x000fec0003c3ffff */
.L_x_250:
        /* <DEDUP_REMOVED lines=12> */
.L_x_281:


//--------------------- .nv.global.init           --------------------------
	.section	.nv.global.init,"aw",@progbits
	.align	4
.nv.global.init:
	.type		mrg32k3aM1SubSeq,@object
	.size		mrg32k3aM1SubSeq,(mrg32k3aM2SubSeq - mrg32k3aM1SubSeq)
mrg32k3aM1SubSeq:
        /*0000*/ 	.byte	0x0b, 0xcc, 0xee, 0x04, 0x73, 0x29, 0x8b, 0x6f, 0xf6, 0x53, 0x03, 0xf6, 0x23, 0xf6, 0xea, 0xda
        /* <DEDUP_REMOVED lines=125> */
	.type		mrg32k3aM2SubSeq,@object
	.size		mrg32k3aM2SubSeq,(mrg32k3aM1 - mrg32k3aM2SubSeq)
mrg32k3aM2SubSeq:
        /* <DEDUP_REMOVED lines=126> */
	.type		mrg32k3aM1,@object
	.size		mrg32k3aM1,(mrg32k3aM1Seq - mrg32k3aM1)
mrg32k3aM1:
        /* <DEDUP_REMOVED lines=144> */
	.type		mrg32k3aM1Seq,@object
	.size		mrg32k3aM1Seq,(mrg32k3aM2 - mrg32k3aM1Seq)
mrg32k3aM1Seq:
        /* <DEDUP_REMOVED lines=144> */
	.type		mrg32k3aM2,@object
	.size		mrg32k3aM2,(mrg32k3aM2Seq - mrg32k3aM2)
mrg32k3aM2:
        /* <DEDUP_REMOVED lines=144> */
	.type		mrg32k3aM2Seq,@object
	.size		mrg32k3aM2Seq,(precalc_xorwow_matrix - mrg32k3aM2Seq)
mrg32k3aM2Seq:
        /* <DEDUP_REMOVED lines=144> */
	.type		precalc_xorwow_matrix,@object
	.size		precalc_xorwow_matrix,(precalc_xorwow_offset_matrix - precalc_xorwow_matrix)
precalc_xorwow_matrix:
        /* <DEDUP_REMOVED lines=6400> */
	.type		precalc_xorwow_offset_matrix,@object
	.size		precalc_xorwow_offset_matrix,(.L_1 - precalc_xorwow_offset_matrix)
precalc_xorwow_offset_matrix:
        /* <DEDUP_REMOVED lines=6400> */
.L_1:


//--------------------- .nv.global                --------------------------
	.section	.nv.global,"aw",@nobits
.nv.global:
	.type		_ZN53_INTERNAL_1da31dc6_22_DistributionUniform_cu_67fa25cf4cuda3std3__48in_placeE,@object
	.size		_ZN53_INTERNAL_1da31dc6_22_DistributionUniform_cu_67fa25cf4cuda3std3__48in_placeE,(_ZN53_INTERNAL_1da31dc6_22_DistributionUniform_cu_67fa25cf4cuda3std6ranges3__45__cpo8distanceE - _ZN53_INTERNAL_1da31dc6_22_DistributionUniform_cu_67fa25cf4cuda3std3__48in_placeE)
_ZN53_INTERNAL_1da31dc6_22_DistributionUniform_cu_67fa25cf4cuda3std3__48in_placeE:
	.zero		1
	.type		_ZN53_INTERNAL_1da31dc6_22_DistributionUniform_cu_67fa25cf4cuda3std6ranges3__45__cpo8distanceE,@object
	.size		_ZN53_INTERNAL_1da31dc6_22_DistributionUniform_cu_67fa25cf4cuda3std6ranges3__45__cpo8distanceE,(_ZN53_INTERNAL_1da31dc6_22_DistributionUniform_cu_67fa25cf4cuda3std3__45__cpo6cbeginE - _ZN53_INTERNAL_1da31dc6_22_DistributionUniform_cu_67fa25cf4cuda3std6ranges3__45__cpo8distanceE)
_ZN53_INTERNAL_1da31dc6_22_DistributionUniform_cu_67fa25cf4cuda3std6ranges3__45__cpo8distanceE:
	.zero		1
	.type		_ZN53_INTERNAL_1da31dc6_22_DistributionUniform_cu_67fa25cf4cuda3std3__45__cpo6cbeginE,@object
	.size		_ZN53_INTERNAL_1da31dc6_22_DistributionUniform_cu_67fa25cf4cuda3std3__45__cpo6cbeginE,(_ZN53_INTERNAL_1da31dc6_22_DistributionUniform_cu_67fa25cf4cuda3std6ranges3__45__cpo7advanceE - _ZN53_INTERNAL_1da31dc6_22_DistributionUniform_cu_67fa25cf4cuda3std3__45__cpo6cbeginE)
_ZN53_INTERNAL_1da31dc6_22_DistributionUniform_cu_67fa25cf4cuda3std3__45__cpo6cbeginE:
	.zero		1
	.type		_ZN53_INTERNAL_1da31dc6_22_DistributionUniform_cu_67fa25cf4cuda3std6ranges3__45__cpo7advanceE,@object
	.size		_ZN53_INTERNAL_1da31dc6_22_DistributionUniform_cu_67fa25cf4cuda3std6ranges3__45__cpo7advanceE,(_ZN53_INTERNAL_1da31dc6_22_DistributionUniform_cu_67fa25cf4cuda3std3__45__cpo7crbeginE - _ZN53_INTERNAL_1da31dc6_22_DistributionUniform_cu_67fa25cf4cuda3std6ranges3__45__cpo7advanceE)
_ZN53_INTERNAL_1da31dc6_22_DistributionUniform_cu_67fa25cf4cuda3std6ranges3__45__cpo7advanceE:
	.zero		1
	.type		_ZN53_INTERNAL_1da31dc6_22_DistributionUniform_cu_67fa25cf4cuda3std3__45__cpo7crbeginE,@object
	.size		_ZN53_INTERNAL_1da31dc6_22_DistributionUniform_cu_67fa25cf4cuda3std3__45__cpo7crbeginE,(_ZN53_INTERNAL_1da31dc6_22_DistributionUniform_cu_67fa25cf4cuda3std6ranges3__45__cpo4dataE - _ZN53_INTERNAL_1da31dc6_22_DistributionUniform_cu_67fa25cf4cuda3std3__45__cpo7crbeginE)
_ZN53_INTERNAL_1da31dc6_22_DistributionUniform_cu_67fa25cf4cuda3std3__45__cpo7crbeginE:
	.zero		1
	.type		_ZN53_INTERNAL_1da31dc6_22_DistributionUniform_cu_67fa25cf4cuda3std6ranges3__45__cpo4dataE,@object
	.size		_ZN53_INTERNAL_1da31dc6_22_DistributionUniform_cu_67fa25cf4cuda3std6ranges3__45__cpo4dataE,(_ZN53_INTERNAL_1da31dc6_22_DistributionUniform_cu_67fa25cf4cuda3std6ranges3__45__cpo5beginE - _ZN53_INTERNAL_1da31dc6_22_DistributionUniform_cu_67fa25cf4cuda3std6ranges3__45__cpo4dataE)
_ZN53_INTERNAL_1da31dc6_22_DistributionUniform_cu_67fa25cf4cuda3std6ranges3__45__cpo4dataE:
	.zero		1
	.type		_ZN53_INTERNAL_1da31dc6_22_DistributionUniform_cu_67fa25cf4cuda3std6ranges3__45__cpo5beginE,@object
	.size		_ZN53_INTERNAL_1da31dc6_22_DistributionUniform_cu_67fa25cf4cuda3std6ranges3__45__cpo5beginE,(_ZN53_INTERNAL_1da31dc6_22_DistributionUniform_cu_67fa25cf4cuda3std3__455_GLOBAL__N__1da31dc6_22_DistributionUniform_cu_67fa25cf6ignoreE - _ZN53_INTERNAL_1da31dc6_22_DistributionUniform_cu_67fa25cf4cuda3std6ranges3__45__cpo5beginE)
_ZN53_INTERNAL_1da31dc6_22_DistributionUniform_cu_67fa25cf4cuda3std6ranges3__45__cpo5beginE:
	.zero		1
	.type		_ZN53_INTERNAL_1da31dc6_22_DistributionUniform_cu_67fa25cf4cuda3std3__455_GLOBAL__N__1da31dc6_22_DistributionUniform_cu_67fa25cf6ignoreE,@object
	.size		_ZN53_INTERNAL_1da31dc6_22_DistributionUniform_cu_67fa25cf4cuda3std3__455_GLOBAL__N__1da31dc6_22_DistributionUniform_cu_67fa25cf6ignoreE,(_ZN53_INTERNAL_1da31dc6_22_DistributionUniform_cu_67fa25cf4cuda3std6ranges3__45__cpo4sizeE - _ZN53_INTERNAL_1da31dc6_22_DistributionUniform_cu_67fa25cf4cuda3std3__455_GLOBAL__N__1da31dc6_22_DistributionUniform_cu_67fa25cf6ignoreE)
_ZN53_INTERNAL_1da31dc6_22_DistributionUniform_cu_67fa25cf4cuda3std3__455_GLOBAL__N__1da31dc6_22_DistributionUniform_cu_67fa25cf6ignoreE:
	.zero		1
	.type		_ZN53_INTERNAL_1da31dc6_22_DistributionUniform_cu_67fa25cf4cuda3std6ranges3__45__cpo4sizeE,@object
	.size		_ZN53_INTERNAL_1da31dc6_22_DistributionUniform_cu_67fa25cf4cuda3std6ranges3__45__cpo4sizeE,(_ZN53_INTERNAL_1da31dc6_22_DistributionUniform_cu_67fa25cf4cuda3std3__45__cpo5beginE - _ZN53_INTERNAL_1da31dc6_22_DistributionUniform_cu_67fa25cf4cuda3std6ranges3__45__cpo4sizeE)
_ZN53_INTERNAL_1da31dc6_22_DistributionUniform_cu_67fa25cf4cuda3std6ranges3__45__cpo4sizeE:
	.zero		1
	.type		_ZN53_INTERNAL_1da31dc6_22_DistributionUniform_cu_67fa25cf4cuda3std3__45__cpo5beginE,@object
	.size		_ZN53_INTERNAL_1da31dc6_22_DistributionUniform_cu_67fa25cf4cuda3std3__45__cpo5beginE,(_ZN53_INTERNAL_1da31dc6_22_DistributionUniform_cu_67fa25cf4cuda3std6ranges3__45__cpo6cbeginE - _ZN53_INTERNAL_1da31dc6_22_DistributionUniform_cu_67fa25cf4cuda3std3__45__cpo5beginE)
_ZN53_INTERNAL_1da31dc6_22_DistributionUniform_cu_67fa25cf4cuda3std3__45__cpo5beginE:
	.zero		1
	.type		_ZN53_INTERNAL_1da31dc6_22_DistributionUniform_cu_67fa25cf4cuda3std6ranges3__45__cpo6cbeginE,@object
	.size		_ZN53_INTERNAL_1da31dc6_22_DistributionUniform_cu_67fa25cf4cuda3std6ranges3__45__cpo6cbeginE,(_ZN53_INTERNAL_1da31dc6_22_DistributionUniform_cu_67fa25cf4cuda3std3__45__cpo6rbeginE - _ZN53_INTERNAL_1da31dc6_22_DistributionUniform_cu_67fa25cf4cuda3std6ranges3__45__cpo6cbeginE)
_ZN53_INTERNAL_1da31dc6_22_DistributionUniform_cu_67fa25cf4cuda3std6ranges3__45__cpo6cbeginE:
	.zero		1
	.type		_ZN53_INTERNAL_1da31dc6_22_DistributionUniform_cu_67fa25cf4cuda3std3__45__cpo6rbeginE,@object
	.size		_ZN53_INTERNAL_1da31dc6_22_DistributionUniform_cu_67fa25cf4cuda3std3__45__cpo6rbeginE,(_ZN53_INTERNAL_1da31dc6_22_DistributionUniform_cu_67fa25cf4cuda3std6ranges3__45__cpo4nextE - _ZN53_INTERNAL_1da31dc6_22_DistributionUniform_cu_67fa25cf4cuda3std3__45__cpo6rbeginE)
_ZN53_INTERNAL_1da31dc6_22_DistributionUniform_cu_67fa25cf4cuda3std3__45__cpo6rbeginE:
	.zero		1
	.type		_ZN53_INTERNAL_1da31dc6_22_DistributionUniform_cu_67fa25cf4cuda3std6ranges3__45__cpo4nextE,@object
	.size		_ZN53_INTERNAL_1da31dc6_22_DistributionUniform_cu_67fa25cf4cuda3std6ranges3__45__cpo4nextE,(_ZN53_INTERNAL_1da31dc6_22_DistributionUniform_cu_67fa25cf4cuda3std6ranges3__45__cpo4swapE - _ZN53_INTERNAL_1da31dc6_22_DistributionUniform_cu_67fa25cf4cuda3std6ranges3__45__cpo4nextE)
_ZN53_INTERNAL_1da31dc6_22_DistributionUniform_cu_67fa25cf4cuda3std6ranges3__45__cpo4nextE:
	.zero		1
	.type		_ZN53_INTERNAL_1da31dc6_22_DistributionUniform_cu_67fa25cf4cuda3std6ranges3__45__cpo4swapE,@object
	.size		_ZN53_INTERNAL_1da31dc6_22_DistributionUniform_cu_67fa25cf4cuda3std6ranges3__45__cpo4swapE,(_ZN53_INTERNAL_1da31dc6_22_DistributionUniform_cu_67fa25cf4cuda3std3__420unreachable_sentinelE - _ZN53_INTERNAL_1da31dc6_22_DistributionUniform_cu_67fa25cf4cuda3std6ranges3__45__cpo4swapE)
_ZN53_INTERNAL_1da31dc6_22_DistributionUniform_cu_67fa25cf4cuda3std6ranges3__45__cpo4swapE:
	.zero		1
	.type		_ZN53_INTERNAL_1da31dc6_22_DistributionUniform_cu_67fa25cf4cuda3std3__420unreachable_sentinelE,@object
	.size		_ZN53_INTERNAL_1da31dc6_22_DistributionUniform_cu_67fa25cf4cuda3std3__420unreachable_sentinelE,(_ZN53_INTERNAL_1da31dc6_22_DistributionUniform_cu_67fa25cf6thrust23THRUST_300001_SM_800_NS6system6detail10sequential3seqE - _ZN53_INTERNAL_1da31dc6_22_DistributionUniform_cu_67fa25cf4cuda3std3__420unreachable_sentinelE)
_ZN53_INTERNAL_1da31dc6_22_DistributionUniform_cu_67fa25cf4cuda3std3__420unreachable_sentinelE:
	.zero		1
	.type		_ZN53_INTERNAL_1da31dc6_22_DistributionUniform_cu_67fa25cf6thrust23THRUST_300001_SM_800_NS6system6detail10sequential3seqE,@object
	.size		_ZN53_INTERNAL_1da31dc6_22_DistributionUniform_cu_67fa25cf6thrust23THRUST_300001_SM_800_NS6system6detail10sequential3seqE,(_ZN53_INTERNAL_1da31dc6_22_DistributionUniform_cu_67fa25cf4cuda3std3__45__cpo4cendE - _ZN53_INTERNAL_1da31dc6_22_DistributionUniform_cu_67fa25cf6thrust23THRUST_300001_SM_800_NS6system6detail10sequential3seqE)
_ZN53_INTERNAL_1da31dc6_22_DistributionUniform_cu_67fa25cf6thrust23THRUST_300001_SM_800_NS6system6detail10sequential3seqE:
	.zero		1
	.type		_ZN53_INTERNAL_1da31dc6_22_DistributionUniform_cu_67fa25cf4cuda3std3__45__cpo4cendE,@object
	.size		_ZN53_INTERNAL_1da31dc6_22_DistributionUniform_cu_67fa25cf4cuda3std3__45__cpo4cendE,(_ZN53_INTERNAL_1da31dc6_22_DistributionUniform_cu_67fa25cf4cuda3std6ranges3__45__cpo9iter_swapE - _ZN53_INTERNAL_1da31dc6_22_DistributionUniform_cu_67fa25cf4cuda3std3__45__cpo4cendE)
_ZN53_INTERNAL_1da31dc6_22_DistributionUniform_cu_67fa25cf4cuda3std3__45__cpo4cendE:
	.zero		1
	.type		_ZN53_INTERNAL_1da31dc6_22_DistributionUniform_cu_67fa25cf4cuda3std6ranges3__45__cpo9iter_swapE,@object
	.size		_ZN53_INTERNAL_1da31dc6_22_DistributionUniform_cu_67fa25cf4cuda3std6ranges3__45__cpo9iter_swapE,(_ZN53_INTERNAL_1da31dc6_22_DistributionUniform_cu_67fa25cf4cuda3std3__45__cpo5crendE - _ZN53_INTERNAL_1da31dc6_22_DistributionUniform_cu_67fa25cf4cuda3std6ranges3__45__cpo9iter_swapE)
_ZN53_INTERNAL_1da31dc6_22_DistributionUniform_cu_67fa25cf4cuda3std6ranges3__45__cpo9iter_swapE:
	.zero		1
	.type		_ZN53_INTERNAL_1da31dc6_22_DistributionUniform_cu_67fa25cf4cuda3std3__45__cpo5crendE,@object
	.size		_ZN53_INTERNAL_1da31dc6_22_DistributionUniform_cu_67fa25cf4cuda3std3__45__cpo5crendE,(_ZN53_INTERNAL_1da31dc6_22_DistributionUniform_cu_67fa25cf4cuda3std6ranges3__45__cpo5cdataE - _ZN53_INTERNAL_1da31dc6_22_DistributionUniform_cu_67fa25cf4cuda3std3__45__cpo5crendE)
_ZN53_INTERNAL_1da31dc6_22_DistributionUniform_cu_67fa25cf4cuda3std3__45__cpo5crendE:
	.zero		1
	.type		_ZN53_INTERNAL_1da31dc6_22_DistributionUniform_cu_67fa25cf4cuda3std6ranges3__45__cpo5cdataE,@object
	.size		_ZN53_INTERNAL_1da31dc6_22_DistributionUniform_cu_67fa25cf4cuda3std6ranges3__45__cpo5cdataE,(_ZN53_INTERNAL_1da31dc6_22_DistributionUniform_cu_67fa25cf4cuda3std6ranges3__45__cpo3endE - _ZN53_INTERNAL_1da31dc6_22_DistributionUniform_cu_67fa25cf4cuda3std6ranges3__45__cpo5cdataE)
_ZN53_INTERNAL_1da31dc6_22_DistributionUniform_cu_67fa25cf4cuda3std6ranges3__45__cpo5cdataE:
	.zero		1
	.type		_ZN53_INTERNAL_1da31dc6_22_DistributionUniform_cu_67fa25cf4cuda3std6ranges3__45__cpo3endE,@object
	.size		_ZN53_INTERNAL_1da31dc6_22_DistributionUniform_cu_67fa25cf4cuda3std6ranges3__45__cpo3endE,(_ZN53_INTERNAL_1da31dc6_22_DistributionUniform_cu_67fa25cf4cuda3std3__419piecewise_constructE - _ZN53_INTERNAL_1da31dc6_22_DistributionUniform_cu_67fa25cf4cuda3std6ranges3__45__cpo3endE)
_ZN53_INTERNAL_1da31dc6_22_DistributionUniform_cu_67fa25cf4cuda3std6ranges3__45__cpo3endE:
	.zero		1
	.type		_ZN53_INTERNAL_1da31dc6_22_DistributionUniform_cu_67fa25cf4cuda3std3__419piecewise_constructE,@object
	.size		_ZN53_INTERNAL_1da31dc6_22_DistributionUniform_cu_67fa25cf4cuda3std3__419piecewise_constructE,(_ZN53_INTERNAL_1da31dc6_22_DistributionUniform_cu_67fa25cf4cuda3std6ranges3__45__cpo5ssizeE - _ZN53_INTERNAL_1da31dc6_22_DistributionUniform_cu_67fa25cf4cuda3std3__419piecewise_constructE)
_ZN53_INTERNAL_1da31dc6_22_DistributionUniform_cu_67fa25cf4cuda3std3__419piecewise_constructE:
	.zero		1
	.type		_ZN53_INTERNAL_1da31dc6_22_DistributionUniform_cu_67fa25cf4cuda3std6ranges3__45__cpo5ssizeE,@object
	.size		_ZN53_INTERNAL_1da31dc6_22_DistributionUniform_cu_67fa25cf4cuda3std6ranges3__45__cpo5ssizeE,(_ZN53_INTERNAL_1da31dc6_22_DistributionUniform_cu_67fa25cf4cuda3std3__45__cpo3endE - _ZN53_INTERNAL_1da31dc6_22_DistributionUniform_cu_67fa25cf4cuda3std6ranges3__45__cpo5ssizeE)
_ZN53_INTERNAL_1da31dc6_22_DistributionUniform_cu_67fa25cf4cuda3std6ranges3__45__cpo5ssizeE:
	.zero		1
	.type		_ZN53_INTERNAL_1da31dc6_22_DistributionUniform_cu_67fa25cf4cuda3std3__45__cpo3endE,@object
	.size		_ZN53_INTERNAL_1da31dc6_22_DistributionUniform_cu_67fa25cf4cuda3std3__45__cpo3endE,(_ZN53_INTERNAL_1da31dc6_22_DistributionUniform_cu_67fa25cf4cuda3std6ranges3__45__cpo4cendE - _ZN53_INTERNAL_1da31dc6_22_DistributionUniform_cu_67fa25cf4cuda3std3__45__cpo3endE)
_ZN53_INTERNAL_1da31dc6_22_DistributionUniform_cu_67fa25cf4cuda3std3__45__cpo3endE:
	.zero		1
	.type		_ZN53_INTERNAL_1da31dc6_22_DistributionUniform_cu_67fa25cf4cuda3std6ranges3__45__cpo4cendE,@object
	.size		_ZN53_INTERNAL_1da31dc6_22_DistributionUniform_cu_67fa25cf4cuda3std6ranges3__45__cpo4cendE,(_ZN53_INTERNAL_1da31dc6_22_DistributionUniform_cu_67fa25cf4cuda3std3__45__cpo4rendE - _ZN53_INTERNAL_1da31dc6_22_DistributionUniform_cu_67fa25cf4cuda3std6ranges3__45__cpo4cendE)
_ZN53_INTERNAL_1da31dc6_22_DistributionUniform_cu_67fa25cf4cuda3std6ranges3__45__cpo4cendE:
	.zero		1
	.type		_ZN53_INTERNAL_1da31dc6_22_DistributionUniform_cu_67fa25cf4cuda3std3__45__cpo4rendE,@object
	.size		_ZN53_INTERNAL_1da31dc6_22_DistributionUniform_cu_67fa25cf4cuda3std3__45__cpo4rendE,(_ZN53_INTERNAL_1da31dc6_22_DistributionUniform_cu_67fa25cf4cuda3std6ranges3__45__cpo4prevE - _ZN53_INTERNAL_1da31dc6_22_DistributionUniform_cu_67fa25cf4cuda3std3__45__cpo4rendE)
_ZN53_INTERNAL_1da31dc6_22_DistributionUniform_cu_67fa25cf4cuda3std3__45__cpo4rendE:
	.zero		1
	.type		_ZN53_INTERNAL_1da31dc6_22_DistributionUniform_cu_67fa25cf4cuda3std6ranges3__45__cpo4prevE,@object
	.size		_ZN53_INTERNAL_1da31dc6_22_DistributionUniform_cu_67fa25cf4cuda3std6ranges3__45__cpo4prevE,(_ZN53_INTERNAL_1da31dc6_22_DistributionUniform_cu_67fa25cf4cuda3std6ranges3__45__cpo9iter_moveE - _ZN53_INTERNAL_1da31dc6_22_DistributionUniform_cu_67fa25cf4cuda3std6ranges3__45__cpo4prevE)
_ZN53_INTERNAL_1da31dc6_22_DistributionUniform_cu_67fa25cf4cuda3std6ranges3__45__cpo4prevE:
	.zero		1
	.type		_ZN53_INTERNAL_1da31dc6_22_DistributionUniform_cu_67fa25cf4cuda3std6ranges3__45__cpo9iter_moveE,@object
	.size		_ZN53_INTERNAL_1da31dc6_22_DistributionUniform_cu_67fa25cf4cuda3std6ranges3__45__cpo9iter_moveE,(.L_22 - _ZN53_INTERNAL_1da31dc6_22_DistributionUniform_cu_67fa25cf4cuda3std6ranges3__45__cpo9iter_moveE)
_ZN53_INTERNAL_1da31dc6_22_DistributionUniform_cu_67fa25cf4cuda3std6ranges3__45__cpo9iter_moveE:
	.zero		1
.L_22:
